	.target	sm_90a

	.elftype	@"ET_EXEC"


//--------------------- .note.nv.tkinfo           --------------------------
	.section	.note.nv.tkinfo,"",@"SHT_NOTE"
	.sectionflags	@"SHF_NOTE_NV_TKINFO"
	.tkinfo
        /*0018*/ 	.word	0x00000002
        /*0030*/ 	.string	""
        /*0030*/ 	.string	"ptxas"
        /*0030*/ 	.string	"Cuda compilation tools, release 13.0, V13.0.88"
        /*0030*/ 	.string	"Build cuda_13.0.r13.0/compiler.36424714_0"
        /*0030*/ 	.string	"-v  -suppress-debug-info  -lineinfo  -arch sm_90a "



//--------------------- .note.nv.cuinfo           --------------------------
	.section	.note.nv.cuinfo,"",@"SHT_NOTE"
	.sectionflags	@"SHF_NOTE_NV_CUINFO"
        /*0018*/ 	.short	0x0002
        /*001a*/ 	.short	0x005a
        /*001c*/ 	.short	0x0082
	.zero		2


//--------------------- .nv.info                  --------------------------
	.section	.nv.info,"",@"SHT_CUDA_INFO"
	.align	4


	//----- nvinfo : EIATTR_REGCOUNT
	.align		4
        /*0000*/ 	.byte	0x04, 0x2f
        /*0002*/ 	.short	(.L_1 - .L_0)
	.align		4
.L_0:
        /*0004*/ 	.word	index@(matmul_kernel)
        /*0008*/ 	.word	0x000000ff


	//----- nvinfo : EIATTR_FRAME_SIZE
	.align		4
.L_1:
        /*000c*/ 	.byte	0x04, 0x11
        /*000e*/ 	.short	(.L_3 - .L_2)
	.align		4
.L_2:
        /*0010*/ 	.word	index@(matmul_kernel)
        /*0014*/ 	.word	0x000025d0


	//----- nvinfo : EIATTR_MIN_STACK_SIZE
	.align		4
.L_3:
        /*0018*/ 	.byte	0x04, 0x12
        /*001a*/ 	.short	(.L_5 - .L_4)
	.align		4
.L_4:
        /*001c*/ 	.word	index@(matmul_kernel)
        /*0020*/ 	.word	0x000025d0
.L_5:


//--------------------- .nv.compat                --------------------------
	.section	.nv.compat,"",@"SHT_CUDA_COMPAT_INFO"
	.align	4
        /*0000*/ 	.byte	0x02, 0x09, 0x01, 0x00, 0x02, 0x02, 0x04, 0x00, 0x02, 0x05, 0x05, 0x00, 0x03, 0x07, 0x01, 0x01
        /*0010*/ 	.byte	0x02, 0x03, 0x00, 0x00, 0x02, 0x06, 0x01, 0x00, 0x04, 0x0b, 0x08, 0x00, 0x00, 0x00, 0x00, 0x00
        /*0020*/ 	.byte	0x00, 0x00, 0x00, 0x00


//--------------------- .nv.info.matmul_kernel    --------------------------
	.section	.nv.info.matmul_kernel,"",@"SHT_CUDA_INFO"
	.sectionflags	@""
	.align	4


	//----- nvinfo : EIATTR_CUDA_API_VERSION
	.align		4
        /*0000*/ 	.byte	0x04, 0x37
        /*0002*/ 	.short	(.L_7 - .L_6)
.L_6:
        /*0004*/ 	.word	0x00000082


	//----- nvinfo : EIATTR_KPARAM_INFO
	.align		4
.L_7:
        /*0008*/ 	.byte	0x04, 0x17
        /*000a*/ 	.short	(.L_9 - .L_8)
.L_8:
        /*000c*/ 	.word	0x00000000
        /*0010*/ 	.short	0x000d
        /*0012*/ 	.short	0x0048
        /*0014*/ 	.byte	0x00, 0xf4, 0x21, 0x00


	//----- nvinfo : EIATTR_KPARAM_INFO
	.align		4
.L_9:
        /*0018*/ 	.byte	0x04, 0x17
        /*001a*/ 	.short	(.L_11 - .L_10)
.L_10:
        /*001c*/ 	.word	0x00000000
        /*0020*/ 	.short	0x000c
        /*0022*/ 	.short	0x0040
        /*0024*/ 	.byte	0x00, 0xf4, 0x21, 0x00


	//----- nvinfo : EIATTR_KPARAM_INFO
	.align		4
.L_11:
        /*0028*/ 	.byte	0x04, 0x17
        /*002a*/ 	.short	(.L_13 - .L_12)
.L_12:
        /*002c*/ 	.word	0x00000000
        /*0030*/ 	.short	0x000b
        /*0032*/ 	.short	0x0038
        /*0034*/ 	.byte	0x00, 0xf0, 0x11, 0x00


	//----- nvinfo : EIATTR_KPARAM_INFO
	.align		4
.L_13:
        /*0038*/ 	.byte	0x04, 0x17
        /*003a*/ 	.short	(.L_15 - .L_14)
.L_14:
        /*003c*/ 	.word	0x00000000
        /*0040*/ 	.short	0x000a
        /*0042*/ 	.short	0x0034
        /*0044*/ 	.byte	0x00, 0xf0, 0x11, 0x00


	//----- nvinfo : EIATTR_KPARAM_INFO
	.align		4
.L_15:
        /*0048*/ 	.byte	0x04, 0x17
        /*004a*/ 	.short	(.L_17 - .L_16)
.L_16:
        /*004c*/ 	.word	0x00000000
        /*0050*/ 	.short	0x0009
        /*0052*/ 	.short	0x0030
        /*0054*/ 	.byte	0x00, 0xf0, 0x11, 0x00


	//----- nvinfo : EIATTR_KPARAM_INFO
	.align		4
.L_17:
        /*0058*/ 	.byte	0x04, 0x17
        /*005a*/ 	.short	(.L_19 - .L_18)
.L_18:
        /*005c*/ 	.word	0x00000000
        /*0060*/ 	.short	0x0008
        /*0062*/ 	.short	0x002c
        /*0064*/ 	.byte	0x00, 0xf0, 0x11, 0x00


	//----- nvinfo : EIATTR_KPARAM_INFO
	.align		4
.L_19:
        /*0068*/ 	.byte	0x04, 0x17
        /*006a*/ 	.short	(.L_21 - .L_20)
.L_20:
        /*006c*/ 	.word	0x00000000
        /*0070*/ 	.short	0x0007
        /*0072*/ 	.short	0x0028
        /*0074*/ 	.byte	0x00, 0xf0, 0x11, 0x00


	//----- nvinfo : EIATTR_KPARAM_INFO
	.align		4
.L_21:
        /*0078*/ 	.byte	0x04, 0x17
        /*007a*/ 	.short	(.L_23 - .L_22)
.L_22:
        /*007c*/ 	.word	0x00000000
        /*0080*/ 	.short	0x0006
        /*0082*/ 	.short	0x0024
        /*0084*/ 	.byte	0x00, 0xf0, 0x11, 0x00


	//----- nvinfo : EIATTR_KPARAM_INFO
	.align		4
.L_23:
        /*0088*/ 	.byte	0x04, 0x17
        /*008a*/ 	.short	(.L_25 - .L_24)
.L_24:
        /*008c*/ 	.word	0x00000000
        /*0090*/ 	.short	0x0005
        /*0092*/ 	.short	0x0020
        /*0094*/ 	.byte	0x00, 0xf0, 0x11, 0x00


	//----- nvinfo : EIATTR_KPARAM_INFO
	.align		4
.L_25:
        /*0098*/ 	.byte	0x04, 0x17
        /*009a*/ 	.short	(.L_27 - .L_26)
.L_26:
        /*009c*/ 	.word	0x00000000
        /*00a0*/ 	.short	0x0004
        /*00a2*/ 	.short	0x001c
        /*00a4*/ 	.byte	0x00, 0xf0, 0x11, 0x00


	//----- nvinfo : EIATTR_KPARAM_INFO
	.align		4
.L_27:
        /*00a8*/ 	.byte	0x04, 0x17
        /*00aa*/ 	.short	(.L_29 - .L_28)
.L_28:
        /*00ac*/ 	.word	0x00000000
        /*00b0*/ 	.short	0x0003
        /*00b2*/ 	.short	0x0018
        /*00b4*/ 	.byte	0x00, 0xf0, 0x11, 0x00


	//----- nvinfo : EIATTR_KPARAM_INFO
	.align		4
.L_29:
        /*00b8*/ 	.byte	0x04, 0x17
        /*00ba*/ 	.short	(.L_31 - .L_30)
.L_30:
        /*00bc*/ 	.word	0x00000000
        /*00c0*/ 	.short	0x0002
        /*00c2*/ 	.short	0x0010
        /*00c4*/ 	.byte	0x00, 0xf4, 0x21, 0x00


	//----- nvinfo : EIATTR_KPARAM_INFO
	.align		4
.L_31:
        /*00c8*/ 	.byte	0x04, 0x17
        /*00ca*/ 	.short	(.L_33 - .L_32)
.L_32:
        /*00cc*/ 	.word	0x00000000
        /*00d0*/ 	.short	0x0001
        /*00d2*/ 	.short	0x0008
        /*00d4*/ 	.byte	0x00, 0xf4, 0x21, 0x00


	//----- nvinfo : EIATTR_KPARAM_INFO
	.align		4
.L_33:
        /*00d8*/ 	.byte	0x04, 0x17
        /*00da*/ 	.short	(.L_35 - .L_34)
.L_34:
        /*00dc*/ 	.word	0x00000000
        /*00e0*/ 	.short	0x0000
        /*00e2*/ 	.short	0x0000
        /*00e4*/ 	.byte	0x00, 0xf4, 0x21, 0x00


	//----- nvinfo : EIATTR_SPARSE_MMA_MASK
	.align		4
.L_35:
        /*00e8*/ 	.byte	0x03, 0x50
        /*00ea*/ 	.short	0x0000


	//----- nvinfo : EIATTR_MAXREG_COUNT
	.align		4
        /*00ec*/ 	.byte	0x03, 0x1b
        /*00ee*/ 	.short	0x00ff


	//----- nvinfo : EIATTR_NUM_BARRIERS
	.align		4
        /*00f0*/ 	.byte	0x02, 0x4c
        /*00f2*/ 	.byte	0x01
	.zero		1


	//----- nvinfo : EIATTR_ANNOTATIONS
	.align		4
        /*00f4*/ 	.byte	0x04, 0x55
        /*00f6*/ 	.short	(.L_37 - .L_36)


	//   ....[0]....
.L_36:
        /*00f8*/ 	.word	0x00000001
        /*00fc*/ 	.byte	0x20, 0x01, 0x00, 0x00, 0x01, 0x00, 0x00, 0x00, 0x40, 0x07, 0x00, 0x00, 0x01, 0x00, 0x00, 0x00
        /* <DEDUP_REMOVED lines=2625> */
        /*a51c*/ 	.byte	0xd0, 0xb6, 0x03, 0x00, 0x01, 0x00, 0x00, 0x00, 0xe0, 0xb6, 0x03, 0x00


	//----- nvinfo : EIATTR_MERCURY_ISA_VERSION
	.align		4
.L_37:
        /*a528*/ 	.byte	0x03, 0x5f
        /*a52a*/ 	.short	0x0101


	//----- nvinfo : EIATTR_EXIT_INSTR_OFFSETS
	.align		4
        /*a52c*/ 	.byte	0x04, 0x1c
        /*a52e*/ 	.short	(.L_39 - .L_38)


	//   ....[0]....
.L_38:
        /*a530*/ 	.word	0x000890d0


	//   ....[1]....
        /*a534*/ 	.word	0x000890f0


	//----- nvinfo : EIATTR_REQNTID
	.align		4
.L_39:
        /*a538*/ 	.byte	0x04, 0x10
        /*a53a*/ 	.short	(.L_41 - .L_40)
.L_40:
        /*a53c*/ 	.word	0x00000080
        /*a540*/ 	.word	0x00000001
        /*a544*/ 	.word	0x00000001


	//----- nvinfo : EIATTR_CBANK_PARAM_SIZE
	.align		4
.L_41:
        /*a548*/ 	.byte	0x03, 0x19
        /*a54a*/ 	.short	0x0050


	//----- nvinfo : EIATTR_PARAM_CBANK
	.align		4
        /*a54c*/ 	.byte	0x04, 0x0a
        /*a54e*/ 	.short	(.L_43 - .L_42)
	.align		4
.L_42:
        /*a550*/ 	.word	index@(.nv.constant0.matmul_kernel)
        /*a554*/ 	.short	0x0210
        /*a556*/ 	.short	0x0050


	//----- nvinfo : EIATTR_SW_WAR
	.align		4
.L_43:
        /*a558*/ 	.byte	0x04, 0x36
        /*a55a*/ 	.short	(.L_45 - .L_44)
.L_44:
        /*a55c*/ 	.word	0x00000008
.L_45:


//--------------------- .nv.callgraph             --------------------------
	.section	.nv.callgraph,"",@"SHT_CUDA_CALLGRAPH"
	.align	4
	.sectionentsize	8
	.align		4
        /*0000*/ 	.word	0x00000000
	.align		4
        /*0004*/ 	.word	0xffffffff
	.align		4
        /*0008*/ 	.word	0x00000000
	.align		4
        /*000c*/ 	.word	0xfffffffe
	.align		4
        /*0010*/ 	.word	0x00000000
	.align		4
        /*0014*/ 	.word	0xfffffffd
	.align		4
        /*0018*/ 	.word	0x00000000
	.align		4
        /*001c*/ 	.word	0xfffffffc


//--------------------- .text.matmul_kernel       --------------------------
	.section	.text.matmul_kernel,"ax",@progbits
	.align	128
        .global         matmul_kernel
        .type           matmul_kernel,@function
        .size           matmul_kernel,(.L_x_3 - matmul_kernel)
        .other          matmul_kernel,@"STO_CUDA_ENTRY STV_DEFAULT"
matmul_kernel:
.text.matmul_kernel:
[----:B------:R-:W1:Y:S08]  /*0000*/  LDC R1, c[0x0][0x28] ;  /* 0x00000a00ff017b82 */ /* 0x000e700000000800 */
[----:B------:R-:W2:Y:S01]  /*0010*/  LDC.64 R2, c[0x0][0x228] ;  /* 0x00008a00ff027b82 */ /* 0x000ea20000000a00 */
[----:B-1----:R-:W-:Y:S01]  /*0020*/  VIADD R1, R1, 0xffffda30 ;  /* 0xffffda3001017836 */ /* 0x002fe20000000000 */
[----:B------:R-:W1:Y:S01]  /*0030*/  S2R R5, SR_CTAID.X ;  /* 0x0000000000057919 */ /* 0x000e620000002500 */
[----:B------:R-:W-:Y:S01]  /*0040*/  ULDC.64 UR8, c[0x0][0x218] ;  /* 0x0000860000087ab9 */ /* 0x000fe20000000a00 */
[----:B------:R-:W-:Y:S01]  /*0050*/  ULDC UR4, c[0x0][0x234] ;  /* 0x00008d0000047ab9 */ /* 0x000fe20000000800 */
[----:B------:R-:W-:Y:S01]  /*0060*/  ULDC.64 UR6, c[0x0][0x210] ;  /* 0x0000840000067ab9 */ /* 0x000fe20000000a00 */
[----:B------:R-:W-:Y:S01]  /*0070*/  ULDC UR13, c[0x0][0x240] ;  /* 0x00009000000d7ab9 */ /* 0x000fe20000000800 */
        /* <DEDUP_REMOVED lines=9> */
[----:B--2---:R-:W-:Y:S01]  /*0110*/  IMAD.MOV.U32 R12, RZ, RZ, R3 ;  /* 0x000000ffff0c7224 */ /* 0x004fe200078e0003 */
[----:B------:R2:W-:Y:S01]  /*0120*/  STL.64 [R1+0x1b90], R2 ;  /* 0x001b900201007387 */ /* 0x0005e20000100a00 */
[----:B------:R-:W-:-:S02]  /*0130*/  IMAD.MOV.U32 R16, RZ, RZ, R2 ;  /* 0x000000ffff107224 */ /* 0x000fc400078e0002 */
[----:B------:R-:W-:-:S03]  /*0140*/  VIADD R0, R12, 0x1ff ;  /* 0x000001ff0c007836 */ /* 0x000fc60000000000 */
[----:B------:R-:W-:Y:S02]  /*0150*/  IABS R17, R16 ;  /* 0x0000001000117213 */ /* 0x000fe40000000000 */
[----:B-1----:R-:W-:Y:S02]  /*0160*/  IABS R8, R5 ;  /* 0x0000000500087213 */ /* 0x002fe40000000000 */
[----:B--2---:R-:W-:-:S04]  /*0170*/  SHF.R.S32.HI R3, RZ, 0x1f, R0 ;  /* 0x0000001fff037819 */ /* 0x004fc80000011400 */
[----:B------:R-:W-:-:S04]  /*0180*/  LEA.HI R3, R3, R0, RZ, 0x9 ;  /* 0x0000000003037211 */ /* 0x000fc800078f48ff */
[----:B------:R-:W-:-:S04]  /*0190*/  SHF.R.S32.HI R3, RZ, 0x9, R3 ;  /* 0x00000009ff037819 */ /* 0x000fc80000011403 */
[----:B------:R-:W-:-:S04]  /*01a0*/  SHF.L.U32 R4, R3, 0x3, RZ ;  /* 0x0000000303047819 */ /* 0x000fc800000006ff */
[-C--:B------:R-:W-:Y:S02]  /*01b0*/  IABS R7, R4.reuse ;  /* 0x0000000400077213 */ /* 0x080fe40000000000 */
[----:B------:R-:W-:Y:S02]  /*01c0*/  IABS R10, R4 ;  /* 0x00000004000a7213 */ /* 0x000fe40000000000 */
[----:B------:R-:W1:Y:S08]  /*01d0*/  I2F.RP R0, R7 ;  /* 0x0000000700007306 */ /* 0x000e700000209400 */
[----:B-1----:R-:W1:Y:S02]  /*01e0*/  MUFU.RCP R0, R0 ;  /* 0x0000000000007308 */ /* 0x002e640000001000 */
[----:B-1----:R-:W-:Y:S01]  /*01f0*/  VIADD R2, R0, 0xffffffe ;  /* 0x0ffffffe00027836 */ /* 0x002fe20000000000 */
[----:B------:R-:W-:-:S05]  /*0200*/  IADD3 R0, RZ, -R10, RZ ;  /* 0x8000000aff007210 */ /* 0x000fca0007ffe0ff */
[----:B------:R1:W2:Y:S02]  /*0210*/  F2I.FTZ.U32.TRUNC.NTZ R3, R2 ;  /* 0x0000000200037305 */ /* 0x0002a4000021f000 */
[----:B-1----:R-:W-:Y:S02]  /*0220*/  IMAD.MOV.U32 R2, RZ, RZ, RZ ;  /* 0x000000ffff027224 */ /* 0x002fe400078e00ff */
[----:B--2---:R-:W-:-:S04]  /*0230*/  IMAD.MOV R6, RZ, RZ, -R3 ;  /* 0x000000ffff067224 */ /* 0x004fc800078e0a03 */
[----:B------:R-:W-:Y:S02]  /*0240*/  IMAD R9, R6, R7, RZ ;  /* 0x0000000706097224 */ /* 0x000fe400078e02ff */
[----:B------:R-:W-:Y:S02]  /*0250*/  IMAD.MOV.U32 R6, RZ, RZ, R8 ;  /* 0x000000ffff067224 */ /* 0x000fe400078e0008 */
[----:B------:R-:W-:-:S06]  /*0260*/  IMAD.HI.U32 R3, R3, R9, R2 ;  /* 0x0000000903037227 */ /* 0x000fcc00078e0002 */
[----:B------:R-:W-:-:S04]  /*0270*/  IMAD.HI.U32 R3, R3, R6, RZ ;  /* 0x0000000603037227 */ /* 0x000fc800078e00ff */
[----:B------:R-:W-:-:S05]  /*0280*/  IMAD R0, R3, R0, R6 ;  /* 0x0000000003007224 */ /* 0x000fca00078e0206 */
[----:B------:R-:W-:-:S13]  /*0290*/  ISETP.GT.U32.AND P1, PT, R7, R0, PT ;  /* 0x000000000700720c */ /* 0x000fda0003f24070 */
[----:B------:R-:W-:Y:S02]  /*02a0*/  @!P1 IMAD.IADD R0, R0, 0x1, -R7 ;  /* 0x0000000100009824 */ /* 0x000fe400078e0a07 */
[----:B------:R-:W-:Y:S01]  /*02b0*/  @!P1 VIADD R3, R3, 0x1 ;  /* 0x0000000103039836 */ /* 0x000fe20000000000 */
[----:B------:R-:W-:Y:S02]  /*02c0*/  ISETP.NE.AND P1, PT, R4, RZ, PT ;  /* 0x000000ff0400720c */ /* 0x000fe40003f25270 */
[----:B------:R-:W-:Y:S02]  /*02d0*/  ISETP.GE.U32.AND P0, PT, R0, R7, PT ;  /* 0x000000070000720c */ /* 0x000fe40003f06070 */
[----:B------:R-:W-:-:S04]  /*02e0*/  LOP3.LUT R0, R5, R4, RZ, 0x3c, !PT ;  /* 0x0000000405007212 */ /* 0x000fc800078e3cff */
[----:B------:R-:W-:Y:S02]  /*02f0*/  ISETP.GE.AND P2, PT, R0, RZ, PT ;  /* 0x000000ff0000720c */ /* 0x000fe40003f46270 */
[----:B------:R-:W-:-:S05]  /*0300*/  IADD3 R0, R16, 0xff, RZ ;  /* 0x000000ff10007810 */ /* 0x000fca0007ffe0ff */
[----:B------:R-:W-:-:S04]  /*0310*/  @P0 VIADD R3, R3, 0x1 ;  /* 0x0000000103030836 */ /* 0x000fc80000000000 */
[----:B------:R-:W-:Y:S01]  /*0320*/  IMAD.MOV.U32 R2, RZ, RZ, R3 ;  /* 0x000000ffff027224 */ /* 0x000fe200078e0003 */
[----:B------:R-:W-:-:S03]  /*0330*/  SHF.R.S32.HI R3, RZ, 0x1f, R0 ;  /* 0x0000001fff037819 */ /* 0x000fc60000011400 */
[----:B------:R-:W-:Y:S01]  /*0340*/  @!P2 IMAD.MOV R2, RZ, RZ, -R2 ;  /* 0x000000ffff02a224 */ /* 0x000fe200078e0a02 */
[----:B------:R-:W-:Y:S02]  /*0350*/  @!P1 LOP3.LUT R2, RZ, R4, RZ, 0x33, !PT ;  /* 0x00000004ff029212 */ /* 0x000fe400078e33ff */
[----:B------:R-:W-:-:S03]  /*0360*/  LEA.HI R3, R3, R0, RZ, 0x8 ;  /* 0x0000000003037211 */ /* 0x000fc600078f40ff */
[----:B------:R-:W-:Y:S02]  /*0370*/  IMAD.SHL.U32 R7, R2, 0x8, RZ ;  /* 0x0000000802077824 */ /* 0x000fe400078e00ff */
[----:B------:R-:W-:-:S03]  /*0380*/  IMAD.MOV R2, RZ, RZ, -R2 ;  /* 0x000000ffff027224 */ /* 0x000fc600078e0a02 */
[----:B------:R-:W-:Y:S01]  /*0390*/  LEA.HI.SX32 R3, R3, -R7, 0x18 ;  /* 0x8000000703037211 */ /* 0x000fe200078fc2ff */
[----:B------:R-:W-:Y:S02]  /*03a0*/  IMAD R8, R4, R2, R5 ;  /* 0x0000000204087224 */ /* 0x000fe400078e0205 */
[----:B------:R-:W-:Y:S01]  /*03b0*/  IMAD.MOV.U32 R2, RZ, RZ, RZ ;  /* 0x000000ffff027224 */ /* 0x000fe200078e00ff */
[----:B------:R-:W-:Y:S02]  /*03c0*/  VIMNMX R9, R3, 0x8, PT ;  /* 0x0000000803097848 */ /* 0x000fe40003fe0100 */
[----:B------:R-:W-:Y:S02]  /*03d0*/  IABS R4, R8 ;  /* 0x0000000800047213 */ /* 0x000fe40000000000 */
[-C--:B------:R-:W-:Y:S02]  /*03e0*/  IABS R6, R9.reuse ;  /* 0x0000000900067213 */ /* 0x080fe40000000000 */
[----:B------:R-:W-:-:S02]  /*03f0*/  IABS R10, R9 ;  /* 0x00000009000a7213 */ /* 0x000fc40000000000 */
[----:B------:R-:W1:Y:S08]  /*0400*/  I2F.RP R0, R6 ;  /* 0x0000000600007306 */ /* 0x000e700000209400 */
[----:B-1----:R-:W1:Y:S02]  /*0410*/  MUFU.RCP R0, R0 ;  /* 0x0000000000007308 */ /* 0x002e640000001000 */
[----:B-1----:R-:W-:-:S02]  /*0420*/  VIADD R3, R0, 0xffffffe ;  /* 0x0ffffffe00037836 */ /* 0x002fc40000000000 */
[----:B------:R-:W-:Y:S02]  /*0430*/  IMAD.MOV R0, RZ, RZ, -R10 ;  /* 0x000000ffff007224 */ /* 0x000fe400078e0a0a */
[----:B------:R-:W1:Y:S02]  /*0440*/  S2R R10, SR_TID.X ;  /* 0x00000000000a7919 */ /* 0x000e640000002100 */
[----:B------:R-:W2:Y:S02]  /*0450*/  F2I.FTZ.U32.TRUNC.NTZ R3, R3 ;  /* 0x0000000300037305 */ /* 0x000ea4000021f000 */
[----:B--2---:R-:W-:-:S05]  /*0460*/  IADD3 R11, RZ, -R3, RZ ;  /* 0x80000003ff0b7210 */ /* 0x004fca0007ffe0ff */
[----:B------:R-:W-:-:S04]  /*0470*/  IMAD R5, R11, R6, RZ ;  /* 0x000000060b057224 */ /* 0x000fc800078e02ff */
[----:B------:R-:W-:-:S04]  /*0480*/  IMAD.HI.U32 R2, R3, R5, R2 ;  /* 0x0000000503027227 */ /* 0x000fc800078e0002 */
[----:B------:R-:W-:Y:S02]  /*0490*/  IMAD.MOV.U32 R3, RZ, RZ, R4 ;  /* 0x000000ffff037224 */ /* 0x000fe400078e0004 */
[----:B------:R-:W2:Y:S01]  /*04a0*/  I2F.RP R4, R17 ;  /* 0x0000001100047306 */ /* 0x000ea20000209400 */
[----:B-1----:R-:W-:Y:S01]  /*04b0*/  LOP3.LUT R11, R10, 0x7f, RZ, 0xc0, !PT ;  /* 0x0000007f0a0b7812 */ /* 0x002fe200078ec0ff */
[----:B------:R-:W-:-:S04]  /*04c0*/  IMAD.HI.U32 R2, R2, R3, RZ ;  /* 0x0000000302027227 */ /* 0x000fc800078e00ff */
[----:B------:R-:W-:Y:S01]  /*04d0*/  IMAD R3, R2, R0, R3 ;  /* 0x0000000002037224 */ /* 0x000fe200078e0203 */
[----:B------:R-:W-:-:S04]  /*04e0*/  IABS R0, R12 ;  /* 0x0000000c00007213 */ /* 0x000fc80000000000 */
[----:B------:R-:W-:Y:S01]  /*04f0*/  ISETP.GT.U32.AND P1, PT, R6, R3, PT ;  /* 0x000000030600720c */ /* 0x000fe20003f24070 */
[----:B--2---:R-:W1:-:S12]  /*0500*/  MUFU.RCP R4, R4 ;  /* 0x0000000400047308 */ /* 0x004e580000001000 */
[----:B------:R-:W-:Y:S02]  /*0510*/  @!P1 IMAD.IADD R3, R3, 0x1, -R6 ;  /* 0x0000000103039824 */ /* 0x000fe400078e0a06 */
[----:B------:R-:W-:Y:S01]  /*0520*/  @!P1 VIADD R2, R2, 0x1 ;  /* 0x0000000102029836 */ /* 0x000fe20000000000 */
[----:B------:R-:W-:Y:S02]  /*0530*/  ISETP.NE.AND P1, PT, R9, RZ, PT ;  /* 0x000000ff0900720c */ /* 0x000fe40003f25270 */
[----:B------:R-:W-:Y:S02]  /*0540*/  ISETP.GE.U32.AND P0, PT, R3, R6, PT ;  /* 0x000000060300720c */ /* 0x000fe40003f06070 */
[----:B------:R-:W-:Y:S01]  /*0550*/  LOP3.LUT R3, R8, R9, RZ, 0x3c, !PT ;  /* 0x0000000908037212 */ /* 0x000fe200078e3cff */
[----:B------:R-:W2:Y:S03]  /*0560*/  I2F.RP R6, R0 ;  /* 0x0000000000067306 */ /* 0x000ea60000209400 */
[----:B------:R-:W-:-:S02]  /*0570*/  ISETP.GE.AND P2, PT, R3, RZ, PT ;  /* 0x000000ff0300720c */ /* 0x000fc40003f46270 */
[----:B-1----:R-:W-:-:S05]  /*0580*/  IADD3 R3, R4, 0xffffffe, RZ ;  /* 0x0ffffffe04037810 */ /* 0x002fca0007ffe0ff */
[----:B------:R-:W-:Y:S01]  /*0590*/  @P0 VIADD R2, R2, 0x1 ;  /* 0x0000000102020836 */ /* 0x000fe20000000000 */
[----:B------:R-:W1:Y:S03]  /*05a0*/  F2I.FTZ.U32.TRUNC.NTZ R3, R3 ;  /* 0x0000000300037305 */ /* 0x000e66000021f000 */
[----:B------:R-:W-:-:S04]  /*05b0*/  IMAD.MOV.U32 R14, RZ, RZ, R2 ;  /* 0x000000ffff0e7224 */ /* 0x000fc800078e0002 */
[----:B------:R-:W-:Y:S01]  /*05c0*/  @!P2 IMAD.MOV R14, RZ, RZ, -R14 ;  /* 0x000000ffff0ea224 */ /* 0x000fe200078e0a0e */
[----:B------:R-:W-:Y:S01]  /*05d0*/  @!P1 LOP3.LUT R14, RZ, R9, RZ, 0x33, !PT ;  /* 0x00000009ff0e9212 */ /* 0x000fe200078e33ff */
[----:B--2---:R-:W2:Y:S03]  /*05e0*/  MUFU.RCP R6, R6 ;  /* 0x0000000600067308 */ /* 0x004ea60000001000 */
[----:B------:R-:W-:Y:S01]  /*05f0*/  IADD3 R2, -R14, RZ, RZ ;  /* 0x000000ff0e027210 */ /* 0x000fe20007ffe1ff */
[----:B-1----:R-:W-:-:S04]  /*0600*/  IMAD.MOV R5, RZ, RZ, -R3 ;  /* 0x000000ffff057224 */ /* 0x002fc800078e0a03 */
[----:B------:R-:W-:Y:S02]  /*0610*/  IMAD R2, R9, R2, R8 ;  /* 0x0000000209027224 */ /* 0x000fe400078e0208 */
[----:B------:R-:W-:Y:S02]  /*0620*/  IMAD.MOV.U32 R8, RZ, RZ, R5 ;  /* 0x000000ffff087224 */ /* 0x000fe400078e0005 */
[----:B------:R-:W-:Y:S02]  /*0630*/  IMAD.IADD R2, R7, 0x1, R2 ;  /* 0x0000000107027824 */ /* 0x000fe400078e0202 */
[----:B------:R-:W-:Y:S02]  /*0640*/  IMAD R7, R8, R17, RZ ;  /* 0x0000001108077224 */ /* 0x000fe400078e02ff */
[----:B--2---:R-:W-:Y:S01]  /*0650*/  VIADD R4, R6, 0xffffffe ;  /* 0x0ffffffe06047836 */ /* 0x004fe20000000000 */
[----:B------:R-:W-:Y:S01]  /*0660*/  LEA R8, R2, R11, 0x8 ;  /* 0x0000000b02087211 */ /* 0x000fe200078e40ff */
[----:B------:R-:W-:Y:S01]  /*0670*/  IMAD.MOV.U32 R2, RZ, RZ, RZ ;  /* 0x000000ffff027224 */ /* 0x000fe200078e00ff */
[----:B------:R-:W-:Y:S01]  /*0680*/  SHF.R.U32.HI R6, RZ, 0x6, R10 ;  /* 0x00000006ff067819 */ /* 0x000fe2000001160a */
[----:B------:R1:W2:Y:S01]  /*0690*/  F2I.FTZ.U32.TRUNC.NTZ R5, R4 ;  /* 0x0000000400057305 */ /* 0x0002a2000021f000 */
[----:B------:R-:W-:Y:S01]  /*06a0*/  IABS R12, R8 ;  /* 0x00000008000c7213 */ /* 0x000fe20000000000 */
[----:B------:R-:W-:Y:S01]  /*06b0*/  IMAD.HI.U32 R2, R3, R7, R2 ;  /* 0x0000000703027227 */ /* 0x000fe200078e0002 */
[----:B------:R-:W-:-:S02]  /*06c0*/  SHF.R.S32.HI R3, RZ, 0x6, R10 ;  /* 0x00000006ff037819 */ /* 0x000fc4000001140a */
[----:B------:R-:W-:Y:S01]  /*06d0*/  SGXT.U32 R6, R6, 0x1 ;  /* 0x000000010606781a */ /* 0x000fe20000000000 */
[----:B------:R-:W-:Y:S01]  /*06e0*/  VIADD R9, R8, 0x80 ;  /* 0x0000008008097836 */ /* 0x000fe20000000000 */
[----:B------:R-:W-:Y:S01]  /*06f0*/  SHF.L.U32 R7, R14, 0x9, RZ ;  /* 0x000000090e077819 */ /* 0x000fe200000006ff */
[----:B------:R-:W-:Y:S01]  /*0700*/  IMAD.SHL.U32 R10, R10, 0x4, RZ ;  /* 0x000000040a0a7824 */ /* 0x000fe200078e00ff */
[----:B-1----:R-:W-:Y:S01]  /*0710*/  SGXT R4, R3, 0x1 ;  /* 0x000000010304781a */ /* 0x002fe20000000200 */
[----:B------:R-:W-:Y:S01]  /*0720*/  IMAD.HI.U32 R3, R2, R12, RZ ;  /* 0x0000000c02037227 */ /* 0x000fe200078e00ff */
[----:B------:R-:W-:Y:S01]  /*0730*/  IABS R13, R9 ;  /* 0x00000009000d7213 */ /* 0x000fe20000000000 */
[----:B------:R-:W-:Y:S01]  /*0740*/  STL [R1+0x1bc4], R7 ;  /* 0x001bc40701007387 */ /* 0x000fe20000100800 */
[----:B------:R-:W-:Y:S01]  /*0750*/  LOP3.LUT R11, R4, 0x90, RZ, 0xc0, !PT ;  /* 0x00000090040b7812 */ /* 0x000fe200078ec0ff */
[----:B------:R-:W-:Y:S01]  /*0760*/  IMAD.MOV R4, RZ, RZ, -R3 ;  /* 0x000000ffff047224 */ /* 0x000fe200078e0a03 */
[----:B------:R-:W-:Y:S01]  /*0770*/  LOP3.LUT R3, R7, R6, RZ, 0xfc, !PT ;  /* 0x0000000607037212 */ /* 0x000fe200078efcff */
[----:B--2---:R-:W-:Y:S01]  /*0780*/  IMAD.MOV R15, RZ, RZ, -R5 ;  /* 0x000000ffff0f7224 */ /* 0x004fe200078e0a05 */
[----:B------:R-:W-:Y:S01]  /*0790*/  LOP3.LUT R10, R11, 0x7c, R10, 0x78, !PT ;  /* 0x0000007c0b0a7812 */ /* 0x000fe200078e780a */
[----:B------:R-:W-:Y:S01]  /*07a0*/  IMAD.HI.U32 R2, R2, R13, RZ ;  /* 0x0000000d02027227 */ /* 0x000fe200078e00ff */
[----:B------:R-:W-:-:S02]  /*07b0*/  LOP3.LUT R14, R3, 0x6, RZ, 0xfc, !PT ;  /* 0x00000006030e7812 */ /* 0x000fc400078efcff */
[----:B------:R-:W-:Y:S01]  /*07c0*/  LOP3.LUT R18, R3, 0x36, RZ, 0xfc, !PT ;  /* 0x0000003603127812 */ /* 0x000fe200078efcff */
[----:B------:R-:W-:Y:S01]  /*07d0*/  IMAD R6, R17, R4, R12 ;  /* 0x0000000411067224 */ /* 0x000fe200078e020c */
[----:B------:R1:W-:Y:S01]  /*07e0*/  STL [R1+0x48], R10 ;  /* 0x0000480a01007387 */ /* 0x0003e20000100800 */
[----:B------:R-:W-:Y:S01]  /*07f0*/  IMAD R11, R15, R0, RZ ;  /* 0x000000000f0b7224 */ /* 0x000fe200078e02ff */
[----:B------:R-:W-:Y:S01]  /*0800*/  LOP3.LUT R12, R3, 0x1fe, RZ, 0xfc, !PT ;  /* 0x000001fe030c7812 */ /* 0x000fe200078efcff */
[----:B------:R-:W-:Y:S01]  /*0810*/  IMAD.MOV.U32 R4, RZ, RZ, RZ ;  /* 0x000000ffff047224 */ /* 0x000fe200078e00ff */
[----:B------:R-:W-:Y:S01]  /*0820*/  ISETP.GT.U32.AND P0, PT, R17, R6, PT ;  /* 0x000000061100720c */ /* 0x000fe20003f04070 */
[----:B------:R-:W-:Y:S01]  /*0830*/  STL [R1+0x1bc8], R8 ;  /* 0x001bc80801007387 */ /* 0x000fe20000100800 */
[----:B------:R-:W-:Y:S02]  /*0840*/  IABS R19, R12 ;  /* 0x0000000c00137213 */ /* 0x000fe40000000000 */
[----:B------:R-:W-:Y:S01]  /*0850*/  ISETP.GE.AND P2, PT, R12, RZ, PT ;  /* 0x000000ff0c00720c */ /* 0x000fe20003f46270 */
[----:B------:R-:W-:Y:S01]  /*0860*/  STL [R1+0x1bcc], R9 ;  /* 0x001bcc0901007387 */ /* 0x000fe20000100800 */
[----:B-1----:R-:W-:Y:S01]  /*0870*/  IMAD.MOV R10, RZ, RZ, -R2 ;  /* 0x000000ffff0a7224 */ /* 0x002fe200078e0a02 */
[----:B------:R-:W-:Y:S01]  /*0880*/  LOP3.LUT R12, R3, 0x4, RZ, 0xfc, !PT ;  /* 0x00000004030c7812 */ /* 0x000fe200078efcff */
[----:B------:R-:W-:Y:S01]  /*0890*/  IMAD.HI.U32 R2, R5, R11, R4 ;  /* 0x0000000b05027227 */ /* 0x000fe200078e0004 */
[----:B------:R-:W-:-:S02]  /*08a0*/  IABS R11, R3 ;  /* 0x00000003000b7213 */ /* 0x000fc40000000000 */
[----:B------:R-:W-:Y:S01]  /*08b0*/  LOP3.LUT R5, R3, 0x2, RZ, 0xfc, !PT ;  /* 0x0000000203057812 */ /* 0x000fe200078efcff */
[----:B------:R-:W-:Y:S01]  /*08c0*/  IMAD R4, R17, R10, R13 ;  /* 0x0000000a11047224 */ /* 0x000fe200078e020d */
[----:B------:R-:W-:Y:S01]  /*08d0*/  ISETP.GE.AND P4, PT, R12, RZ, PT ;  /* 0x000000ff0c00720c */ /* 0x000fe20003f86270 */
[----:B------:R-:W-:Y:S01]  /*08e0*/  @!P0 IMAD.IADD R6, R6, 0x1, -R17 ;  /* 0x0000000106068824 */ /* 0x000fe200078e0a11 */
[----:B------:R-:W-:Y:S01]  /*08f0*/  ISETP.GE.AND P1, PT, R5, RZ, PT ;  /* 0x000000ff0500720c */ /* 0x000fe20003f26270 */
[C---:B------:R-:W-:Y:S01]  /*0900*/  IMAD.HI.U32 R10, R2.reuse, R19, RZ ;  /* 0x00000013020a7227 */ /* 0x040fe200078e00ff */
[----:B------:R-:W-:Y:S02]  /*0910*/  ISETP.GT.U32.AND P3, PT, R17, R4, PT ;  /* 0x000000041100720c */ /* 0x000fe40003f64070 */
[----:B------:R-:W-:Y:S01]  /*0920*/  IABS R13, R5 ;  /* 0x00000005000d7213 */ /* 0x000fe20000000000 */
[----:B------:R-:W-:Y:S01]  /*0930*/  IMAD.HI.U32 R5, R2, R11, RZ ;  /* 0x0000000b02057227 */ /* 0x000fe200078e00ff */
[----:B------:R-:W-:-:S02]  /*0940*/  IABS R15, R12 ;  /* 0x0000000c000f7213 */ /* 0x000fc40000000000 */
[----:B------:R-:W-:Y:S01]  /*0950*/  ISETP.GT.U32.AND P5, PT, R17, R6, PT ;  /* 0x000000061100720c */ /* 0x000fe20003fa4070 */
[----:B------:R-:W-:Y:S01]  /*0960*/  IMAD.MOV R12, RZ, RZ, -R5 ;  /* 0x000000ffff0c7224 */ /* 0x000fe200078e0a05 */
[----:B------:R-:W-:Y:S01]  /*0970*/  IADD3 R10, -R10, RZ, RZ ;  /* 0x000000ff0a0a7210 */ /* 0x000fe20007ffe1ff */
[----:B------:R-:W-:Y:S01]  /*0980*/  IMAD.HI.U32 R5, R2, R13, RZ ;  /* 0x0000000d02057227 */ /* 0x000fe200078e00ff */
[C---:B------:R-:W-:Y:S02]  /*0990*/  LOP3.LUT R20, R3.reuse, 0x142, RZ, 0xfc, !PT ;  /* 0x0000014203147812 */ /* 0x040fe400078efcff */
[C---:B------:R-:W-:Y:S01]  /*09a0*/  LOP3.LUT R22, R3.reuse, 0x146, RZ, 0xfc, !PT ;  /* 0x0000014603167812 */ /* 0x040fe200078efcff */
[----:B------:R-:W-:Y:S01]  /*09b0*/  @!P3 IMAD.IADD R4, R4, 0x1, -R17 ;  /* 0x000000010404b824 */ /* 0x000fe200078e0a11 */
[----:B------:R-:W-:Y:S01]  /*09c0*/  LOP3.LUT R24, R3, 0x14e, RZ, 0xfc, !PT ;  /* 0x0000014e03187812 */ /* 0x000fe200078efcff */
[C---:B------:R-:W-:Y:S01]  /*09d0*/  IMAD R11, R0.reuse, R12, R11 ;  /* 0x0000000c000b7224 */ /* 0x040fe200078e020b */
[----:B------:R-:W-:Y:S01]  /*09e0*/  IABS R12, R14 ;  /* 0x0000000e000c7213 */ /* 0x000fe20000000000 */
[----:B------:R-:W-:Y:S01]  /*09f0*/  IMAD R248, R0, R10, R19 ;  /* 0x0000000a00f87224 */ /* 0x000fe200078e0213 */
[----:B------:R-:W-:Y:S01]  /*0a00*/  ISETP.GT.U32.AND P6, PT, R17, R4, PT ;  /* 0x000000041100720c */ /* 0x000fe20003fc4070 */
[----:B------:R-:W-:Y:S01]  /*0a10*/  IMAD.HI.U32 R10, R2, R15, RZ ;  /* 0x0000000f020a7227 */ /* 0x000fe200078e00ff */
[----:B------:R-:W-:-:S02]  /*0a20*/  ISETP.GT.U32.AND P0, PT, R0, R11, PT ;  /* 0x0000000b0000720c */ /* 0x000fc40003f04070 */
[----:B------:R-:W-:Y:S01]  /*0a30*/  ISETP.GT.U32.AND P3, PT, R0, R248, PT ;  /* 0x000000f80000720c */ /* 0x000fe20003f64070 */
[----:B------:R-:W-:Y:S01]  /*0a40*/  IMAD.MOV R5, RZ, RZ, -R5 ;  /* 0x000000ffff057224 */ /* 0x000fe200078e0a05 */
[----:B------:R-:W-:Y:S01]  /*0a50*/  @!P5 IADD3 R6, R6, -R17, RZ ;  /* 0x800000110606d210 */ /* 0x000fe20007ffe0ff */
[----:B------:R-:W-:Y:S01]  /*0a60*/  IMAD.MOV R10, RZ, RZ, -R10 ;  /* 0x000000ffff0a7224 */ /* 0x000fe200078e0a0a */
[----:B------:R-:W-:Y:S01]  /*0a70*/  ISETP.GE.AND P5, PT, R8, RZ, PT ;  /* 0x000000ff0800720c */ /* 0x000fe20003fa6270 */
[C---:B------:R-:W-:Y:S01]  /*0a80*/  IMAD R13, R0.reuse, R5, R13 ;  /* 0x00000005000d7224 */ /* 0x040fe200078e020d */
[----:B------:R-:W-:Y:S01]  /*0a90*/  LOP3.LUT R5, RZ, R16, RZ, 0x33, !PT ;  /* 0x00000010ff057212 */ /* 0x000fe200078e33ff */
[----:B------:R-:W-:Y:S01]  /*0aa0*/  IMAD R15, R0, R10, R15 ;  /* 0x0000000a000f7224 */ /* 0x000fe200078e020f */
[----:B------:R-:W-:Y:S01]  /*0ab0*/  IABS R25, R24 ;  /* 0x0000001800197213 */ /* 0x000fe20000000000 */
[----:B------:R-:W-:Y:S01]  /*0ac0*/  @!P6 IMAD.IADD R4, R4, 0x1, -R17 ;  /* 0x000000010404e824 */ /* 0x000fe200078e0a11 */
[----:B------:R-:W-:Y:S01]  /*0ad0*/  ISETP.GE.AND P6, PT, R9, RZ, PT ;  /* 0x000000ff0900720c */ /* 0x000fe20003fc6270 */
[----:B------:R-:W-:Y:S01]  /*0ae0*/  @!P0 IMAD.IADD R11, R11, 0x1, -R0 ;  /* 0x000000010b0b8824 */ /* 0x000fe200078e0a00 */
[C---:B------:R-:W-:Y:S01]  /*0af0*/  LOP3.LUT R26, R3.reuse, 0x152, RZ, 0xfc, !PT ;  /* 0x00000152031a7812 */ /* 0x040fe200078efcff */
[----:B------:R-:W-:Y:S01]  /*0b00*/  IMAD.MOV.U32 R17, RZ, RZ, R12 ;  /* 0x000000ffff117224 */ /* 0x000fe200078e000c */
[----:B------:R-:W-:Y:S01]  /*0b10*/  LOP3.LUT R30, R3, 0x156, RZ, 0xfc, !PT ;  /* 0x00000156031e7812 */ /* 0x000fe200078efcff */
[----:B------:R-:W-:Y:S01]  /*0b20*/  @!P3 IMAD.IADD R248, R248, 0x1, -R0 ;  /* 0x00000001f8f8b824 */ /* 0x000fe200078e0a00 */
[----:B------:R-:W-:Y:S01]  /*0b30*/  ISETP.NE.AND P3, PT, R16, RZ, PT ;  /* 0x000000ff1000720c */ /* 0x000fe20003f65270 */
[----:B------:R-:W-:Y:S01]  /*0b40*/  IMAD.HI.U32 R10, R2, R17, RZ ;  /* 0x00000011020a7227 */ /* 0x000fe200078e00ff */
[----:B------:R-:W-:-:S02]  /*0b50*/  @!P5 IADD3 R6, -R6, RZ, RZ ;  /* 0x000000ff0606d210 */ /* 0x000fc40007ffe1ff */
[C---:B------:R-:W-:Y:S01]  /*0b60*/  ISETP.GT.U32.AND P5, PT, R0.reuse, R11, PT ;  /* 0x0000000b0000720c */ /* 0x040fe20003fa4070 */
[----:B------:R-:W-:Y:S01]  /*0b70*/  IMAD.MOV R10, RZ, RZ, -R10 ;  /* 0x000000ffff0a7224 */ /* 0x000fe200078e0a0a */
[C---:B------:R-:W-:Y:S01]  /*0b80*/  ISETP.GT.U32.AND P0, PT, R0.reuse, R248, PT ;  /* 0x000000f80000720c */ /* 0x040fe20003f04070 */
[----:B------:R-:W-:Y:S01]  /*0b90*/  @!P6 IMAD.MOV R4, RZ, RZ, -R4 ;  /* 0x000000ffff04e224 */ /* 0x000fe200078e0a04 */
[C---:B------:R-:W-:Y:S01]  /*0ba0*/  ISETP.GT.U32.AND P6, PT, R0.reuse, R13, PT ;  /* 0x0000000d0000720c */ /* 0x040fe20003fc4070 */
[----:B------:R-:W-:Y:S01]  /*0bb0*/  IMAD R17, R0, R10, R17 ;  /* 0x0000000a00117224 */ /* 0x000fe200078e0211 */
[----:B------:R-:W-:Y:S02]  /*0bc0*/  LOP3.LUT R16, R3, 0x8, RZ, 0xfc, !PT ;  /* 0x0000000803107812 */ /* 0x000fe400078efcff */
[----:B------:R-:W-:Y:S02]  /*0bd0*/  SEL R6, R5, R6, !P3 ;  /* 0x0000000605067207 */ /* 0x000fe40005800000 */
[----:B------:R-:W-:-:S02]  /*0be0*/  IABS R12, R16 ;  /* 0x00000010000c7213 */ /* 0x000fc40000000000 */
[----:B------:R-:W-:Y:S01]  /*0bf0*/  SEL R4, R5, R4, !P3 ;  /* 0x0000000405047207 */ /* 0x000fe20005800000 */
[----:B------:R1:W-:Y:S01]  /*0c00*/  STL [R1+0x6c], R6 ;  /* 0x00006c0601007387 */ /* 0x0003e20000100800 */
[----:B------:R-:W-:Y:S01]  /*0c10*/  @!P5 IADD3 R11, R11, -R0, RZ ;  /* 0x800000000b0bd210 */ /* 0x000fe20007ffe0ff */
[--C-:B------:R-:W-:Y:S01]  /*0c20*/  @!P0 IMAD.IADD R248, R248, 0x1, -R0.reuse ;  /* 0x00000001f8f88824 */ /* 0x100fe200078e0a00 */
[C---:B------:R-:W-:Y:S01]  /*0c30*/  ISETP.GT.U32.AND P5, PT, R0.reuse, R17, PT ;  /* 0x000000110000720c */ /* 0x040fe20003fa4070 */
[----:B------:R-:W-:Y:S01]  /*0c40*/  @!P6 IMAD.IADD R13, R13, 0x1, -R0 ;  /* 0x000000010d0de824 */ /* 0x000fe200078e0a00 */
[C---:B------:R-:W-:Y:S01]  /*0c50*/  ISETP.GT.U32.AND P3, PT, R0.reuse, R15, PT ;  /* 0x0000000f0000720c */ /* 0x040fe20003f64070 */
[----:B------:R-:W-:Y:S01]  /*0c60*/  IMAD.MOV.U32 R5, RZ, RZ, R12 ;  /* 0x000000ffff057224 */ /* 0x000fe200078e000c */
[----:B------:R2:W-:Y:S01]  /*0c70*/  STL [R1+0x68], R4 ;  /* 0x0000680401007387 */ /* 0x0005e20000100800 */
[----:B------:R-:W-:Y:S01]  /*0c80*/  @!P2 IMAD.MOV R248, RZ, RZ, -R248 ;  /* 0x000000fffff8a224 */ /* 0x000fe200078e0af8 */
[----:B------:R-:W-:-:S02]  /*0c90*/  ISETP.GT.U32.AND P2, PT, R0, R13, PT ;  /* 0x0000000d0000720c */ /* 0x000fc40003f44070 */
[C---:B-1----:R-:W-:Y:S02]  /*0ca0*/  LOP3.LUT R6, R3.reuse, 0xa, RZ, 0xfc, !PT ;  /* 0x0000000a03067812 */ /* 0x042fe400078efcff */
[----:B------:R1:W-:Y:S01]  /*0cb0*/  STL [R1+0x1be8], R248 ;  /* 0x001be8f801007387 */ /* 0x0003e20000100800 */
[----:B------:R-:W-:Y:S02]  /*0cc0*/  LOP3.LUT R10, R3, 0xc, RZ, 0xfc, !PT ;  /* 0x0000000c030a7812 */ /* 0x000fe400078efcff */
[----:B------:R-:W-:Y:S01]  /*0cd0*/  IABS R19, R6 ;  /* 0x0000000600137213 */ /* 0x000fe20000000000 */
[----:B--2---:R-:W-:Y:S01]  /*0ce0*/  IMAD.HI.U32 R4, R2, R5, RZ ;  /* 0x0000000502047227 */ /* 0x004fe200078e00ff */
[----:B------:R-:W-:Y:S02]  /*0cf0*/  @!P5 IADD3 R17, R17, -R0, RZ ;  /* 0x800000001111d210 */ /* 0x000fe40007ffe0ff */
[----:B------:R-:W-:Y:S01]  /*0d00*/  IABS R21, R10 ;  /* 0x0000000a00157213 */ /* 0x000fe20000000000 */
[----:B------:R-:W-:Y:S01]  /*0d10*/  IMAD.MOV R4, RZ, RZ, -R4 ;  /* 0x000000ffff047224 */ /* 0x000fe200078e0a04 */
[C---:B------:R-:W-:Y:S01]  /*0d20*/  ISETP.GT.U32.AND P5, PT, R0.reuse, R17, PT ;  /* 0x000000110000720c */ /* 0x040fe20003fa4070 */
[----:B------:R-:W-:Y:S01]  /*0d30*/  @!P3 IMAD.IADD R15, R15, 0x1, -R0 ;  /* 0x000000010f0fb824 */ /* 0x000fe200078e0a00 */
[----:B------:R-:W-:Y:S01]  /*0d40*/  ISETP.GE.AND P6, PT, R3, RZ, PT ;  /* 0x000000ff0300720c */ /* 0x000fe20003fc6270 */
[----:B------:R-:W-:Y:S01]  /*0d50*/  IMAD R5, R0, R4, R5 ;  /* 0x0000000400057224 */ /* 0x000fe200078e0205 */
[----:B------:R-:W-:Y:S01]  /*0d60*/  ISETP.GE.AND P0, PT, R14, RZ, PT ;  /* 0x000000ff0e00720c */ /* 0x000fe20003f06270 */
[----:B------:R-:W-:Y:S01]  /*0d70*/  IMAD.HI.U32 R4, R2, R19, RZ ;  /* 0x0000001302047227 */ /* 0x000fe200078e00ff */
[----:B------:R-:W-:-:S02]  /*0d80*/  ISETP.GT.U32.AND P3, PT, R0, R15, PT ;  /* 0x0000000f0000720c */ /* 0x000fc40003f64070 */
[----:B------:R-:W-:Y:S01]  /*0d90*/  LOP3.LUT R14, R3, 0x10, RZ, 0xfc, !PT ;  /* 0x00000010030e7812 */ /* 0x000fe200078efcff */
[----:B------:R-:W-:Y:S01]  /*0da0*/  @!P2 IMAD.IADD R13, R13, 0x1, -R0 ;  /* 0x000000010d0da824 */ /* 0x000fe200078e0a00 */
[C---:B------:R-:W-:Y:S01]  /*0db0*/  ISETP.GT.U32.AND P2, PT, R0.reuse, R5, PT ;  /* 0x000000050000720c */ /* 0x040fe20003f44070 */
[----:B------:R-:W-:Y:S01]  /*0dc0*/  IMAD.MOV R4, RZ, RZ, -R4 ;  /* 0x000000ffff047224 */ /* 0x000fe200078e0a04 */
[C---:B------:R-:W-:Y:S01]  /*0dd0*/  LOP3.LUT R12, R3.reuse, 0xe, RZ, 0xfc, !PT ;  /* 0x0000000e030c7812 */ /* 0x040fe200078efcff */
[----:B-1----:R-:W-:Y:S01]  /*0de0*/  IMAD.MOV.U32 R248, RZ, RZ, R11 ;  /* 0x000000fffff87224 */ /* 0x002fe200078e000b */
[----:B------:R-:W-:Y:S01]  /*0df0*/  LOP3.LUT R28, R3, 0x154, RZ, 0xfc, !PT ;  /* 0x00000154031c7812 */ /* 0x000fe200078efcff */
[C---:B------:R-:W-:Y:S01]  /*0e00*/  IMAD R11, R0.reuse, R4, R19 ;  /* 0x00000004000b7224 */ /* 0x040fe200078e0213 */
[----:B------:R-:W-:Y:S01]  /*0e10*/  IABS R19, R12 ;  /* 0x0000000c00137213 */ /* 0x000fe20000000000 */
[----:B------:R-:W-:Y:S01]  /*0e20*/  @!P5 IMAD.IADD R17, R17, 0x1, -R0 ;  /* 0x000000011111d824 */ /* 0x000fe200078e0a00 */
[----:B------:R-:W-:Y:S01]  /*0e30*/  IABS R29, R30 ;  /* 0x0000001e001d7213 */ /* 0x000fe20000000000 */
[----:B------:R-:W-:Y:S01]  /*0e40*/  IMAD.MOV.U32 R7, RZ, RZ, R13 ;  /* 0x000000ffff077224 */ /* 0x000fe200078e000d */
[----:B------:R-:W-:Y:S01]  /*0e50*/  ISETP.GT.U32.AND P5, PT, R0, R11, PT ;  /* 0x0000000b0000720c */ /* 0x000fe20003fa4070 */
[----:B------:R-:W-:Y:S01]  /*0e60*/  IMAD.HI.U32 R4, R2, R21, RZ ;  /* 0x0000001502047227 */ /* 0x000fe200078e00ff */
[----:B------:R-:W-:-:S02]  /*0e70*/  @!P3 IADD3 R15, R15, -R0, RZ ;  /* 0x800000000f0fb210 */ /* 0x000fc40007ffe0ff */
[----:B------:R-:W-:Y:S01]  /*0e80*/  ISETP.GE.AND P3, PT, R6, RZ, PT ;  /* 0x000000ff0600720c */ /* 0x000fe20003f66270 */
[----:B------:R-:W-:Y:S01]  /*0e90*/  @!P2 IMAD.IADD R5, R5, 0x1, -R0 ;  /* 0x000000010505a824 */ /* 0x000fe200078e0a00 */
[----:B------:R-:W-:Y:S01]  /*0ea0*/  @!P1 IADD3 R7, -R7, RZ, RZ ;  /* 0x000000ff07079210 */ /* 0x000fe20007ffe1ff */
[----:B------:R-:W-:Y:S01]  /*0eb0*/  IMAD.MOV R4, RZ, RZ, -R4 ;  /* 0x000000ffff047224 */ /* 0x000fe200078e0a04 */
[----:B------:R-:W-:Y:S01]  /*0ec0*/  IABS R6, R14 ;  /* 0x0000000e00067213 */ /* 0x000fe20000000000 */
[----:B------:R-:W-:Y:S01]  /*0ed0*/  IMAD.MOV.U32 R8, RZ, RZ, R15 ;  /* 0x000000ffff087224 */ /* 0x000fe200078e000f */
[C---:B------:R-:W-:Y:S01]  /*0ee0*/  ISETP.GT.U32.AND P1, PT, R0.reuse, R5, PT ;  /* 0x000000050000720c */ /* 0x040fe20003f24070 */
[----:B------:R-:W-:Y:S01]  /*0ef0*/  IMAD R13, R0, R4, R21 ;  /* 0x00000004000d7224 */ /* 0x000fe200078e0215 */
[----:B------:R-:W-:Y:S01]  /*0f00*/  ISETP.GE.AND P2, PT, R10, RZ, PT ;  /* 0x000000ff0a00720c */ /* 0x000fe20003f46270 */
[----:B------:R-:W-:Y:S01]  /*0f10*/  IMAD.MOV.U32 R21, RZ, RZ, R6 ;  /* 0x000000ffff157224 */ /* 0x000fe200078e0006 */
[----:B------:R-:W-:Y:S01]  /*0f20*/  @!P4 IADD3 R8, -R8, RZ, RZ ;  /* 0x000000ff0808c210 */ /* 0x000fe20007ffe1ff */
[----:B------:R-:W-:Y:S01]  /*0f30*/  @!P5 IMAD.IADD R11, R11, 0x1, -R0 ;  /* 0x000000010b0bd824 */ /* 0x000fe200078e0a00 */
[----:B------:R-:W-:Y:S01]  /*0f40*/  ISETP.GT.U32.AND P4, PT, R0, R13, PT ;  /* 0x0000000d0000720c */ /* 0x000fe20003f84070 */
[----:B------:R-:W-:Y:S01]  /*0f50*/  @!P6 IMAD.MOV R248, RZ, RZ, -R248 ;  /* 0x000000fffff8e224 */ /* 0x000fe200078e0af8 */
[----:B------:R-:W-:Y:S01]  /*0f60*/  ISETP.GE.AND P6, PT, R16, RZ, PT ;  /* 0x000000ff1000720c */ /* 0x000fe20003fc6270 */
[----:B------:R-:W-:Y:S01]  /*0f70*/  IMAD.HI.U32 R6, R2, R21, RZ ;  /* 0x0000001502067227 */ /* 0x000fe200078e00ff */
[----:B------:R-:W-:-:S02]  /*0f80*/  ISETP.GT.U32.AND P5, PT, R0, R11, PT ;  /* 0x0000000b0000720c */ /* 0x000fc40003fa4070 */
[----:B------:R-:W-:Y:S01]  /*0f90*/  STL [R1+0x1bec], R248 ;  /* 0x001becf801007387 */ /* 0x000fe20000100800 */
[----:B------:R-:W-:Y:S01]  /*0fa0*/  IMAD.HI.U32 R4, R2, R19, RZ ;  /* 0x0000001302047227 */ /* 0x000fe200078e00ff */
[C---:B------:R-:W-:Y:S02]  /*0fb0*/  LOP3.LUT R10, R3.reuse, 0x12, RZ, 0xfc, !PT ;  /* 0x00000012030a7812 */ /* 0x040fe400078efcff */
[----:B------:R1:W-:Y:S01]  /*0fc0*/  STL [R1+0x24], R7 ;  /* 0x0000240701007387 */ /* 0x0003e20000100800 */
[----:B------:R-:W-:Y:S01]  /*0fd0*/  IMAD.MOV R6, RZ, RZ, -R6 ;  /* 0x000000ffff067224 */ /* 0x000fe200078e0a06 */
[----:B------:R-:W-:Y:S01]  /*0fe0*/  LOP3.LUT R16, R3, 0x1e, RZ, 0xfc, !PT ;  /* 0x0000001e03107812 */ /* 0x000fe200078efcff */
[----:B------:R-:W-:Y:S01]  /*0ff0*/  @!P1 IMAD.IADD R5, R5, 0x1, -R0 ;  /* 0x0000000105059824 */ /* 0x000fe200078e0a00 */
[----:B------:R2:W-:Y:S01]  /*1000*/  STL [R1+0x20], R8 ;  /* 0x0000200801007387 */ /* 0x0005e20000100800 */
[----:B------:R-:W-:Y:S01]  /*1010*/  IMAD.MOV R4, RZ, RZ, -R4 ;  /* 0x000000ffff047224 */ /* 0x000fe200078e0a04 */
[----:B------:R-:W-:Y:S01]  /*1020*/  ISETP.GE.AND P1, PT, R14, RZ, PT ;  /* 0x000000ff0e00720c */ /* 0x000fe20003f26270 */
[----:B------:R-:W-:Y:S01]  /*1030*/  @!P4 IMAD.IADD R13, R13, 0x1, -R0 ;  /* 0x000000010d0dc824 */ /* 0x000fe200078e0a00 */
[----:B------:R-:W-:Y:S01]  /*1040*/  @!P5 IADD3 R11, R11, -R0, RZ ;  /* 0x800000000b0bd210 */ /* 0x000fe20007ffe0ff */
[C---:B------:R-:W-:Y:S01]  /*1050*/  IMAD R15, R0.reuse, R4, R19 ;  /* 0x00000004000f7224 */ /* 0x040fe200078e0213 */
[----:B------:R-:W-:Y:S01]  /*1060*/  IABS R19, R10 ;  /* 0x0000000a00137213 */ /* 0x000fe20000000000 */
[----:B-1----:R-:W-:Y:S01]  /*1070*/  IMAD.MOV.U32 R7, RZ, RZ, R17 ;  /* 0x000000ffff077224 */ /* 0x002fe200078e0011 */
[C---:B------:R-:W-:Y:S01]  /*1080*/  LOP3.LUT R14, R3.reuse, 0x16, RZ, 0xfc, !PT ;  /* 0x00000016030e7812 */ /* 0x040fe200078efcff */
[C---:B------:R-:W-:Y:S01]  /*1090*/  IMAD R17, R0.reuse, R6, R21 ;  /* 0x0000000600117224 */ /* 0x040fe200078e0215 */
[C---:B------:R-:W-:Y:S01]  /*10a0*/  ISETP.GT.U32.AND P5, PT, R0.reuse, R15, PT ;  /* 0x0000000f0000720c */ /* 0x040fe20003fa4070 */
[----:B--2---:R-:W-:Y:S01]  /*10b0*/  IMAD.MOV.U32 R8, RZ, RZ, R5 ;  /* 0x000000ffff087224 */ /* 0x004fe200078e0005 */
[----:B------:R-:W-:Y:S01]  /*10c0*/  ISETP.GT.U32.AND P4, PT, R0, R13, PT ;  /* 0x0000000d0000720c */ /* 0x000fe20003f84070 */
[----:B------:R-:W-:Y:S01]  /*10d0*/  @!P0 IMAD.MOV R7, RZ, RZ, -R7 ;  /* 0x000000ffff078224 */ /* 0x000fe200078e0a07 */
[----:B------:R-:W-:Y:S01]  /*10e0*/  ISETP.GE.AND P0, PT, R12, RZ, PT ;  /* 0x000000ff0c00720c */ /* 0x000fe20003f06270 */
[----:B------:R-:W-:Y:S01]  /*10f0*/  @!P6 IMAD.MOV R8, RZ, RZ, -R8 ;  /* 0x000000ffff08e224 */ /* 0x000fe200078e0a08 */
[----:B------:R-:W-:Y:S01]  /*1100*/  ISETP.GT.U32.AND P6, PT, R0, R17, PT ;  /* 0x000000110000720c */ /* 0x000fe20003fc4070 */
[----:B------:R-:W-:Y:S01]  /*1110*/  IMAD.HI.U32 R4, R2, R19, RZ ;  /* 0x0000001302047227 */ /* 0x000fe200078e00ff */
[----:B------:R-:W-:Y:S01]  /*1120*/  LOP3.LUT R12, R3, 0x14, RZ, 0xfc, !PT ;  /* 0x00000014030c7812 */ /* 0x000fe200078efcff */
[----:B------:R1:W-:Y:S01]  /*1130*/  STL [R1+0x1c], R7 ;  /* 0x00001c0701007387 */ /* 0x0003e20000100800 */
[----:B------:R-:W-:Y:S01]  /*1140*/  IABS R21, R14 ;  /* 0x0000000e00157213 */ /* 0x000fe20000000000 */
[----:B------:R-:W-:Y:S01]  /*1150*/  IMAD.MOV R5, RZ, RZ, -R4 ;  /* 0x000000ffff057224 */ /* 0x000fe200078e0a04 */
[----:B------:R-:W-:Y:S01]  /*1160*/  IABS R6, R12 ;  /* 0x0000000c00067213 */ /* 0x000fe20000000000 */
[--C-:B------:R-:W-:Y:S01]  /*1170*/  @!P5 IMAD.IADD R15, R15, 0x1, -R0.reuse ;  /* 0x000000010f0fd824 */ /* 0x100fe200078e0a00 */
[----:B------:R-:W-:Y:S01]  /*1180*/  STL [R1+0x18], R8 ;  /* 0x0000180801007387 */ /* 0x000fe20000100800 */
[C---:B------:R-:W-:Y:S01]  /*1190*/  IMAD R5, R0.reuse, R5, R19 ;  /* 0x0000000500057224 */ /* 0x040fe200078e0213 */
[----:B------:R-:W-:Y:S01]  /*11a0*/  IABS R19, R22 ;  /* 0x0000001600137213 */ /* 0x000fe20000000000 */
[----:B------:R-:W-:Y:S01]  /*11b0*/  @!P4 IMAD.IADD R13, R13, 0x1, -R0 ;  /* 0x000000010d0dc824 */ /* 0x000fe200078e0a00 */
[----:B------:R-:W-:Y:S01]  /*11c0*/  ISETP.GT.U32.AND P5, PT, R0, R15, PT ;  /* 0x0000000f0000720c */ /* 0x000fe20003fa4070 */
[----:B-1----:R-:W-:Y:S01]  /*11d0*/  IMAD.MOV.U32 R7, RZ, RZ, R11 ;  /* 0x000000ffff077224 */ /* 0x002fe200078e000b */
[----:B------:R-:W-:Y:S01]  /*11e0*/  @!P6 IADD3 R17, R17, -R0, RZ ;  /* 0x800000001111e210 */ /* 0x000fe20007ffe0ff */
[----:B------:R-:W-:Y:S01]  /*11f0*/  IMAD.MOV.U32 R11, RZ, RZ, R6 ;  /* 0x000000ffff0b7224 */ /* 0x000fe200078e0006 */
[----:B------:R-:W-:Y:S01]  /*1200*/  ISETP.GE.AND P4, PT, R12, RZ, PT ;  /* 0x000000ff0c00720c */ /* 0x000fe20003f86270 */
[----:B------:R-:W-:Y:S01]  /*1210*/  IMAD.HI.U32 R6, R2, R21, RZ ;  /* 0x0000001502067227 */ /* 0x000fe200078e00ff */
[----:B------:R-:W-:-:S02]  /*1220*/  ISETP.GT.U32.AND P6, PT, R0, R17, PT ;  /* 0x000000110000720c */ /* 0x000fc40003fc4070 */
[----:B------:R-:W-:Y:S01]  /*1230*/  @!P3 IADD3 R7, -R7, RZ, RZ ;  /* 0x000000ff0707b210 */ /* 0x000fe20007ffe1ff */
[----:B------:R-:W-:Y:S01]  /*1240*/  IMAD.MOV R6, RZ, RZ, -R6 ;  /* 0x000000ffff067224 */ /* 0x000fe200078e0a06 */
[----:B------:R-:W-:Y:S01]  /*1250*/  LOP3.LUT R12, R3, 0x1a, RZ, 0xfc, !PT ;  /* 0x0000001a030c7812 */ /* 0x000fe200078efcff */
[----:B------:R-:W-:Y:S01]  /*1260*/  IMAD.HI.U32 R4, R2, R11, RZ ;  /* 0x0000000b02047227 */ /* 0x000fe200078e00ff */
[----:B------:R-:W-:Y:S01]  /*1270*/  ISETP.GE.AND P3, PT, R10, RZ, PT ;  /* 0x000000ff0a00720c */ /* 0x000fe20003f66270 */
[----:B------:R1:W-:Y:S01]  /*1280*/  STL [R1+0x14], R7 ;  /* 0x0000140701007387 */ /* 0x0003e20000100800 */
[----:B------:R-:W-:Y:S01]  /*1290*/  @!P5 IADD3 R15, R15, -R0, RZ ;  /* 0x800000000f0fd210 */ /* 0x000fe20007ffe0ff */
[C---:B------:R-:W-:Y:S01]  /*12a0*/  IMAD R252, R0.reuse, R6, R21 ;  /* 0x0000000600fc7224 */ /* 0x040fe200078e0215 */
[C---:B------:R-:W-:Y:S01]  /*12b0*/  ISETP.GT.U32.AND P5, PT, R0.reuse, R5, PT ;  /* 0x000000050000720c */ /* 0x040fe20003fa4070 */
[----:B------:R-:W-:Y:S01]  /*12c0*/  IMAD.MOV R4, RZ, RZ, -R4 ;  /* 0x000000ffff047224 */ /* 0x000fe200078e0a04 */
[----:B------:R-:W-:Y:S01]  /*12d0*/  LOP3.LUT R21, R3, 0x144, RZ, 0xfc, !PT ;  /* 0x0000014403157812 */ /* 0x000fe200078efcff */
[--C-:B------:R-:W-:Y:S01]  /*12e0*/  @!P6 IMAD.IADD R17, R17, 0x1, -R0.reuse ;  /* 0x000000011111e824 */ /* 0x100fe200078e0a00 */
[----:B------:R-:W-:Y:S01]  /*12f0*/  IABS R27, R28 ;  /* 0x0000001c001b7213 */ /* 0x000fe20000000000 */
[C---:B------:R-:W-:Y:S01]  /*1300*/  IMAD R11, R0.reuse, R4, R11 ;  /* 0x00000004000b7224 */ /* 0x040fe200078e020b */
[C---:B------:R-:W-:Y:S01]  /*1310*/  LOP3.LUT R4, R3.reuse, 0x18, RZ, 0xfc, !PT ;  /* 0x0000001803047812 */ /* 0x040fe200078efcff */
[----:B------:R-:W-:Y:S01]  /*1320*/  IMAD.MOV.U32 R9, RZ, RZ, R17 ;  /* 0x000000ffff097224 */ /* 0x000fe200078e0011 */
[----:B------:R-:W-:Y:S01]  /*1330*/  LOP3.LUT R17, R3, 0x34, RZ, 0xfc, !PT ;  /* 0x0000003403117812 */ /* 0x000fe200078efcff */
[----:B-1----:R-:W-:Y:S01]  /*1340*/  IMAD.MOV.U32 R7, RZ, RZ, R13 ;  /* 0x000000ffff077224 */ /* 0x002fe200078e000d */
[----:B------:R-:W-:Y:S01]  /*1350*/  IABS R13, R12 ;  /* 0x0000000c000d7213 */ /* 0x000fe20000000000 */
[----:B------:R-:W-:Y:S01]  /*1360*/  @!P1 IMAD.MOV R9, RZ, RZ, -R9 ;  /* 0x000000ffff099224 */ /* 0x000fe200078e0a09 */
[----:B------:R-:W-:Y:S01]  /*1370*/  ISETP.GT.U32.AND P1, PT, R0, R252, PT ;  /* 0x000000fc0000720c */ /* 0x000fe20003f24070 */
[----:B------:R-:W-:Y:S01]  /*1380*/  @!P2 IMAD.MOV R7, RZ, RZ, -R7 ;  /* 0x000000ffff07a224 */ /* 0x000fe200078e0a07 */
[----:B------:R-:W-:Y:S01]  /*1390*/  IABS R117, R4 ;  /* 0x0000000400757213 */ /* 0x000fe20000000000 */
[----:B------:R-:W-:Y:S01]  /*13a0*/  @!P5 IMAD.IADD R5, R5, 0x1, -R0 ;  /* 0x000000010505d824 */ /* 0x000fe200078e0a00 */
[----:B------:R-:W-:Y:S01]  /*13b0*/  ISETP.GE.AND P2, PT, R14, RZ, PT ;  /* 0x000000ff0e00720c */ /* 0x000fe20003f46270 */
[----:B------:R-:W-:Y:S01]  /*13c0*/  IMAD.HI.U32 R6, R2, R13, RZ ;  /* 0x0000000d02067227 */ /* 0x000fe200078e00ff */
[----:B------:R1:W-:Y:S01]  /*13d0*/  STL [R1+0x10], R7 ;  /* 0x0000100701007387 */ /* 0x0003e20000100800 */
[----:B------:R-:W-:-:S02]  /*13e0*/  ISETP.GE.AND P6, PT, R4, RZ, PT ;  /* 0x000000ff0400720c */ /* 0x000fc40003fc6270 */
[----:B------:R-:W-:Y:S01]  /*13f0*/  ISETP.GT.U32.AND P5, PT, R0, R5, PT ;  /* 0x000000050000720c */ /* 0x000fe20003fa4070 */
[----:B------:R-:W-:Y:S01]  /*1400*/  IMAD.MOV R6, RZ, RZ, -R6 ;  /* 0x000000ffff067224 */ /* 0x000fe200078e0a06 */
[C---:B------:R-:W-:Y:S01]  /*1410*/  LOP3.LUT R14, R3.reuse, 0x1c, RZ, 0xfc, !PT ;  /* 0x0000001c030e7812 */ /* 0x040fe200078efcff */
[----:B------:R-:W-:Y:S01]  /*1420*/  IMAD.HI.U32 R4, R2, R117, RZ ;  /* 0x0000007502047227 */ /* 0x000fe200078e00ff */
[----:B------:R-:W-:Y:S02]  /*1430*/  IABS R131, R17 ;  /* 0x0000001100837213 */ /* 0x000fe40000000000 */
[----:B------:R-:W-:Y:S01]  /*1440*/  IABS R119, R14 ;  /* 0x0000000e00777213 */ /* 0x000fe20000000000 */
[----:B-1----:R-:W-:Y:S01]  /*1450*/  IMAD.MOV.U32 R7, RZ, RZ, R15 ;  /* 0x000000ffff077224 */ /* 0x002fe200078e000f */
[----:B------:R-:W-:Y:S01]  /*1460*/  IABS R15, R16 ;  /* 0x00000010000f7213 */ /* 0x000fe20000000000 */
[----:B------:R-:W-:Y:S01]  /*1470*/  @!P1 IMAD.IADD R252, R252, 0x1, -R0 ;  /* 0x00000001fcfc9824 */ /* 0x000fe200078e0a00 */
[----:B------:R-:W-:Y:S01]  /*1480*/  LOP3.LUT R31, R3, 0x158, RZ, 0xfc, !PT ;  /* 0x00000158031f7812 */ /* 0x000fe200078efcff */
[----:B------:R-:W-:Y:S01]  /*1490*/  @!P0 IMAD.MOV R7, RZ, RZ, -R7 ;  /* 0x000000ffff078224 */ /* 0x000fe200078e0a07 */
[C---:B------:R-:W-:Y:S01]  /*14a0*/  ISETP.GT.U32.AND P0, PT, R0.reuse, R11, PT ;  /* 0x0000000b0000720c */ /* 0x040fe20003f04070 */
[C---:B------:R-:W-:Y:S01]  /*14b0*/  IMAD R118, R0.reuse, R6, R13 ;  /* 0x0000000600767224 */ /* 0x040fe200078e020d */
[----:B------:R-:W-:Y:S01]  /*14c0*/  ISETP.GT.U32.AND P1, PT, R0, R252, PT ;  /* 0x000000fc0000720c */ /* 0x000fe20003f24070 */
[----:B------:R-:W-:Y:S01]  /*14d0*/  IMAD.HI.U32 R6, R2, R15, RZ ;  /* 0x0000000f02067227 */ /* 0x000fe200078e00ff */
[----:B------:R-:W-:Y:S01]  /*14e0*/  @!P5 IADD3 R5, R5, -R0, RZ ;  /* 0x800000000505d210 */ /* 0x000fe20007ffe0ff */
[----:B------:R1:W-:Y:S01]  /*14f0*/  STL [R1+0xc], R7 ;  /* 0x00000c0701007387 */ /* 0x0003e20000100800 */
[----:B------:R-:W-:Y:S01]  /*1500*/  ISETP.GE.AND P5, PT, R12, RZ, PT ;  /* 0x000000ff0c00720c */ /* 0x000fe20003fa6270 */
[----:B------:R-:W-:Y:S01]  /*1510*/  IMAD.MOV R10, RZ, RZ, -R4 ;  /* 0x000000ffff0a7224 */ /* 0x000fe200078e0a04 */
[----:B------:R-:W-:Y:S01]  /*1520*/  IADD3 R6, -R6, RZ, RZ ;  /* 0x000000ff06067210 */ /* 0x000fe20007ffe1ff */
[----:B------:R-:W-:Y:S01]  /*1530*/  IMAD.MOV.U32 R8, RZ, RZ, R5 ;  /* 0x000000ffff087224 */ /* 0x000fe200078e0005 */
[C---:B------:R-:W-:Y:S01]  /*1540*/  LOP3.LUT R12, R3.reuse, 0x24, RZ, 0xfc, !PT ;  /* 0x00000024030c7812 */ /* 0x040fe200078efcff */
[C---:B------:R-:W-:Y:S01]  /*1550*/  IMAD R117, R0.reuse, R10, R117 ;  /* 0x0000000a00757224 */ /* 0x040fe200078e0275 */
[----:B------:R-:W-:Y:S01]  /*1560*/  LOP3.LUT R10, R3, 0x20, RZ, 0xfc, !PT ;  /* 0x00000020030a7812 */ /* 0x000fe200078efcff */
[----:B------:R-:W-:Y:S01]  /*1570*/  IMAD R120, R0, R6, R15 ;  /* 0x0000000600787224 */ /* 0x000fe200078e020f */
[-C--:B------:R-:W-:Y:S01]  /*1580*/  @!P0 IADD3 R11, R11, -R0.reuse, RZ ;  /* 0x800000000b0b8210 */ /* 0x080fe20007ffe0ff */
[----:B------:R-:W-:Y:S01]  /*1590*/  @!P3 IMAD.MOV R8, RZ, RZ, -R8 ;  /* 0x000000ffff08b224 */ /* 0x000fe200078e0a08 */
[----:B------:R-:W-:Y:S01]  /*15a0*/  @!P1 IADD3 R252, R252, -R0, RZ ;  /* 0x80000000fcfc9210 */ /* 0x000fe20007ffe0ff */
[----:B------:R-:W-:Y:S01]  /*15b0*/  IMAD.HI.U32 R4, R2, R119, RZ ;  /* 0x0000007702047227 */ /* 0x000fe200078e00ff */
[C---:B------:R-:W-:Y:S01]  /*15c0*/  ISETP.GT.U32.AND P0, PT, R0.reuse, R11, PT ;  /* 0x0000000b0000720c */ /* 0x040fe20003f04070 */
[----:B------:R-:W-:Y:S01]  /*15d0*/  STL [R1+0x1bdc], R9 ;  /* 0x001bdc0901007387 */ /* 0x000fe20000100800 */
[C---:B------:R-:W-:Y:S01]  /*15e0*/  ISETP.GT.U32.AND P3, PT, R0.reuse, R118, PT ;  /* 0x000000760000720c */ /* 0x040fe20003f64070 */
[----:B------:R-:W-:Y:S01]  /*15f0*/  @!P2 IMAD.MOV R252, RZ, RZ, -R252 ;  /* 0x000000fffffca224 */ /* 0x000fe200078e0afc */
[C---:B------:R-:W-:Y:S01]  /*1600*/  ISETP.GT.U32.AND P2, PT, R0.reuse, R120, PT ;  /* 0x000000780000720c */ /* 0x040fe20003f44070 */
[----:B------:R-:W-:Y:S01]  /*1610*/  IMAD.MOV R4, RZ, RZ, -R4 ;  /* 0x000000ffff047224 */ /* 0x000fe200078e0a04 */
[----:B------:R-:W-:Y:S01]  /*1620*/  IABS R121, R10 ;  /* 0x0000000a00797213 */ /* 0x000fe20000000000 */
[----:B------:R-:W-:Y:S01]  /*1630*/  STL [R1+0x1be0], R8 ;  /* 0x001be00801007387 */ /* 0x000fe20000100800 */
[----:B------:R-:W-:Y:S01]  /*1640*/  LOP3.LUT R6, R3, 0x22, RZ, 0xfc, !PT ;  /* 0x0000002203067812 */ /* 0x000fe200078efcff */
[----:B------:R-:W-:Y:S01]  /*1650*/  IMAD R119, R0, R4, R119 ;  /* 0x0000000400777224 */ /* 0x000fe200078e0277 */
[----:B------:R-:W-:Y:S01]  /*1660*/  IABS R123, R12 ;  /* 0x0000000c007b7213 */ /* 0x000fe20000000000 */
[----:B------:R-:W-:Y:S01]  /*1670*/  IMAD.HI.U32 R4, R2, R121, RZ ;  /* 0x0000007902047227 */ /* 0x000fe200078e00ff */
[----:B------:R-:W-:-:S02]  /*1680*/  IABS R15, R18 ;  /* 0x00000012000f7213 */ /* 0x000fc40000000000 */
[C---:B------:R-:W-:Y:S01]  /*1690*/  ISETP.GT.U32.AND P1, PT, R0.reuse, R119, PT ;  /* 0x000000770000720c */ /* 0x040fe20003f24070 */
[--C-:B------:R-:W-:Y:S01]  /*16a0*/  @!P0 IMAD.IADD R11, R11, 0x1, -R0.reuse ;  /* 0x000000010b0b8824 */ /* 0x100fe200078e0a00 */
[----:B------:R-:W-:Y:S01]  /*16b0*/  ISETP.GT.U32.AND P0, PT, R0, R117, PT ;  /* 0x000000750000720c */ /* 0x000fe20003f04070 */
[----:B------:R-:W-:Y:S01]  /*16c0*/  @!P3 IMAD.IADD R118, R118, 0x1, -R0 ;  /* 0x000000017676b824 */ /* 0x000fe200078e0a00 */
[C---:B------:R-:W-:Y:S01]  /*16d0*/  LOP3.LUT R38, R3.reuse, 0x166, RZ, 0xfc, !PT ;  /* 0x0000016603267812 */ /* 0x040fe200078efcff */
[----:B-1----:R-:W-:Y:S01]  /*16e0*/  IMAD.MOV.U32 R7, RZ, RZ, R11 ;  /* 0x000000ffff077224 */ /* 0x002fe200078e000b */
[----:B------:R-:W-:Y:S01]  /*16f0*/  IABS R11, R6 ;  /* 0x00000006000b7213 */ /* 0x000fe20000000000 */
[----:B------:R-:W-:Y:S01]  /*1700*/  IMAD.MOV R4, RZ, RZ, -R4 ;  /* 0x000000ffff047224 */ /* 0x000fe200078e0a04 */
[----:B------:R-:W-:Y:S01]  /*1710*/  ISETP.GT.U32.AND P3, PT, R0, R118, PT ;  /* 0x000000760000720c */ /* 0x000fe20003f64070 */
[----:B------:R-:W-:Y:S01]  /*1720*/  @!P2 IMAD.IADD R120, R120, 0x1, -R0 ;  /* 0x000000017878a824 */ /* 0x000fe200078e0a00 */
[C---:B------:R-:W-:Y:S01]  /*1730*/  LOP3.LUT R36, R3.reuse, 0x164, RZ, 0xfc, !PT ;  /* 0x0000016403247812 */ /* 0x040fe200078efcff */
[----:B------:R-:W-:Y:S01]  /*1740*/  IMAD R121, R0, R4, R121 ;  /* 0x0000000400797224 */ /* 0x000fe200078e0279 */
[----:B------:R-:W-:Y:S01]  /*1750*/  LOP3.LUT R40, R3, 0x168, RZ, 0xfc, !PT ;  /* 0x0000016803287812 */ /* 0x000fe200078efcff */
[----:B------:R-:W-:Y:S01]  /*1760*/  IMAD.HI.U32 R4, R2, R11, RZ ;  /* 0x0000000b02047227 */ /* 0x000fe200078e00ff */
[----:B------:R-:W-:-:S02]  /*1770*/  ISETP.GT.U32.AND P2, PT, R0, R120, PT ;  /* 0x000000780000720c */ /* 0x000fc40003f44070 */
[----:B------:R-:W-:Y:S01]  /*1780*/  @!P1 IADD3 R119, R119, -R0, RZ ;  /* 0x8000000077779210 */ /* 0x000fe20007ffe0ff */
[--C-:B------:R-:W-:Y:S01]  /*1790*/  @!P0 IMAD.IADD R117, R117, 0x1, -R0.reuse ;  /* 0x0000000175758824 */ /* 0x100fe200078e0a00 */
[----:B------:R-:W-:Y:S01]  /*17a0*/  IADD3 R4, -R4, RZ, RZ ;  /* 0x000000ff04047210 */ /* 0x000fe20007ffe1ff */
[----:B------:R-:W-:Y:S01]  /*17b0*/  @!P4 IMAD.MOV R7, RZ, RZ, -R7 ;  /* 0x000000ffff07c224 */ /* 0x000fe200078e0a07 */
[----:B------:R-:W-:Y:S01]  /*17c0*/  ISETP.GT.U32.AND P1, PT, R0, R119, PT ;  /* 0x000000770000720c */ /* 0x000fe20003f24070 */
[--C-:B------:R-:W-:Y:S01]  /*17d0*/  @!P3 IMAD.IADD R118, R118, 0x1, -R0.reuse ;  /* 0x000000017676b824 */ /* 0x100fe200078e0a00 */
[C---:B------:R-:W-:Y:S01]  /*17e0*/  ISETP.GT.U32.AND P0, PT, R0.reuse, R117, PT ;  /* 0x000000750000720c */ /* 0x040fe20003f04070 */
[C---:B------:R-:W-:Y:S01]  /*17f0*/  IMAD R122, R0.reuse, R4, R11 ;  /* 0x00000004007a7224 */ /* 0x040fe200078e020b */
[----:B------:R-:W-:Y:S01]  /*1800*/  ISETP.GT.U32.AND P3, PT, R0, R121, PT ;  /* 0x000000790000720c */ /* 0x000fe20003f64070 */
[----:B------:R-:W-:Y:S01]  /*1810*/  IMAD.HI.U32 R5, R2, R123, RZ ;  /* 0x0000007b02057227 */ /* 0x000fe200078e00ff */
[----:B------:R-:W-:Y:S01]  /*1820*/  ISETP.GE.AND P4, PT, R14, RZ, PT ;  /* 0x000000ff0e00720c */ /* 0x000fe20003f86270 */
[----:B------:R-:W-:Y:S01]  /*1830*/  STL [R1+0x1be4], R7 ;  /* 0x001be40701007387 */ /* 0x000fe20000100800 */
[----:B------:R-:W-:Y:S01]  /*1840*/  LOP3.LUT R4, R3, 0x26, RZ, 0xfc, !PT ;  /* 0x0000002603047812 */ /* 0x000fe200078efcff */
[--C-:B------:R-:W-:Y:S01]  /*1850*/  @!P2 IMAD.IADD R120, R120, 0x1, -R0.reuse ;  /* 0x000000017878a824 */ /* 0x100fe200078e0a00 */
[----:B------:R-:W-:Y:S01]  /*1860*/  ISETP.GT.U32.AND P2, PT, R0, R122, PT ;  /* 0x0000007a0000720c */ /* 0x000fe20003f44070 */
[----:B------:R-:W-:Y:S01]  /*1870*/  IMAD.MOV R5, RZ, RZ, -R5 ;  /* 0x000000ffff057224 */ /* 0x000fe200078e0a05 */
[----:B------:R-:W-:Y:S01]  /*1880*/  IABS R11, R4 ;  /* 0x00000004000b7213 */ /* 0x000fe20000000000 */
[--C-:B------:R-:W-:Y:S01]  /*1890*/  @!P1 IMAD.IADD R119, R119, 0x1, -R0.reuse ;  /* 0x0000000177779824 */ /* 0x100fe200078e0a00 */
[----:B------:R-:W-:Y:S01]  /*18a0*/  ISETP.GE.AND P1, PT, R12, RZ, PT ;  /* 0x000000ff0c00720c */ /* 0x000fe20003f26270 */
[--C-:B------:R-:W-:Y:S01]  /*18b0*/  @!P0 IMAD.IADD R117, R117, 0x1, -R0.reuse ;  /* 0x0000000175758824 */ /* 0x100fe200078e0a00 */
[----:B------:R-:W-:Y:S01]  /*18c0*/  ISETP.GE.AND P0, PT, R16, RZ, PT ;  /* 0x000000ff1000720c */ /* 0x000fe20003f06270 */
[----:B------:R-:W-:Y:S01]  /*18d0*/  IMAD R123, R0, R5, R123 ;  /* 0x00000005007b7224 */ /* 0x000fe200078e027b */
[----:B------:R-:W-:Y:S01]  /*18e0*/  LOP3.LUT R5, R3, 0x28, RZ, 0xfc, !PT ;  /* 0x0000002803057812 */ /* 0x000fe200078efcff */
[--C-:B------:R-:W-:Y:S01]  /*18f0*/  @!P3 IMAD.IADD R121, R121, 0x1, -R0.reuse ;  /* 0x000000017979b824 */ /* 0x100fe200078e0a00 */
[----:B------:R-:W-:Y:S01]  /*1900*/  @!P4 IADD3 R119, -R119, RZ, RZ ;  /* 0x000000ff7777c210 */ /* 0x000fe20007ffe1ff */
[----:B------:R-:W-:Y:S01]  /*1910*/  @!P6 IMAD.MOV R117, RZ, RZ, -R117 ;  /* 0x000000ffff75e224 */ /* 0x000fe200078e0a75 */
[----:B------:R-:W-:Y:S01]  /*1920*/  IABS R125, R5 ;  /* 0x00000005007d7213 */ /* 0x000fe20000000000 */
[----:B------:R-:W-:Y:S01]  /*1930*/  @!P2 IMAD.IADD R122, R122, 0x1, -R0 ;  /* 0x000000017a7aa824 */ /* 0x000fe200078e0a00 */
[----:B------:R-:W-:Y:S01]  /*1940*/  ISETP.GT.U32.AND P3, PT, R0, R121, PT ;  /* 0x000000790000720c */ /* 0x000fe20003f64070 */
[----:B------:R-:W-:Y:S01]  /*1950*/  @!P5 IMAD.MOV R118, RZ, RZ, -R118 ;  /* 0x000000ffff76d224 */ /* 0x000fe200078e0a76 */
[----:B------:R-:W-:Y:S01]  /*1960*/  ISETP.GE.AND P4, PT, R4, RZ, PT ;  /* 0x000000ff0400720c */ /* 0x000fe20003f86270 */
[----:B------:R-:W-:Y:S01]  /*1970*/  IMAD.HI.U32 R4, R2, R11, RZ ;  /* 0x0000000b02047227 */ /* 0x000fe200078e00ff */
[----:B------:R-:W-:Y:S01]  /*1980*/  ISETP.GT.U32.AND P2, PT, R0, R122, PT ;  /* 0x0000007a0000720c */ /* 0x000fe20003f44070 */
[----:B------:R-:W-:Y:S01]  /*1990*/  STL [R1+0x1bf0], R252 ;  /* 0x001bf0fc01007387 */ /* 0x000fe20000100800 */
[----:B------:R-:W-:Y:S01]  /*19a0*/  ISETP.GE.AND P6, PT, R10, RZ, PT ;  /* 0x000000ff0a00720c */ /* 0x000fe20003fc6270 */
[----:B------:R-:W-:Y:S01]  /*19b0*/  @!P0 IMAD.MOV R120, RZ, RZ, -R120 ;  /* 0x000000ffff788224 */ /* 0x000fe200078e0a78 */
[----:B------:R-:W-:Y:S01]  /*19c0*/  ISETP.GE.AND P0, PT, R5, RZ, PT ;  /* 0x000000ff0500720c */ /* 0x000fe20003f06270 */
[----:B------:R-:W-:Y:S01]  /*19d0*/  IMAD.HI.U32 R5, R2, R125, RZ ;  /* 0x0000007d02057227 */ /* 0x000fe200078e00ff */
[----:B------:R-:W-:Y:S01]  /*19e0*/  ISETP.GE.AND P5, PT, R6, RZ, PT ;  /* 0x000000ff0600720c */ /* 0x000fe20003fa6270 */
[----:B------:R-:W-:Y:S01]  /*19f0*/  STL [R1+0x1bf4], R117 ;  /* 0x001bf47501007387 */ /* 0x000fe20000100800 */
[----:B------:R-:W-:Y:S01]  /*1a00*/  LOP3.LUT R6, R3, 0x2a, RZ, 0xfc, !PT ;  /* 0x0000002a03067812 */ /* 0x000fe200078efcff */
[----:B------:R-:W-:Y:S01]  /*1a10*/  IMAD.MOV R4, RZ, RZ, -R4 ;  /* 0x000000ffff047224 */ /* 0x000fe200078e0a04 */
[----:B------:R-:W-:Y:S01]  /*1a20*/  IADD3 R5, -R5, RZ, RZ ;  /* 0x000000ff05057210 */ /* 0x000fe20007ffe1ff */
[--C-:B------:R-:W-:Y:S01]  /*1a30*/  @!P3 IMAD.IADD R121, R121, 0x1, -R0.reuse ;  /* 0x000000017979b824 */ /* 0x100fe200078e0a00 */
[C---:B------:R-:W-:Y:S01]  /*1a40*/  ISETP.GT.U32.AND P3, PT, R0.reuse, R123, PT ;  /* 0x0000007b0000720c */ /* 0x040fe20003f64070 */
[C---:B------:R-:W-:Y:S01]  /*1a50*/  IMAD R124, R0.reuse, R4, R11 ;  /* 0x00000004007c7224 */ /* 0x040fe200078e020b */
[----:B------:R-:W-:Y:S01]  /*1a60*/  LOP3.LUT R10, R3, 0x2c, RZ, 0xfc, !PT ;  /* 0x0000002c030a7812 */ /* 0x000fe200078efcff */
[----:B------:R-:W-:Y:S01]  /*1a70*/  IMAD R125, R0, R5, R125 ;  /* 0x00000005007d7224 */ /* 0x000fe200078e027d */
[----:B------:R-:W-:Y:S01]  /*1a80*/  @!P6 IADD3 R121, -R121, RZ, RZ ;  /* 0x000000ff7979e210 */ /* 0x000fe20007ffe1ff */
[----:B------:R-:W-:Y:S01]  /*1a90*/  @!P2 IMAD.IADD R122, R122, 0x1, -R0 ;  /* 0x000000017a7aa824 */ /* 0x000fe200078e0a00 */
[C---:B------:R-:W-:Y:S01]  /*1aa0*/  ISETP.GT.U32.AND P2, PT, R0.reuse, R124, PT ;  /* 0x0000007c0000720c */ /* 0x040fe20003f44070 */
[----:B------:R-:W-:Y:S01]  /*1ab0*/  STL [R1+0x1bf8], R118 ;  /* 0x001bf87601007387 */ /* 0x000fe20000100800 */
[----:B------:R-:W-:Y:S01]  /*1ac0*/  ISETP.GT.U32.AND P6, PT, R0, R125, PT ;  /* 0x0000007d0000720c */ /* 0x000fe20003fc4070 */
[----:B------:R-:W-:Y:S01]  /*1ad0*/  @!P5 IMAD.MOV R122, RZ, RZ, -R122 ;  /* 0x000000ffff7ad224 */ /* 0x000fe200078e0a7a */
[----:B------:R-:W-:Y:S01]  /*1ae0*/  IABS R13, R6 ;  /* 0x00000006000d7213 */ /* 0x000fe20000000000 */
[----:B------:R-:W-:Y:S01]  /*1af0*/  STL [R1+0x1bfc], R119 ;  /* 0x001bfc7701007387 */ /* 0x000fe20000100800 */
[----:B------:R-:W-:Y:S01]  /*1b00*/  IABS R127, R10 ;  /* 0x0000000a007f7213 */ /* 0x000fe20000000000 */
[--C-:B------:R-:W-:Y:S01]  /*1b10*/  @!P3 IMAD.IADD R123, R123, 0x1, -R0.reuse ;  /* 0x000000017b7bb824 */ /* 0x100fe200078e0a00 */
[C---:B------:R-:W-:Y:S01]  /*1b20*/  LOP3.LUT R12, R3.reuse, 0x2e, RZ, 0xfc, !PT ;  /* 0x0000002e030c7812 */ /* 0x040fe200078efcff */
[----:B------:R-:W-:Y:S01]  /*1b30*/  IMAD.HI.U32 R4, R2, R13, RZ ;  /* 0x0000000d02047227 */ /* 0x000fe200078e00ff */
[----:B------:R-:W-:Y:S01]  /*1b40*/  LOP3.LUT R14, R3, 0x30, RZ, 0xfc, !PT ;  /* 0x00000030030e7812 */ /* 0x000fe200078efcff */
[----:B------:R-:W-:Y:S01]  /*1b50*/  STL [R1+0x1c00], R120 ;  /* 0x001c007801007387 */ /* 0x000fe20000100800 */
[----:B------:R-:W-:Y:S01]  /*1b60*/  ISETP.GT.U32.AND P3, PT, R0, R123, PT ;  /* 0x0000007b0000720c */ /* 0x000fe20003f64070 */
[--C-:B------:R-:W-:Y:S01]  /*1b70*/  @!P2 IMAD.IADD R124, R124, 0x1, -R0.reuse ;  /* 0x000000017c7ca824 */ /* 0x100fe200078e0a00 */
[----:B------:R-:W-:Y:S01]  /*1b80*/  IABS R11, R12 ;  /* 0x0000000c000b7213 */ /* 0x000fe20000000000 */
[----:B------:R-:W-:Y:S01]  /*1b90*/  @!P6 IMAD.IADD R125, R125, 0x1, -R0 ;  /* 0x000000017d7de824 */ /* 0x000fe200078e0a00 */
[----:B------:R-:W-:Y:S01]  /*1ba0*/  IABS R129, R14 ;  /* 0x0000000e00817213 */ /* 0x000fe20000000000 */
[----:B------:R-:W-:Y:S01]  /*1bb0*/  IMAD.HI.U32 R5, R2, R127, RZ ;  /* 0x0000007f02057227 */ /* 0x000fe200078e00ff */
[C---:B------:R-:W-:Y:S01]  /*1bc0*/  ISETP.GT.U32.AND P2, PT, R0.reuse, R124, PT ;  /* 0x0000007c0000720c */ /* 0x040fe20003f44070 */
[----:B------:R-:W-:Y:S01]  /*1bd0*/  STL [R1+0x1c04], R121 ;  /* 0x001c047901007387 */ /* 0x000fe20000100800 */
[----:B------:R-:W-:Y:S01]  /*1be0*/  ISETP.GT.U32.AND P6, PT, R0, R125, PT ;  /* 0x0000007d0000720c */ /* 0x000fe20003fc4070 */
[----:B------:R-:W-:Y:S01]  /*1bf0*/  IMAD.MOV R4, RZ, RZ, -R4 ;  /* 0x000000ffff047224 */ /* 0x000fe200078e0a04 */
[C---:B------:R-:W-:Y:S01]  /*1c00*/  LOP3.LUT R16, R3.reuse, 0x32, RZ, 0xfc, !PT ;  /* 0x0000003203107812 */ /* 0x040fe200078efcff */
[----:B------:R-:W-:Y:S01]  /*1c10*/  IMAD.MOV R5, RZ, RZ, -R5 ;  /* 0x000000ffff057224 */ /* 0x000fe200078e0a05 */
[----:B------:R-:W-:Y:S01]  /*1c20*/  ISETP.GE.AND P5, PT, R6, RZ, PT ;  /* 0x000000ff0600720c */ /* 0x000fe20003fa6270 */
[C---:B------:R-:W-:Y:S01]  /*1c30*/  IMAD R126, R0.reuse, R4, R13 ;  /* 0x00000004007e7224 */ /* 0x040fe200078e020d */
[----:B------:R-:W-:Y:S01]  /*1c40*/  IABS R13, R16 ;  /* 0x00000010000d7213 */ /* 0x000fe20000000000 */
[----:B------:R-:W-:Y:S01]  /*1c50*/  IMAD R127, R0, R5, R127 ;  /* 0x00000005007f7224 */ /* 0x000fe200078e027f */
[C---:B------:R-:W-:Y:S01]  /*1c60*/  LOP3.LUT R41, R3.reuse, 0x16a, RZ, 0xfc, !PT ;  /* 0x0000016a03297812 */ /* 0x040fe200078efcff */
[----:B------:R-:W-:Y:S01]  /*1c70*/  IMAD.HI.U32 R4, R2, R11, RZ ;  /* 0x0000000b02047227 */ /* 0x000fe200078e00ff */
[----:B------:R-:W-:Y:S01]  /*1c80*/  LOP3.LUT R42, R3, 0x170, RZ, 0xfc, !PT ;  /* 0x00000170032a7812 */ /* 0x000fe200078efcff */
[----:B------:R1:W-:Y:S01]  /*1c90*/  STL [R1+0x1c08], R122 ;  /* 0x001c087a01007387 */ /* 0x0003e20000100800 */
[----:B------:R-:W-:Y:S01]  /*1ca0*/  @!P2 IADD3 R124, R124, -R0, RZ ;  /* 0x800000007c7ca210 */ /* 0x000fe20007ffe0ff */
[----:B------:R-:W-:Y:S01]  /*1cb0*/  @!P6 IMAD.IADD R125, R125, 0x1, -R0 ;  /* 0x000000017d7de824 */ /* 0x000fe200078e0a00 */
[C---:B------:R-:W-:Y:S01]  /*1cc0*/  ISETP.GT.U32.AND P2, PT, R0.reuse, R126, PT ;  /* 0x0000007e0000720c */ /* 0x040fe20003f44070 */
[----:B------:R-:W-:Y:S01]  /*1cd0*/  IMAD.MOV R128, RZ, RZ, -R4 ;  /* 0x000000ffff807224 */ /* 0x000fe200078e0a04 */
[----:B------:R-:W-:Y:S01]  /*1ce0*/  ISETP.GT.U32.AND P6, PT, R0, R127, PT ;  /* 0x0000007f0000720c */ /* 0x000fe20003fc4070 */
[----:B------:R-:W-:Y:S01]  /*1cf0*/  IMAD.HI.U32 R4, R2, R129, RZ ;  /* 0x0000008102047227 */ /* 0x000fe200078e00ff */
[----:B------:R-:W-:-:S02]  /*1d00*/  IABS R37, R41 ;  /* 0x0000002900257213 */ /* 0x000fc40000000000 */
[----:B------:R-:W-:Y:S01]  /*1d10*/  LOP3.LUT R44, R3, 0x174, RZ, 0xfc, !PT ;  /* 0x00000174032c7812 */ /* 0x000fe200078efcff */
[----:B------:R-:W-:Y:S01]  /*1d20*/  @!P3 IMAD.IADD R123, R123, 0x1, -R0 ;  /* 0x000000017b7bb824 */ /* 0x000fe200078e0a00 */
[----:B------:R-:W-:Y:S01]  /*1d30*/  ISETP.GE.AND P3, PT, R10, RZ, PT ;  /* 0x000000ff0a00720c */ /* 0x000fe20003f66270 */
[----:B------:R-:W-:Y:S01]  /*1d40*/  IMAD R128, R0, R128, R11 ;  /* 0x0000008000807224 */ /* 0x000fe200078e020b */
[----:B------:R-:W-:Y:S01]  /*1d50*/  IABS R43, R44 ;  /* 0x0000002c002b7213 */ /* 0x000fe20000000000 */
[----:B------:R-:W-:Y:S01]  /*1d60*/  IMAD.MOV R10, RZ, RZ, -R4 ;  /* 0x000000ffff0a7224 */ /* 0x000fe200078e0a04 */
[----:B------:R-:W-:Y:S01]  /*1d70*/  @!P1 IADD3 R123, -R123, RZ, RZ ;  /* 0x000000ff7b7b9210 */ /* 0x000fe20007ffe1ff */
[----:B------:R-:W-:Y:S01]  /*1d80*/  IMAD.HI.U32 R4, R2, R15, RZ ;  /* 0x0000000f02047227 */ /* 0x000fe200078e00ff */
[----:B------:R-:W-:Y:S02]  /*1d90*/  @!P2 IADD3 R126, R126, -R0, RZ ;  /* 0x800000007e7ea210 */ /* 0x000fe40007ffe0ff */
[C---:B------:R-:W-:Y:S01]  /*1da0*/  ISETP.GT.U32.AND P2, PT, R0.reuse, R128, PT ;  /* 0x000000800000720c */ /* 0x040fe20003f44070 */
[----:B------:R-:W-:Y:S01]  /*1db0*/  IMAD R129, R0, R10, R129 ;  /* 0x0000000a00817224 */ /* 0x000fe200078e0281 */
[----:B------:R-:W-:Y:S01]  /*1dc0*/  LOP3.LUT R10, R3, 0x3a, RZ, 0xfc, !PT ;  /* 0x0000003a030a7812 */ /* 0x000fe200078efcff */
[----:B------:R-:W-:Y:S01]  /*1dd0*/  @!P6 IMAD.IADD R127, R127, 0x1, -R0 ;  /* 0x000000017f7fe824 */ /* 0x000fe200078e0a00 */
[C---:B------:R-:W-:Y:S01]  /*1de0*/  LOP3.LUT R46, R3.reuse, 0x176, RZ, 0xfc, !PT ;  /* 0x00000176032e7812 */ /* 0x040fe200078efcff */
[----:B------:R-:W-:Y:S01]  /*1df0*/  IMAD.HI.U32 R5, R2, R13, RZ ;  /* 0x0000000d02057227 */ /* 0x000fe200078e00ff */
[C---:B------:R-:W-:Y:S01]  /*1e00*/  ISETP.GT.U32.AND P6, PT, R0.reuse, R129, PT ;  /* 0x000000810000720c */ /* 0x040fe20003fc4070 */
[----:B------:R2:W-:Y:S01]  /*1e10*/  STL [R1+0x1c0c], R123 ;  /* 0x001c0c7b01007387 */ /* 0x0005e20000100800 */
[----:B------:R-:W-:Y:S01]  /*1e20*/  ISETP.GT.U32.AND P1, PT, R0, R127, PT ;  /* 0x0000007f0000720c */ /* 0x000fe20003f24070 */
[----:B------:R-:W-:Y:S01]  /*1e30*/  IMAD.MOV R4, RZ, RZ, -R4 ;  /* 0x000000ffff047224 */ /* 0x000fe200078e0a04 */
[----:B------:R-:W-:Y:S01]  /*1e40*/  IABS R11, R10 ;  /* 0x0000000a000b7213 */ /* 0x000fe20000000000 */
[----:B------:R-:W-:Y:S01]  /*1e50*/  @!P4 IMAD.MOV R124, RZ, RZ, -R124 ;  /* 0x000000ffff7cc224 */ /* 0x000fe200078e0a7c */
[C---:B------:R-:W-:Y:S01]  /*1e60*/  LOP3.LUT R48, R3.reuse, 0x178, RZ, 0xfc, !PT ;  /* 0x0000017803307812 */ /* 0x040fe200078efcff */
[--C-:B------:R-:W-:Y:S01]  /*1e70*/  @!P2 IMAD.IADD R128, R128, 0x1, -R0.reuse ;  /* 0x000000018080a824 */ /* 0x100fe200078e0a00 */
[C---:B------:R-:W-:Y:S01]  /*1e80*/  ISETP.GT.U32.AND P2, PT, R0.reuse, R126, PT ;  /* 0x0000007e0000720c */ /* 0x040fe20003f44070 */
[----:B------:R-:W-:Y:S01]  /*1e90*/  IMAD.MOV R5, RZ, RZ, -R5 ;  /* 0x000000ffff057224 */ /* 0x000fe200078e0a05 */
[----:B------:R-:W-:Y:S01]  /*1ea0*/  IABS R45, R48 ;  /* 0x00000030002d7213 */ /* 0x000fe20000000000 */
[C---:B------:R-:W-:Y:S01]  /*1eb0*/  IMAD R132, R0.reuse, R4, R15 ;  /* 0x0000000400847224 */ /* 0x040fe200078e020f */
[----:B------:R-:W-:Y:S01]  /*1ec0*/  LOP3.LUT R15, R3, 0x70, RZ, 0xfc, !PT ;  /* 0x00000070030f7812 */ /* 0x000fe200078efcff */
[----:B------:R-:W-:Y:S01]  /*1ed0*/  @!P6 IMAD.IADD R129, R129, 0x1, -R0 ;  /* 0x000000018181e824 */ /* 0x000fe200078e0a00 */
[----:B------:R-:W-:Y:S01]  /*1ee0*/  ISETP.GT.U32.AND P6, PT, R0, R128, PT ;  /* 0x000000800000720c */ /* 0x000fe20003fc4070 */
[----:B------:R-:W-:Y:S01]  /*1ef0*/  IMAD.HI.U32 R6, R2, R131, RZ ;  /* 0x0000008302067227 */ /* 0x000fe200078e00ff */
[----:B------:R-:W-:Y:S01]  /*1f00*/  @!P1 IADD3 R127, R127, -R0, RZ ;  /* 0x800000007f7f9210 */ /* 0x000fe20007ffe0ff */
[----:B------:R3:W-:Y:S01]  /*1f10*/  STL [R1+0x1c10], R124 ;  /* 0x001c107c01007387 */ /* 0x0007e20000100800 */
[C---:B------:R-:W-:Y:S01]  /*1f20*/  ISETP.GT.U32.AND P4, PT, R0.reuse, R129, PT ;  /* 0x000000810000720c */ /* 0x040fe20003f84070 */
[----:B------:R-:W-:Y:S01]  /*1f30*/  IMAD R130, R0, R5, R13 ;  /* 0x0000000500827224 */ /* 0x000fe200078e020d */
[----:B------:R-:W-:Y:S01]  /*1f40*/  ISETP.GE.AND P1, PT, R12, RZ, PT ;  /* 0x000000ff0c00720c */ /* 0x000fe20003f26270 */
[----:B------:R-:W-:Y:S01]  /*1f50*/  IMAD.MOV R6, RZ, RZ, -R6 ;  /* 0x000000ffff067224 */ /* 0x000fe200078e0a06 */
[C---:B------:R-:W-:Y:S01]  /*1f60*/  LOP3.LUT R12, R3.reuse, 0x3e, RZ, 0xfc, !PT ;  /* 0x0000003e030c7812 */ /* 0x040fe200078efcff */
[----:B------:R-:W-:Y:S01]  /*1f70*/  @!P0 IMAD.MOV R125, RZ, RZ, -R125 ;  /* 0x000000ffff7d8224 */ /* 0x000fe200078e0a7d */
[C---:B------:R-:W-:Y:S01]  /*1f80*/  ISETP.GT.U32.AND P0, PT, R0.reuse, R130, PT ;  /* 0x000000820000720c */ /* 0x040fe20003f04070 */
[----:B------:R-:W-:Y:S01]  /*1f90*/  IMAD R131, R0, R6, R131 ;  /* 0x0000000600837224 */ /* 0x000fe200078e0283 */
[----:B------:R-:W-:Y:S01]  /*1fa0*/  LOP3.LUT R6, R3, 0x38, RZ, 0xfc, !PT ;  /* 0x0000003803067812 */ /* 0x000fe200078efcff */
[----:B------:R-:W-:Y:S01]  /*1fb0*/  @!P6 IMAD.IADD R128, R128, 0x1, -R0 ;  /* 0x000000018080e824 */ /* 0x000fe200078e0a00 */
[----:B------:R-:W-:Y:S01]  /*1fc0*/  ISETP.GT.U32.AND P6, PT, R0, R132, PT ;  /* 0x000000840000720c */ /* 0x000fe20003fc4070 */
[----:B------:R-:W-:Y:S01]  /*1fd0*/  IMAD.HI.U32 R5, R2, R11, RZ ;  /* 0x0000000b02057227 */ /* 0x000fe200078e00ff */
[----:B------:R-:W-:-:S02]  /*1fe0*/  IABS R133, R6 ;  /* 0x0000000600857213 */ /* 0x000fc40000000000 */
[----:B------:R-:W-:Y:S01]  /*1ff0*/  LOP3.LUT R13, R3, 0x4a, RZ, 0xfc, !PT ;  /* 0x0000004a030d7812 */ /* 0x000fe200078efcff */
[--C-:B------:R-:W-:Y:S01]  /*2000*/  @!P4 IMAD.IADD R129, R129, 0x1, -R0.reuse ;  /* 0x000000018181c824 */ /* 0x100fe200078e0a00 */
[----:B------:R-:W-:Y:S01]  /*2010*/  ISETP.GE.AND P4, PT, R14, RZ, PT ;  /* 0x000000ff0e00720c */ /* 0x000fe20003f86270 */
[----:B------:R-:W-:Y:S01]  /*2020*/  IMAD.MOV R5, RZ, RZ, -R5 ;  /* 0x000000ffff057224 */ /* 0x000fe200078e0a05 */
[----:B------:R-:W-:Y:S01]  /*2030*/  @!P1 IADD3 R128, -R128, RZ, RZ ;  /* 0x000000ff80809210 */ /* 0x000fe20007ffe1ff */
[----:B------:R-:W-:Y:S01]  /*2040*/  IMAD.HI.U32 R4, R2, R133, RZ ;  /* 0x0000008502047227 */ /* 0x000fe200078e00ff */
[----:B------:R-:W-:Y:S02]  /*2050*/  @!P0 IADD3 R130, R130, -R0, RZ ;  /* 0x8000000082828210 */ /* 0x000fe40007ffe0ff */
[----:B------:R-:W-:Y:S01]  /*2060*/  ISETP.GE.AND P0, PT, R16, RZ, PT ;  /* 0x000000ff1000720c */ /* 0x000fe20003f06270 */
[----:B------:R-:W-:Y:S01]  /*2070*/  IMAD R134, R0, R5, R11 ;  /* 0x0000000500867224 */ /* 0x000fe200078e020b */
[C---:B------:R-:W-:Y:S01]  /*2080*/  LOP3.LUT R5, R3.reuse, 0x3c, RZ, 0xfc, !PT ;  /* 0x0000003c03057812 */ /* 0x040fe200078efcff */
[--C-:B------:R-:W-:Y:S01]  /*2090*/  @!P6 IMAD.IADD R132, R132, 0x1, -R0.reuse ;  /* 0x000000018484e824 */ /* 0x100fe200078e0a00 */
[----:B------:R-:W-:Y:S01]  /*20a0*/  IABS R11, R12 ;  /* 0x0000000c000b7213 */ /* 0x000fe20000000000 */
[----:B------:R-:W-:Y:S01]  /*20b0*/  @!P2 IMAD.IADD R126, R126, 0x1, -R0 ;  /* 0x000000017e7ea824 */ /* 0x000fe200078e0a00 */
[----:B------:R-:W-:Y:S01]  /*20c0*/  IABS R135, R5 ;  /* 0x0000000500877213 */ /* 0x000fe20000000000 */
[----:B------:R-:W-:Y:S01]  /*20d0*/  IMAD.MOV R4, RZ, RZ, -R4 ;  /* 0x000000ffff047224 */ /* 0x000fe200078e0a04 */
[C---:B------:R-:W-:Y:S01]  /*20e0*/  ISETP.GT.U32.AND P6, PT, R0.reuse, R132, PT ;  /* 0x000000840000720c */ /* 0x040fe20003fc4070 */
[----:B------:R-:W-:Y:S01]  /*20f0*/  @!P5 IMAD.MOV R126, RZ, RZ, -R126 ;  /* 0x000000ffff7ed224 */ /* 0x000fe200078e0a7e */
[C---:B------:R-:W-:Y:S01]  /*2100*/  ISETP.GT.U32.AND P5, PT, R0.reuse, R130, PT ;  /* 0x000000820000720c */ /* 0x040fe20003fa4070 */
[----:B------:R-:W-:Y:S01]  /*2110*/  @!P4 IMAD.MOV R129, RZ, RZ, -R129 ;  /* 0x000000ffff81c224 */ /* 0x000fe200078e0a81 */
[C---:B------:R-:W-:Y:S01]  /*2120*/  ISETP.GT.U32.AND P2, PT, R0.reuse, R131, PT ;  /* 0x000000830000720c */ /* 0x040fe20003f44070 */
[----:B------:R-:W-:Y:S01]  /*2130*/  IMAD R133, R0, R4, R133 ;  /* 0x0000000400857224 */ /* 0x000fe200078e0285 */
[----:B------:R-:W-:Y:S01]  /*2140*/  ISETP.GE.AND P4, PT, R18, RZ, PT ;  /* 0x000000ff1200720c */ /* 0x000fe20003f86270 */
[----:B------:R-:W-:Y:S01]  /*2150*/  IMAD.HI.U32 R4, R2, R135, RZ ;  /* 0x0000008702047227 */ /* 0x000fe200078e00ff */
[----:B------:R-:W-:-:S02]  /*2160*/  LOP3.LUT R14, R3, 0x4c, RZ, 0xfc, !PT ;  /* 0x0000004c030e7812 */ /* 0x000fc400078efcff */
[----:B------:R-:W-:Y:S01]  /*2170*/  ISETP.GT.U32.AND P1, PT, R0, R133, PT ;  /* 0x000000850000720c */ /* 0x000fe20003f24070 */
[----:B------:R-:W-:Y:S01]  /*2180*/  IMAD.MOV R4, RZ, RZ, -R4 ;  /* 0x000000ffff047224 */ /* 0x000fe200078e0a04 */
[----:B------:R-:W-:Y:S01]  /*2190*/  IABS R143, R14 ;  /* 0x0000000e008f7213 */ /* 0x000fe20000000000 */
[--C-:B------:R-:W-:Y:S01]  /*21a0*/  @!P6 IMAD.IADD R132, R132, 0x1, -R0.reuse ;  /* 0x000000018484e824 */ /* 0x100fe200078e0a00 */
[----:B------:R-:W-:Y:S01]  /*21b0*/  ISETP.GE.AND P6, PT, R10, RZ, PT ;  /* 0x000000ff0a00720c */ /* 0x000fe20003fc6270 */
[----:B------:R-:W-:Y:S01]  /*21c0*/  IMAD R135, R0, R4, R135 ;  /* 0x0000000400877224 */ /* 0x000fe200078e0287 */
[----:B------:R-:W-:Y:S01]  /*21d0*/  LOP3.LUT R10, R3, 0x44, RZ, 0xfc, !PT ;  /* 0x00000044030a7812 */ /* 0x000fe200078efcff */
[--C-:B------:R-:W-:Y:S01]  /*21e0*/  @!P5 IMAD.IADD R130, R130, 0x1, -R0.reuse ;  /* 0x000000018282d824 */ /* 0x100fe200078e0a00 */
[C---:B------:R-:W-:Y:S01]  /*21f0*/  ISETP.GT.U32.AND P5, PT, R0.reuse, R134, PT ;  /* 0x000000860000720c */ /* 0x040fe20003fa4070 */
[----:B------:R-:W-:Y:S01]  /*2200*/  @!P2 IMAD.IADD R131, R131, 0x1, -R0 ;  /* 0x000000018383a824 */ /* 0x000fe200078e0a00 */
[----:B------:R-:W-:Y:S01]  /*2210*/  LOP3.LUT R4, R3, 0x40, RZ, 0xfc, !PT ;  /* 0x0000004003047812 */ /* 0x000fe200078efcff */
[----:B------:R-:W-:Y:S01]  /*2220*/  @!P4 IMAD.MOV R132, RZ, RZ, -R132 ;  /* 0x000000ffff84c224 */ /* 0x000fe200078e0a84 */
[C---:B------:R-:W-:Y:S01]  /*2230*/  ISETP.GT.U32.AND P4, PT, R0.reuse, R135, PT ;  /* 0x000000870000720c */ /* 0x040fe20003f84070 */
[----:B------:R-:W-:Y:S01]  /*2240*/  @!P3 IMAD.MOV R127, RZ, RZ, -R127 ;  /* 0x000000ffff7fb224 */ /* 0x000fe200078e0a7f */
[----:B------:R-:W-:Y:S01]  /*2250*/  ISETP.GT.U32.AND P3, PT, R0, R131, PT ;  /* 0x000000830000720c */ /* 0x000fe20003f64070 */
[----:B------:R-:W-:Y:S01]  /*2260*/  @!P0 IMAD.MOV R130, RZ, RZ, -R130 ;  /* 0x000000ffff828224 */ /* 0x000fe200078e0a82 */
[----:B------:R-:W-:-:S02]  /*2270*/  @!P1 IADD3 R133, R133, -R0, RZ ;  /* 0x8000000085859210 */ /* 0x000fc40007ffe0ff */
[----:B------:R-:W-:Y:S01]  /*2280*/  ISETP.GE.AND P1, PT, R5, RZ, PT ;  /* 0x000000ff0500720c */ /* 0x000fe20003f26270 */
[----:B------:R-:W-:Y:S01]  /*2290*/  IMAD.HI.U32 R5, R2, R11, RZ ;  /* 0x0000000b02057227 */ /* 0x000fe200078e00ff */
[----:B------:R-:W-:Y:S02]  /*22a0*/  ISETP.GT.U32.AND P0, PT, R0, R133, PT ;  /* 0x000000850000720c */ /* 0x000fe40003f04070 */
[----:B------:R-:W-:Y:S01]  /*22b0*/  IABS R139, R10 ;  /* 0x0000000a008b7213 */ /* 0x000fe20000000000 */
[--C-:B------:R-:W-:Y:S01]  /*22c0*/  @!P5 IMAD.IADD R134, R134, 0x1, -R0.reuse ;  /* 0x000000018686d824 */ /* 0x100fe200078e0a00 */
[----:B------:R-:W-:Y:S01]  /*22d0*/  IABS R137, R4 ;  /* 0x0000000400897213 */ /* 0x000fe20000000000 */
[--C-:B------:R-:W-:Y:S01]  /*22e0*/  @!P4 IMAD.IADD R135, R135, 0x1, -R0.reuse ;  /* 0x000000018787c824 */ /* 0x100fe200078e0a00 */
[----:B------:R-:W-:Y:S01]  /*22f0*/  ISETP.GE.AND P2, PT, R17, RZ, PT ;  /* 0x000000ff1100720c */ /* 0x000fe20003f46270 */
[----:B------:R-:W-:Y:S01]  /*2300*/  @!P3 IMAD.IADD R131, R131, 0x1, -R0 ;  /* 0x000000018383b824 */ /* 0x000fe200078e0a00 */
[----:B------:R-:W-:Y:S01]  /*2310*/  ISETP.GT.U32.AND P5, PT, R0, R134, PT ;  /* 0x000000860000720c */ /* 0x000fe20003fa4070 */
[----:B------:R-:W-:Y:S01]  /*2320*/  IMAD.MOV R5, RZ, RZ, -R5 ;  /* 0x000000ffff057224 */ /* 0x000fe200078e0a05 */
[----:B------:R-:W-:Y:S01]  /*2330*/  ISETP.GE.AND P3, PT, R6, RZ, PT ;  /* 0x000000ff0600720c */ /* 0x000fe20003f66270 */
[----:B------:R-:W-:Y:S01]  /*2340*/  IMAD.HI.U32 R6, R2, R139, RZ ;  /* 0x0000008b02067227 */ /* 0x000fe200078e00ff */
[----:B------:R-:W-:-:S02]  /*2350*/  ISETP.GT.U32.AND P4, PT, R0, R135, PT ;  /* 0x000000870000720c */ /* 0x000fc40003f84070 */
[----:B------:R-:W-:Y:S01]  /*2360*/  IABS R161, R15 ;  /* 0x0000000f00a17213 */ /* 0x000fe20000000000 */
[----:B------:R-:W-:Y:S01]  /*2370*/  @!P0 IMAD.IADD R133, R133, 0x1, -R0 ;  /* 0x0000000185858824 */ /* 0x000fe200078e0a00 */
[----:B------:R-:W-:Y:S01]  /*2380*/  ISETP.GE.AND P0, PT, R4, RZ, PT ;  /* 0x000000ff0400720c */ /* 0x000fe20003f06270 */
[----:B------:R-:W-:Y:S01]  /*2390*/  IMAD R136, R0, R5, R11 ;  /* 0x0000000500887224 */ /* 0x000fe200078e020b */
[----:B------:R-:W-:Y:S01]  /*23a0*/  LOP3.LUT R5, R3, 0x42, RZ, 0xfc, !PT ;  /* 0x0000004203057812 */ /* 0x000fe200078efcff */
[----:B------:R-:W-:Y:S01]  /*23b0*/  IMAD.HI.U32 R4, R2, R137, RZ ;  /* 0x0000008902047227 */ /* 0x000fe200078e00ff */
[----:B------:R-:W-:Y:S02]  /*23c0*/  IADD3 R6, -R6, RZ, RZ ;  /* 0x000000ff06067210 */ /* 0x000fe40007ffe1ff */
[----:B------:R-:W-:Y:S01]  /*23d0*/  IABS R11, R5 ;  /* 0x00000005000b7213 */ /* 0x000fe20000000000 */
[----:B------:R-:W-:Y:S01]  /*23e0*/  IMAD.MOV R4, RZ, RZ, -R4 ;  /* 0x000000ffff047224 */ /* 0x000fe200078e0a04 */
[----:B------:R-:W-:Y:S01]  /*23f0*/  @!P3 IADD3 R133, -R133, RZ, RZ ;  /* 0x000000ff8585b210 */ /* 0x000fe20007ffe1ff */
[--C-:B------:R-:W-:Y:S01]  /*2400*/  @!P5 IMAD.IADD R134, R134, 0x1, -R0.reuse ;  /* 0x000000018686d824 */ /* 0x100fe200078e0a00 */
[C---:B------:R-:W-:Y:S01]  /*2410*/  ISETP.GT.U32.AND P5, PT, R0.reuse, R136, PT ;  /* 0x000000880000720c */ /* 0x040fe20003fa4070 */
[C---:B------:R-:W-:Y:S01]  /*2420*/  IMAD R137, R0.reuse, R4, R137 ;  /* 0x0000000400897224 */ /* 0x040fe200078e0289 */
[----:B------:R-:W-:Y:S01]  /*2430*/  ISETP.GE.AND P3, PT, R5, RZ, PT ;  /* 0x000000ff0500720c */ /* 0x000fe20003f66270 */
[----:B------:R-:W-:Y:S01]  /*2440*/  @!P4 IMAD.IADD R135, R135, 0x1, -R0 ;  /* 0x000000018787c824 */ /* 0x000fe200078e0a00 */
[----:B------:R-:W-:Y:S01]  /*2450*/  @!P2 IADD3 R131, -R131, RZ, RZ ;  /* 0x000000ff8383a210 */ /* 0x000fe20007ffe1ff */
[C---:B------:R-:W-:Y:S01]  /*2460*/  IMAD R139, R0.reuse, R6, R139 ;  /* 0x00000006008b7224 */ /* 0x040fe200078e028b */
[----:B------:R-:W-:Y:S01]  /*2470*/  ISETP.GT.U32.AND P4, PT, R0, R137, PT ;  /* 0x000000890000720c */ /* 0x000fe20003f84070 */
[----:B------:R-:W-:Y:S01]  /*2480*/  IMAD.HI.U32 R5, R2, R11, RZ ;  /* 0x0000000b02057227 */ /* 0x000fe200078e00ff */
[----:B------:R-:W-:-:S02]  /*2490*/  ISETP.GE.AND P2, PT, R12, RZ, PT ;  /* 0x000000ff0c00720c */ /* 0x000fc40003f46270 */
[C---:B------:R-:W-:Y:S01]  /*24a0*/  LOP3.LUT R12, R3.reuse, 0x48, RZ, 0xfc, !PT ;  /* 0x00000048030c7812 */ /* 0x040fe200078efcff */
[----:B------:R-:W-:Y:S01]  /*24b0*/  @!P6 IMAD.MOV R134, RZ, RZ, -R134 ;  /* 0x000000ffff86e224 */ /* 0x000fe200078e0a86 */
[----:B------:R-:W-:Y:S01]  /*24c0*/  ISETP.GE.AND P6, PT, R10, RZ, PT ;  /* 0x000000ff0a00720c */ /* 0x000fe20003fc6270 */
[----:B------:R-:W-:Y:S01]  /*24d0*/  @!P1 IMAD.MOV R135, RZ, RZ, -R135 ;  /* 0x000000ffff879224 */ /* 0x000fe200078e0a87 */
[----:B------:R-:W-:Y:S01]  /*24e0*/  ISETP.GT.U32.AND P1, PT, R0, R139, PT ;  /* 0x0000008b0000720c */ /* 0x000fe20003f24070 */
[----:B------:R-:W-:Y:S01]  /*24f0*/  IMAD.MOV R5, RZ, RZ, -R5 ;  /* 0x000000ffff057224 */ /* 0x000fe200078e0a05 */
[----:B------:R-:W-:Y:S01]  /*2500*/  LOP3.LUT R10, R3, 0x46, RZ, 0xfc, !PT ;  /* 0x00000046030a7812 */ /* 0x000fe200078efcff */
[--C-:B------:R-:W-:Y:S01]  /*2510*/  @!P5 IMAD.IADD R136, R136, 0x1, -R0.reuse ;  /* 0x000000018888d824 */ /* 0x100fe200078e0a00 */
[----:B------:R-:W-:Y:S01]  /*2520*/  IABS R141, R12 ;  /* 0x0000000c008d7213 */ /* 0x000fe20000000000 */
[C---:B------:R-:W-:Y:S01]  /*2530*/  IMAD R138, R0.reuse, R5, R11 ;  /* 0x00000005008a7224 */ /* 0x040fe200078e020b */
[----:B------:R-:W-:Y:S01]  /*2540*/  IABS R5, R10 ;  /* 0x0000000a00057213 */ /* 0x000fe20000000000 */
[----:B------:R-:W-:Y:S01]  /*2550*/  @!P4 IMAD.IADD R137, R137, 0x1, -R0 ;  /* 0x000000018989c824 */ /* 0x000fe200078e0a00 */
[----:B------:R-:W-:Y:S01]  /*2560*/  ISETP.GT.U32.AND P5, PT, R0, R136, PT ;  /* 0x000000880000720c */ /* 0x000fe20003fa4070 */
[----:B------:R-:W-:Y:S01]  /*2570*/  IMAD.HI.U32 R6, R2, R143, RZ ;  /* 0x0000008f02067227 */ /* 0x000fe200078e00ff */
[----:B------:R-:W-:-:S02]  /*2580*/  IABS R11, R13 ;  /* 0x0000000d000b7213 */ /* 0x000fc40000000000 */
[----:B------:R-:W-:Y:S01]  /*2590*/  ISETP.GT.U32.AND P4, PT, R0, R137, PT ;  /* 0x000000890000720c */ /* 0x000fe20003f84070 */
[----:B------:R-:W-:Y:S01]  /*25a0*/  IMAD.HI.U32 R4, R2, R5, RZ ;  /* 0x0000000502047227 */ /* 0x000fe200078e00ff */
[C---:B------:R-:W-:Y:S02]  /*25b0*/  LOP3.LUT R16, R3.reuse, 0xc6, RZ, 0xfc, !PT ;  /* 0x000000c603107812 */ /* 0x040fe400078efcff */
[----:B------:R-:W-:Y:S01]  /*25c0*/  LOP3.LUT R17, R3, 0xc8, RZ, 0xfc, !PT ;  /* 0x000000c803117812 */ /* 0x000fe200078efcff */
[----:B------:R-:W-:Y:S01]  /*25d0*/  @!P1 IMAD.IADD R139, R139, 0x1, -R0 ;  /* 0x000000018b8b9824 */ /* 0x000fe200078e0a00 */
[C---:B------:R-:W-:Y:S01]  /*25e0*/  LOP3.LUT R18, R3.reuse, 0x140, RZ, 0xfc, !PT ;  /* 0x0000014003127812 */ /* 0x040fe200078efcff */
[----:B------:R-:W-:Y:S01]  /*25f0*/  IMAD.MOV R4, RZ, RZ, -R4 ;  /* 0x000000ffff047224 */ /* 0x000fe200078e0a04 */
[----:B------:R-:W-:Y:S01]  /*2600*/  IABS R205, R17 ;  /* 0x0000001100cd7213 */ /* 0x000fe20000000000 */
[----:B------:R-:W-:Y:S01]  /*2610*/  @!P5 IMAD.IADD R136, R136, 0x1, -R0 ;  /* 0x000000018888d824 */ /* 0x000fe200078e0a00 */
[C---:B------:R-:W-:Y:S01]  /*2620*/  ISETP.GT.U32.AND P1, PT, R0.reuse, R139, PT ;  /* 0x0000008b0000720c */ /* 0x040fe20003f24070 */
[C---:B------:R-:W-:Y:S01]  /*2630*/  IMAD R140, R0.reuse, R4, R5 ;  /* 0x00000004008c7224 */ /* 0x040fe200078e0205 */
[----:B------:R-:W-:Y:S01]  /*2640*/  ISETP.GT.U32.AND P5, PT, R0, R138, PT ;  /* 0x0000008a0000720c */ /* 0x000fe20003fa4070 */
[----:B------:R-:W-:Y:S01]  /*2650*/  IMAD.HI.U32 R5, R2, R11, RZ ;  /* 0x0000000b02057227 */ /* 0x000fe200078e00ff */
[----:B------:R-:W-:-:S02]  /*2660*/  LOP3.LUT R50, R3, 0x182, RZ, 0xfc, !PT ;  /* 0x0000018203327812 */ /* 0x000fc400078efcff */
[C---:B------:R-:W-:Y:S01]  /*2670*/  LOP3.LUT R54, R3.reuse, 0x186, RZ, 0xfc, !PT ;  /* 0x0000018603367812 */ /* 0x040fe200078efcff */
[----:B------:R-:W-:Y:S01]  /*2680*/  IMAD.MOV R5, RZ, RZ, -R5 ;  /* 0x000000ffff057224 */ /* 0x000fe200078e0a05 */
[----:B------:R-:W-:Y:S01]  /*2690*/  IABS R51, R50 ;  /* 0x0000003200337213 */ /* 0x000fe20000000000 */
[----:B------:R-:W-:Y:S01]  /*26a0*/  IMAD.MOV R6, RZ, RZ, -R6 ;  /* 0x000000ffff067224 */ /* 0x000fe200078e0a06 */
[C---:B------:R-:W-:Y:S01]  /*26b0*/  LOP3.LUT R52, R3.reuse, 0x184, RZ, 0xfc, !PT ;  /* 0x0000018403347812 */ /* 0x040fe200078efcff */
[----:B------:R-:W-:Y:S01]  /*26c0*/  IMAD R142, R0, R5, R11 ;  /* 0x00000005008e7224 */ /* 0x000fe200078e020b */
[C---:B------:R-:W-:Y:S01]  /*26d0*/  LOP3.LUT R56, R3.reuse, 0x18a, RZ, 0xfc, !PT ;  /* 0x0000018a03387812 */ /* 0x040fe200078efcff */
[----:B------:R-:W-:Y:S01]  /*26e0*/  @!P2 IMAD.MOV R136, RZ, RZ, -R136 ;  /* 0x000000ffff88a224 */ /* 0x000fe200078e0a88 */
[----:B------:R-:W-:Y:S01]  /*26f0*/  ISETP.GE.AND P2, PT, R10, RZ, PT ;  /* 0x000000ff0a00720c */ /* 0x000fe20003f46270 */
[----:B------:R-:W-:Y:S01]  /*2700*/  IMAD.HI.U32 R4, R2, R141, RZ ;  /* 0x0000008d02047227 */ /* 0x000fe200078e00ff */
[----:B------:R-:W-:-:S02]  /*2710*/  LOP3.LUT R10, R3, 0x4e, RZ, 0xfc, !PT ;  /* 0x0000004e030a7812 */ /* 0x000fc400078efcff */
[----:B------:R-:W-:Y:S01]  /*2720*/  @!P5 IADD3 R138, R138, -R0, RZ ;  /* 0x800000008a8ad210 */ /* 0x000fe20007ffe0ff */
[--C-:B------:R-:W-:Y:S01]  /*2730*/  @!P4 IMAD.IADD R137, R137, 0x1, -R0.reuse ;  /* 0x000000018989c824 */ /* 0x100fe200078e0a00 */
[C---:B------:R-:W-:Y:S01]  /*2740*/  ISETP.GT.U32.AND P4, PT, R0.reuse, R140, PT ;  /* 0x0000008c0000720c */ /* 0x040fe20003f84070 */
[----:B------:R-:W-:Y:S01]  /*2750*/  IMAD R143, R0, R6, R143 ;  /* 0x00000006008f7224 */ /* 0x000fe200078e028f */
[----:B------:R-:W-:Y:S01]  /*2760*/  IADD3 R4, -R4, RZ, RZ ;  /* 0x000000ff04047210 */ /* 0x000fe20007ffe1ff */
[----:B------:R-:W-:Y:S01]  /*2770*/  @!P1 IMAD.IADD R139, R139, 0x1, -R0 ;  /* 0x000000018b8b9824 */ /* 0x000fe200078e0a00 */
[C---:B------:R-:W-:Y:S02]  /*2780*/  ISETP.GT.U32.AND P1, PT, R0.reuse, R142, PT ;  /* 0x0000008e0000720c */ /* 0x040fe40003f24070 */
[----:B------:R-:W-:Y:S01]  /*2790*/  IABS R5, R10 ;  /* 0x0000000a00057213 */ /* 0x000fe20000000000 */
[----:B------:R-:W-:Y:S01]  /*27a0*/  @!P6 IMAD.MOV R139, RZ, RZ, -R139 ;  /* 0x000000ffff8be224 */ /* 0x000fe200078e0a8b */
[C---:B------:R-:W-:Y:S01]  /*27b0*/  ISETP.GT.U32.AND P6, PT, R0.reuse, R143, PT ;  /* 0x0000008f0000720c */ /* 0x040fe20003fc4070 */
[----:B------:R-:W-:Y:S01]  /*27c0*/  IMAD R141, R0, R4, R141 ;  /* 0x00000004008d7224 */ /* 0x000fe200078e028d */
[----:B------:R-:W-:Y:S01]  /*27d0*/  LOP3.LUT R6, R3, 0x50, RZ, 0xfc, !PT ;  /* 0x0000005003067812 */ /* 0x000fe200078efcff */
[----:B------:R-:W-:Y:S01]  /*27e0*/  IMAD.HI.U32 R4, R2, R5, RZ ;  /* 0x0000000502047227 */ /* 0x000fe200078e00ff */
[----:B------:R-:W-:-:S02]  /*27f0*/  @!P0 IADD3 R137, -R137, RZ, RZ ;  /* 0x000000ff89898210 */ /* 0x000fc40007ffe1ff */
[----:B------:R-:W-:Y:S01]  /*2800*/  IABS R145, R6 ;  /* 0x0000000600917213 */ /* 0x000fe20000000000 */
[----:B------:R-:W-:Y:S01]  /*2810*/  IMAD.MOV R4, RZ, RZ, -R4 ;  /* 0x000000ffff047224 */ /* 0x000fe200078e0a04 */
[----:B------:R-:W-:Y:S01]  /*2820*/  ISETP.GT.U32.AND P0, PT, R0, R141, PT ;  /* 0x0000008d0000720c */ /* 0x000fe20003f04070 */
[--C-:B------:R-:W-:Y:S01]  /*2830*/  @!P4 IMAD.IADD R140, R140, 0x1, -R0.reuse ;  /* 0x000000018c8cc824 */ /* 0x100fe200078e0a00 */
[----:B------:R-:W-:Y:S01]  /*2840*/  ISETP.GT.U32.AND P5, PT, R0, R138, PT ;  /* 0x0000008a0000720c */ /* 0x000fe20003fa4070 */
[----:B------:R-:W-:Y:S01]  /*2850*/  @!P1 IMAD.IADD R142, R142, 0x1, -R0 ;  /* 0x000000018e8e9824 */ /* 0x000fe200078e0a00 */
[----:B------:R-:W-:Y:S01]  /*2860*/  LOP3.LUT R58, R3, 0x18c, RZ, 0xfc, !PT ;  /* 0x0000018c033a7812 */ /* 0x000fe200078efcff */
[C---:B------:R-:W-:Y:S01]  /*2870*/  IMAD R144, R0.reuse, R4, R5 ;  /* 0x0000000400907224 */ /* 0x040fe200078e0205 */
[----:B------:R-:W-:Y:S01]  /*2880*/  ISETP.GT.U32.AND P4, PT, R0, R140, PT ;  /* 0x0000008c0000720c */ /* 0x000fe20003f84070 */
[----:B------:R-:W-:Y:S01]  /*2890*/  IMAD.HI.U32 R4, R2, R145, RZ ;  /* 0x0000009102047227 */ /* 0x000fe200078e00ff */
[----:B------:R-:W-:-:S02]  /*28a0*/  IABS R53, R56 ;  /* 0x0000003800357213 */ /* 0x000fc40000000000 */
[----:B------:R-:W-:Y:S01]  /*28b0*/  IABS R55, R58 ;  /* 0x0000003a00377213 */ /* 0x000fe20000000000 */
[--C-:B------:R-:W-:Y:S01]  /*28c0*/  @!P6 IMAD.IADD R143, R143, 0x1, -R0.reuse ;  /* 0x000000018f8fe824 */ /* 0x100fe200078e0a00 */
[----:B------:R-:W-:Y:S02]  /*28d0*/  ISETP.GT.U32.AND P6, PT, R0, R142, PT ;  /* 0x0000008e0000720c */ /* 0x000fe40003fc4070 */
[----:B------:R-:W-:Y:S01]  /*28e0*/  IADD3 R4, -R4, RZ, RZ ;  /* 0x000000ff04047210 */ /* 0x000fe20007ffe1ff */
[--C-:B------:R-:W-:Y:S01]  /*28f0*/  @!P5 IMAD.IADD R138, R138, 0x1, -R0.reuse ;  /* 0x000000018a8ad824 */ /* 0x100fe200078e0a00 */
[----:B------:R-:W-:Y:S02]  /*2900*/  @!P0 IADD3 R141, R141, -R0, RZ ;  /* 0x800000008d8d8210 */ /* 0x000fe40007ffe0ff */
[----:B------:R-:W-:Y:S01]  /*2910*/  ISETP.GE.AND P0, PT, R10, RZ, PT ;  /* 0x000000ff0a00720c */ /* 0x000fe20003f06270 */
[----:B------:R-:W-:Y:S01]  /*2920*/  IMAD R145, R0, R4, R145 ;  /* 0x0000000400917224 */ /* 0x000fe200078e0291 */
[C---:B------:R-:W-:Y:S01]  /*2930*/  LOP3.LUT R10, R3.reuse, 0x52, RZ, 0xfc, !PT ;  /* 0x00000052030a7812 */ /* 0x040fe200078efcff */
[----:B------:R-:W-:Y:S01]  /*2940*/  @!P4 IMAD.IADD R140, R140, 0x1, -R0 ;  /* 0x000000018c8cc824 */ /* 0x000fe200078e0a00 */
[----:B------:R-:W-:Y:S01]  /*2950*/  ISETP.GE.AND P5, PT, R12, RZ, PT ;  /* 0x000000ff0c00720c */ /* 0x000fe20003fa6270 */
[----:B------:R-:W-:Y:S01]  /*2960*/  @!P3 IMAD.MOV R138, RZ, RZ, -R138 ;  /* 0x000000ffff8ab224 */ /* 0x000fe200078e0a8a */
[----:B------:R-:W-:Y:S01]  /*2970*/  IABS R11, R10 ;  /* 0x0000000a000b7213 */ /* 0x000fe20000000000 */
[----:B------:R-:W-:Y:S01]  /*2980*/  @!P6 IMAD.IADD R142, R142, 0x1, -R0 ;  /* 0x000000018e8ee824 */ /* 0x000fe200078e0a00 */
[C---:B------:R-:W-:Y:S01]  /*2990*/  ISETP.GT.U32.AND P6, PT, R0.reuse, R145, PT ;  /* 0x000000910000720c */ /* 0x040fe20003fc4070 */
[----:B------:R-:W-:Y:S01]  /*29a0*/  @!P2 IMAD.MOV R140, RZ, RZ, -R140 ;  /* 0x000000ffff8ca224 */ /* 0x000fe200078e0a8c */
[----:B------:R-:W-:Y:S01]  /*29b0*/  ISETP.GT.U32.AND P2, PT, R0, R143, PT ;  /* 0x0000008f0000720c */ /* 0x000fe20003f44070 */
[----:B------:R-:W-:Y:S01]  /*29c0*/  IMAD.HI.U32 R4, R2, R11, RZ ;  /* 0x0000000b02047227 */ /* 0x000fe200078e00ff */
[----:B------:R-:W-:-:S02]  /*29d0*/  LOP3.LUT R12, R3, 0x54, RZ, 0xfc, !PT ;  /* 0x00000054030c7812 */ /* 0x000fc400078efcff */
[----:B------:R-:W-:Y:S02]  /*29e0*/  ISETP.GE.AND P4, PT, R14, RZ, PT ;  /* 0x000000ff0e00720c */ /* 0x000fe40003f86270 */
[----:B------:R-:W-:Y:S02]  /*29f0*/  ISETP.GT.U32.AND P1, PT, R0, R141, PT ;  /* 0x0000008d0000720c */ /* 0x000fe40003f24070 */
[----:B------:R-:W-:Y:S02]  /*2a00*/  ISETP.GE.AND P3, PT, R13, RZ, PT ;  /* 0x000000ff0d00720c */ /* 0x000fe40003f66270 */
[----:B------:R-:W-:Y:S01]  /*2a10*/  LOP3.LUT R14, R3, 0x56, RZ, 0xfc, !PT ;  /* 0x00000056030e7812 */ /* 0x000fe200078efcff */
[--C-:B------:R-:W-:Y:S01]  /*2a20*/  @!P6 IMAD.IADD R145, R145, 0x1, -R0.reuse ;  /* 0x000000019191e824 */ /* 0x100fe200078e0a00 */
[----:B------:R-:W-:Y:S01]  /*2a30*/  IABS R147, R12 ;  /* 0x0000000c00937213 */ /* 0x000fe20000000000 */
[----:B------:R-:W-:Y:S01]  /*2a40*/  @!P2 IMAD.IADD R143, R143, 0x1, -R0 ;  /* 0x000000018f8fa824 */ /* 0x000fe200078e0a00 */
[----:B------:R-:W-:-:S02]  /*2a50*/  IABS R13, R14 ;  /* 0x0000000e000d7213 */ /* 0x000fc40000000000 */
[----:B------:R-:W-:Y:S01]  /*2a60*/  IADD3 R4, -R4, RZ, RZ ;  /* 0x000000ff04047210 */ /* 0x000fe20007ffe1ff */
[----:B------:R-:W-:Y:S01]  /*2a70*/  IMAD.HI.U32 R5, R2, R147, RZ ;  /* 0x0000009302057227 */ /* 0x000fe200078e00ff */
[----:B------:R-:W-:Y:S02]  /*2a80*/  ISETP.GE.AND P2, PT, R6, RZ, PT ;  /* 0x000000ff0600720c */ /* 0x000fe40003f46270 */
[----:B------:R-:W-:Y:S01]  /*2a90*/  ISETP.GT.U32.AND P6, PT, R0, R145, PT ;  /* 0x000000910000720c */ /* 0x000fe20003fc4070 */
[----:B------:R-:W-:Y:S01]  /*2aa0*/  IMAD.HI.U32 R6, R2, R13, RZ ;  /* 0x0000000d02067227 */ /* 0x000fe200078e00ff */
[----:B------:R-:W-:Y:S02]  /*2ab0*/  @!P3 IADD3 R142, -R142, RZ, RZ ;  /* 0x000000ff8e8eb210 */ /* 0x000fe40007ffe1ff */
[C---:B------:R-:W-:Y:S01]  /*2ac0*/  LOP3.LUT R59, R3.reuse, 0x18e, RZ, 0xfc, !PT ;  /* 0x0000018e033b7812 */ /* 0x040fe200078efcff */
[----:B------:R-:W-:Y:S01]  /*2ad0*/  IMAD.MOV R5, RZ, RZ, -R5 ;  /* 0x000000ffff057224 */ /* 0x000fe200078e0a05 */
[----:B------:R-:W-:Y:S01]  /*2ae0*/  LOP3.LUT R60, R3, 0x190, RZ, 0xfc, !PT ;  /* 0x00000190033c7812 */ /* 0x000fe200078efcff */
[C---:B------:R-:W-:Y:S01]  /*2af0*/  IMAD R146, R0.reuse, R4, R11 ;  /* 0x0000000400927224 */ /* 0x040fe200078e020b */
[----:B------:R-:W-:Y:S01]  /*2b00*/  IABS R57, R59 ;  /* 0x0000003b00397213 */ /* 0x000fe20000000000 */
[----:B------:R-:W-:Y:S01]  /*2b10*/  @!P1 IMAD.IADD R141, R141, 0x1, -R0 ;  /* 0x000000018d8d9824 */ /* 0x000fe200078e0a00 */
[C---:B------:R-:W-:Y:S01]  /*2b20*/  ISETP.GT.U32.AND P1, PT, R0.reuse, R144, PT ;  /* 0x000000900000720c */ /* 0x040fe20003f24070 */
[----:B------:R-:W-:Y:S01]  /*2b30*/  IMAD.MOV R6, RZ, RZ, -R6 ;  /* 0x000000ffff067224 */ /* 0x000fe200078e0a06 */
[C---:B------:R-:W-:Y:S01]  /*2b40*/  ISETP.GT.U32.AND P3, PT, R0.reuse, R146, PT ;  /* 0x000000920000720c */ /* 0x040fe20003f64070 */
[C---:B------:R-:W-:Y:S01]  /*2b50*/  IMAD R147, R0.reuse, R5, R147 ;  /* 0x0000000500937224 */ /* 0x040fe200078e0293 */
[C---:B------:R-:W-:Y:S01]  /*2b60*/  LOP3.LUT R62, R3.reuse, 0x196, RZ, 0xfc, !PT ;  /* 0x00000196033e7812 */ /* 0x040fe200078efcff */
[C---:B------:R-:W-:Y:S01]  /*2b70*/  IMAD R148, R0.reuse, R6, R13 ;  /* 0x0000000600947224 */ /* 0x040fe200078e020d */
[----:B------:R-:W-:Y:S01]  /*2b80*/  LOP3.LUT R6, R3, 0x58, RZ, 0xfc, !PT ;  /* 0x0000005803067812 */ /* 0x000fe200078efcff */
[----:B------:R-:W-:Y:S01]  /*2b90*/  @!P4 IMAD.MOV R143, RZ, RZ, -R143 ;  /* 0x000000ffff8fc224 */ /* 0x000fe200078e0a8f */
[C---:B------:R-:W-:Y:S01]  /*2ba0*/  ISETP.GT.U32.AND P4, PT, R0.reuse, R147, PT ;  /* 0x000000930000720c */ /* 0x040fe20003f84070 */
[--C-:B------:R-:W-:Y:S01]  /*2bb0*/  @!P6 IMAD.IADD R145, R145, 0x1, -R0.reuse ;  /* 0x000000019191e824 */ /* 0x100fe200078e0a00 */
[----:B------:R-:W-:Y:S01]  /*2bc0*/  ISETP.GT.U32.AND P6, PT, R0, R148, PT ;  /* 0x000000940000720c */ /* 0x000fe20003fc4070 */
[----:B------:R-:W-:Y:S01]  /*2bd0*/  @!P5 IMAD.MOV R141, RZ, RZ, -R141 ;  /* 0x000000ffff8dd224 */ /* 0x000fe200078e0a8d */
[----:B------:R-:W-:Y:S01]  /*2be0*/  IABS R149, R6 ;  /* 0x0000000600957213 */ /* 0x000fe20000000000 */
[--C-:B------:R-:W-:Y:S01]  /*2bf0*/  @!P1 IMAD.IADD R144, R144, 0x1, -R0.reuse ;  /* 0x0000000190909824 */ /* 0x100fe200078e0a00 */
[----:B------:R-:W-:Y:S01]  /*2c00*/  ISETP.GE.AND P1, PT, R10, RZ, PT ;  /* 0x000000ff0a00720c */ /* 0x000fe20003f26270 */
[----:B------:R-:W-:Y:S01]  /*2c10*/  @!P3 IMAD.IADD R146, R146, 0x1, -R0 ;  /* 0x000000019292b824 */ /* 0x000fe200078e0a00 */
[----:B------:R-:W-:Y:S01]  /*2c20*/  LOP3.LUT R10, R3, 0x5a, RZ, 0xfc, !PT ;  /* 0x0000005a030a7812 */ /* 0x000fe200078efcff */
[----:B------:R-:W-:Y:S01]  /*2c30*/  IMAD.HI.U32 R4, R2, R149, RZ ;  /* 0x0000009502047227 */ /* 0x000fe200078e00ff */
[----:B------:R-:W-:-:S02]  /*2c40*/  ISETP.GT.U32.AND P5, PT, R0, R144, PT ;  /* 0x000000900000720c */ /* 0x000fc40003fa4070 */
[----:B------:R-:W-:Y:S01]  /*2c50*/  IABS R11, R10 ;  /* 0x0000000a000b7213 */ /* 0x000fe20000000000 */
[----:B------:R-:W-:Y:S01]  /*2c60*/  IMAD.MOV R5, RZ, RZ, -R4 ;  /* 0x000000ffff057224 */ /* 0x000fe200078e0a04 */
[----:B------:R-:W-:Y:S01]  /*2c70*/  @!P4 IADD3 R147, R147, -R0, RZ ;  /* 0x800000009393c210 */ /* 0x000fe20007ffe0ff */
[----:B------:R-:W-:Y:S01]  /*2c80*/  @!P6 IMAD.IADD R148, R148, 0x1, -R0 ;  /* 0x000000019494e824 */ /* 0x000fe200078e0a00 */
[----:B------:R-:W-:Y:S01]  /*2c90*/  ISETP.GT.U32.AND P4, PT, R0, R146, PT ;  /* 0x000000920000720c */ /* 0x000fe20003f84070 */
[----:B------:R-:W-:Y:S01]  /*2ca0*/  IMAD.HI.U32 R4, R2, R11, RZ ;  /* 0x0000000b02047227 */ /* 0x000fe200078e00ff */
[C---:B------:R-:W-:Y:S02]  /*2cb0*/  ISETP.GT.U32.AND P6, PT, R0.reuse, R147, PT ;  /* 0x000000930000720c */ /* 0x040fe40003fc4070 */
[C---:B------:R-:W-:Y:S01]  /*2cc0*/  LOP3.LUT R13, R3.reuse, 0x5e, RZ, 0xfc, !PT ;  /* 0x0000005e030d7812 */ /* 0x040fe200078efcff */
[----:B------:R-:W-:Y:S01]  /*2cd0*/  IMAD R149, R0, R5, R149 ;  /* 0x0000000500957224 */ /* 0x000fe200078e0295 */
[----:B------:R-:W-:Y:S01]  /*2ce0*/  ISETP.GE.AND P3, PT, R14, RZ, PT ;  /* 0x000000ff0e00720c */ /* 0x000fe20003f66270 */
[----:B------:R-:W-:Y:S01]  /*2cf0*/  IMAD.MOV R4, RZ, RZ, -R4 ;  /* 0x000000ffff047224 */ /* 0x000fe200078e0a04 */
[C---:B------:R-:W-:Y:S01]  /*2d00*/  LOP3.LUT R14, R3.reuse, 0x60, RZ, 0xfc, !PT ;  /* 0x00000060030e7812 */ /* 0x040fe200078efcff */
[----:B------:R-:W-:Y:S01]  /*2d10*/  @!P5 IMAD.IADD R144, R144, 0x1, -R0 ;  /* 0x000000019090d824 */ /* 0x000fe200078e0a00 */
[----:B------:R-:W-:Y:S01]  /*2d20*/  ISETP.GE.AND P5, PT, R12, RZ, PT ;  /* 0x000000ff0c00720c */ /* 0x000fe20003fa6270 */
[----:B------:R-:W-:Y:S01]  /*2d30*/  IMAD R150, R0, R4, R11 ;  /* 0x0000000400967224 */ /* 0x000fe200078e020b */
[----:B------:R-:W-:Y:S01]  /*2d40*/  LOP3.LUT R12, R3, 0x5c, RZ, 0xfc, !PT ;  /* 0x0000005c030c7812 */ /* 0x000fe200078efcff */
[----:B------:R-:W-:Y:S01]  /*2d50*/  @!P0 IMAD.MOV R144, RZ, RZ, -R144 ;  /* 0x000000ffff908224 */ /* 0x000fe200078e0a90 */
[----:B------:R-:W-:Y:S01]  /*2d60*/  @!P4 IADD3 R146, R146, -R0, RZ ;  /* 0x800000009292c210 */ /* 0x000fe20007ffe0ff */
[----:B------:R-:W-:Y:S01]  /*2d70*/  @!P6 IMAD.IADD R147, R147, 0x1, -R0 ;  /* 0x000000019393e824 */ /* 0x000fe200078e0a00 */
[C---:B------:R-:W-:Y:S01]  /*2d80*/  ISETP.GT.U32.AND P4, PT, R0.reuse, R149, PT ;  /* 0x000000950000720c */ /* 0x040fe20003f84070 */
[----:B------:R-:W-:Y:S01]  /*2d90*/  @!P2 IMAD.MOV R145, RZ, RZ, -R145 ;  /* 0x000000ffff91a224 */ /* 0x000fe200078e0a91 */
[----:B------:R-:W-:Y:S01]  /*2da0*/  ISETP.GT.U32.AND P6, PT, R0, R150, PT ;  /* 0x000000960000720c */ /* 0x000fe20003fc4070 */
[----:B------:R-:W-:Y:S01]  /*2db0*/  @!P1 IMAD.MOV R146, RZ, RZ, -R146 ;  /* 0x000000ffff929224 */ /* 0x000fe200078e0a92 */
[----:B------:R-:W-:-:S02]  /*2dc0*/  IABS R151, R12 ;  /* 0x0000000c00977213 */ /* 0x000fc40000000000 */
[----:B------:R-:W-:Y:S01]  /*2dd0*/  IABS R11, R13 ;  /* 0x0000000d000b7213 */ /* 0x000fe20000000000 */
[----:B------:R-:W-:Y:S01]  /*2de0*/  @!P5 IMAD.MOV R147, RZ, RZ, -R147 ;  /* 0x000000ffff93d224 */ /* 0x000fe200078e0a93 */
[----:B------:R-:W-:Y:S01]  /*2df0*/  ISETP.GT.U32.AND P0, PT, R0, R148, PT ;  /* 0x000000940000720c */ /* 0x000fe20003f04070 */
[----:B------:R-:W-:Y:S01]  /*2e00*/  IMAD.HI.U32 R4, R2, R151, RZ ;  /* 0x0000009702047227 */ /* 0x000fe200078e00ff */
[----:B------:R-:W-:Y:S02]  /*2e10*/  IABS R153, R14 ;  /* 0x0000000e00997213 */ /* 0x000fe40000000000 */
[----:B------:R-:W-:Y:S01]  /*2e20*/  ISETP.GE.AND P5, PT, R12, RZ, PT ;  /* 0x000000ff0c00720c */ /* 0x000fe20003fa6270 */
[----:B------:R-:W-:Y:S01]  /*2e30*/  @!P4 IMAD.IADD R149, R149, 0x1, -R0 ;  /* 0x000000019595c824 */ /* 0x000fe200078e0a00 */
[----:B------:R-:W-:Y:S01]  /*2e40*/  ISETP.GE.AND P4, PT, R10, RZ, PT ;  /* 0x000000ff0a00720c */ /* 0x000fe20003f86270 */
[----:B------:R-:W-:Y:S01]  /*2e50*/  IMAD.MOV R5, RZ, RZ, -R4 ;  /* 0x000000ffff057224 */ /* 0x000fe200078e0a04 */
[C---:B------:R-:W-:Y:S01]  /*2e60*/  LOP3.LUT R10, R3.reuse, 0x66, RZ, 0xfc, !PT ;  /* 0x00000066030a7812 */ /* 0x040fe200078efcff */
[----:B------:R-:W-:Y:S01]  /*2e70*/  IMAD.HI.U32 R4, R2, R11, RZ ;  /* 0x0000000b02047227 */ /* 0x000fe200078e00ff */
[----:B------:R-:W-:-:S02]  /*2e80*/  LOP3.LUT R12, R3, 0x68, RZ, 0xfc, !PT ;  /* 0x00000068030c7812 */ /* 0x000fc400078efcff */
[C---:B------:R-:W-:Y:S01]  /*2e90*/  LOP3.LUT R74, R3.reuse, 0x1a2, RZ, 0xfc, !PT ;  /* 0x000001a2034a7812 */ /* 0x040fe200078efcff */
[--C-:B------:R-:W-:Y:S01]  /*2ea0*/  @!P6 IMAD.IADD R150, R150, 0x1, -R0.reuse ;  /* 0x000000019696e824 */ /* 0x100fe200078e0a00 */
[C---:B------:R-:W-:Y:S01]  /*2eb0*/  ISETP.GT.U32.AND P6, PT, R0.reuse, R149, PT ;  /* 0x000000950000720c */ /* 0x040fe20003fc4070 */
[----:B------:R-:W-:Y:S01]  /*2ec0*/  IMAD R151, R0, R5, R151 ;  /* 0x0000000500977224 */ /* 0x000fe200078e0297 */
[----:B------:R-:W-:Y:S01]  /*2ed0*/  IADD3 R152, -R4, RZ, RZ ;  /* 0x000000ff04987210 */ /* 0x000fe20007ffe1ff */
[----:B------:R-:W-:Y:S01]  /*2ee0*/  IMAD.HI.U32 R4, R2, R153, RZ ;  /* 0x0000009902047227 */ /* 0x000fe200078e00ff */
[C---:B------:R-:W-:Y:S02]  /*2ef0*/  ISETP.GT.U32.AND P2, PT, R0.reuse, R150, PT ;  /* 0x000000960000720c */ /* 0x040fe40003f44070 */
[C---:B------:R-:W-:Y:S01]  /*2f00*/  ISETP.GT.U32.AND P1, PT, R0.reuse, R151, PT ;  /* 0x000000970000720c */ /* 0x040fe20003f24070 */
[----:B------:R-:W-:Y:S01]  /*2f10*/  IMAD R152, R0, R152, R11 ;  /* 0x0000009800987224 */ /* 0x000fe200078e020b */
[----:B------:R-:W-:Y:S01]  /*2f20*/  IABS R11, R10 ;  /* 0x0000000a000b7213 */ /* 0x000fe20000000000 */
[----:B------:R-:W-:Y:S01]  /*2f30*/  @!P0 IMAD.IADD R148, R148, 0x1, -R0 ;  /* 0x0000000194948824 */ /* 0x000fe200078e0a00 */
[----:B------:R-:W-:Y:S01]  /*2f40*/  ISETP.GE.AND P0, PT, R6, RZ, PT ;  /* 0x000000ff0600720c */ /* 0x000fe20003f06270 */
[----:B------:R-:W-:Y:S01]  /*2f50*/  IMAD.MOV R4, RZ, RZ, -R4 ;  /* 0x000000ffff047224 */ /* 0x000fe200078e0a04 */
[----:B------:R-:W-:Y:S01]  /*2f60*/  LOP3.LUT R6, R3, 0x62, RZ, 0xfc, !PT ;  /* 0x0000006203067812 */ /* 0x000fe200078efcff */
[--C-:B------:R-:W-:Y:S01]  /*2f70*/  @!P6 IMAD.IADD R149, R149, 0x1, -R0.reuse ;  /* 0x000000019595e824 */ /* 0x100fe200078e0a00 */
[C---:B------:R-:W-:Y:S01]  /*2f80*/  ISETP.GT.U32.AND P6, PT, R0.reuse, R152, PT ;  /* 0x000000980000720c */ /* 0x040fe20003fc4070 */
[----:B------:R-:W-:Y:S01]  /*2f90*/  IMAD R153, R0, R4, R153 ;  /* 0x0000000400997224 */ /* 0x000fe200078e0299 */
[----:B------:R-:W-:Y:S01]  /*2fa0*/  IABS R5, R6 ;  /* 0x0000000600057213 */ /* 0x000fe20000000000 */
[--C-:B------:R-:W-:Y:S01]  /*2fb0*/  @!P2 IMAD.IADD R150, R150, 0x1, -R0.reuse ;  /* 0x000000019696a824 */ /* 0x100fe200078e0a00 */
[----:B------:R-:W-:Y:S01]  /*2fc0*/  @!P3 IADD3 R148, -R148, RZ, RZ ;  /* 0x000000ff9494b210 */ /* 0x000fe20007ffe1ff */
[----:B------:R-:W-:Y:S01]  /*2fd0*/  @!P1 IMAD.IADD R151, R151, 0x1, -R0 ;  /* 0x0000000197979824 */ /* 0x000fe200078e0a00 */
[----:B------:R-:W-:Y:S01]  /*2fe0*/  ISETP.GE.AND P1, PT, R6, RZ, PT ;  /* 0x000000ff0600720c */ /* 0x000fe20003f26270 */
[----:B------:R-:W-:Y:S01]  /*2ff0*/  @!P4 IMAD.MOV R150, RZ, RZ, -R150 ;  /* 0x000000ffff96c224 */ /* 0x000fe200078e0a96 */
[----:B------:R-:W-:Y:S01]  /*3000*/  ISETP.GT.U32.AND P4, PT, R0, R153, PT ;  /* 0x000000990000720c */ /* 0x000fe20003f84070 */
[----:B------:R-:W-:Y:S01]  /*3010*/  IMAD.HI.U32 R4, R2, R5, RZ ;  /* 0x0000000502047227 */ /* 0x000fe200078e00ff */
[----:B------:R-:W-:-:S02]  /*3020*/  LOP3.LUT R6, R3, 0x64, RZ, 0xfc, !PT ;  /* 0x0000006403067812 */ /* 0x000fc400078efcff */
[----:B------:R-:W-:Y:S01]  /*3030*/  ISETP.GE.AND P3, PT, R13, RZ, PT ;  /* 0x000000ff0d00720c */ /* 0x000fe20003f66270 */
[----:B------:R-:W-:Y:S01]  /*3040*/  @!P0 IMAD.MOV R149, RZ, RZ, -R149 ;  /* 0x000000ffff958224 */ /* 0x000fe200078e0a95 */
[----:B------:R-:W-:Y:S01]  /*3050*/  @!P6 IADD3 R152, R152, -R0, RZ ;  /* 0x800000009898e210 */ /* 0x000fe20007ffe0ff */
[----:B------:R-:W-:Y:S01]  /*3060*/  IMAD.MOV R4, RZ, RZ, -R4 ;  /* 0x000000ffff047224 */ /* 0x000fe200078e0a04 */
[C---:B------:R-:W-:Y:S02]  /*3070*/  ISETP.GT.U32.AND P6, PT, R0.reuse, R151, PT ;  /* 0x000000970000720c */ /* 0x040fe40003fc4070 */
[C---:B------:R-:W-:Y:S01]  /*3080*/  ISETP.GT.U32.AND P0, PT, R0.reuse, R152, PT ;  /* 0x000000980000720c */ /* 0x040fe20003f04070 */
[----:B------:R-:W-:Y:S01]  /*3090*/  IMAD R154, R0, R4, R5 ;  /* 0x00000004009a7224 */ /* 0x000fe200078e0205 */
[----:B------:R-:W-:Y:S01]  /*30a0*/  IABS R155, R6 ;  /* 0x00000006009b7213 */ /* 0x000fe20000000000 */
[----:B------:R-:W-:Y:S01]  /*30b0*/  @!P4 IMAD.IADD R153, R153, 0x1, -R0 ;  /* 0x000000019999c824 */ /* 0x000fe200078e0a00 */
[----:B------:R-:W-:Y:S01]  /*30c0*/  IABS R157, R12 ;  /* 0x0000000c009d7213 */ /* 0x000fe20000000000 */
[----:B------:R-:W-:Y:S01]  /*30d0*/  IMAD.HI.U32 R5, R2, R11, RZ ;  /* 0x0000000b02057227 */ /* 0x000fe200078e00ff */
[----:B------:R-:W-:-:S02]  /*30e0*/  ISETP.GE.AND P4, PT, R10, RZ, PT ;  /* 0x000000ff0a00720c */ /* 0x000fc40003f86270 */
[----:B------:R-:W-:Y:S01]  /*30f0*/  LOP3.LUT R10, R3, 0x6c, RZ, 0xfc, !PT ;  /* 0x0000006c030a7812 */ /* 0x000fe200078efcff */
[----:B------:R-:W-:Y:S01]  /*3100*/  IMAD.HI.U32 R4, R2, R155, RZ ;  /* 0x0000009b02047227 */ /* 0x000fe200078e00ff */
[----:B------:R-:W-:Y:S02]  /*3110*/  ISETP.GE.AND P2, PT, R14, RZ, PT ;  /* 0x000000ff0e00720c */ /* 0x000fe40003f46270 */
[----:B------:R-:W-:Y:S01]  /*3120*/  IABS R159, R10 ;  /* 0x0000000a009f7213 */ /* 0x000fe20000000000 */
[----:B------:R-:W-:Y:S01]  /*3130*/  @!P6 IMAD.IADD R151, R151, 0x1, -R0 ;  /* 0x000000019797e824 */ /* 0x000fe200078e0a00 */
[----:B------:R-:W-:Y:S01]  /*3140*/  ISETP.GT.U32.AND P6, PT, R0, R154, PT ;  /* 0x0000009a0000720c */ /* 0x000fe20003fc4070 */
[----:B------:R-:W-:Y:S01]  /*3150*/  IMAD.MOV R5, RZ, RZ, -R5 ;  /* 0x000000ffff057224 */ /* 0x000fe200078e0a05 */
[----:B------:R-:W-:Y:S01]  /*3160*/  @!P0 IADD3 R152, R152, -R0, RZ ;  /* 0x8000000098988210 */ /* 0x000fe20007ffe0ff */
[----:B------:R-:W-:Y:S01]  /*3170*/  @!P5 IMAD.MOV R151, RZ, RZ, -R151 ;  /* 0x000000ffff97d224 */ /* 0x000fe200078e0a97 */
[C---:B------:R-:W-:Y:S01]  /*3180*/  ISETP.GT.U32.AND P5, PT, R0.reuse, R153, PT ;  /* 0x000000990000720c */ /* 0x040fe20003fa4070 */
[----:B------:R-:W-:Y:S01]  /*3190*/  IMAD R156, R0, R5, R11 ;  /* 0x00000005009c7224 */ /* 0x000fe200078e020b */
[----:B------:R-:W-:Y:S01]  /*31a0*/  ISETP.GE.AND P0, PT, R6, RZ, PT ;  /* 0x000000ff0600720c */ /* 0x000fe20003f06270 */
[----:B------:R-:W-:Y:S01]  /*31b0*/  IMAD.MOV R6, RZ, RZ, -R4 ;  /* 0x000000ffff067224 */ /* 0x000fe200078e0a04 */
[C---:B------:R-:W-:Y:S01]  /*31c0*/  LOP3.LUT R14, R3.reuse, 0x6e, RZ, 0xfc, !PT ;  /* 0x0000006e030e7812 */ /* 0x040fe200078efcff */
[----:B------:R-:W-:Y:S01]  /*31d0*/  @!P3 IMAD.MOV R152, RZ, RZ, -R152 ;  /* 0x000000ffff98b224 */ /* 0x000fe200078e0a98 */
[C---:B------:R-:W-:Y:S01]  /*31e0*/  LOP3.LUT R70, R3.reuse, 0x1a4, RZ, 0xfc, !PT ;  /* 0x000001a403467812 */ /* 0x040fe200078efcff */
[----:B------:R-:W-:Y:S01]  /*31f0*/  IMAD R155, R0, R6, R155 ;  /* 0x00000006009b7224 */ /* 0x000fe200078e029b */
[----:B------:R-:W-:Y:S01]  /*3200*/  LOP3.LUT R6, R3, 0x6a, RZ, 0xfc, !PT ;  /* 0x0000006a03067812 */ /* 0x000fe200078efcff */
[----:B------:R-:W-:Y:S01]  /*3210*/  IMAD.HI.U32 R4, R2, R157, RZ ;  /* 0x0000009d02047227 */ /* 0x000fe200078e00ff */
[----:B------:R-:W-:-:S02]  /*3220*/  @!P6 IADD3 R154, R154, -R0, RZ ;  /* 0x800000009a9ae210 */ /* 0x000fc40007ffe0ff */
[C---:B------:R-:W-:Y:S01]  /*3230*/  ISETP.GT.U32.AND P3, PT, R0.reuse, R155, PT ;  /* 0x0000009b0000720c */ /* 0x040fe20003f64070 */
[----:B------:R-:W-:Y:S01]  /*3240*/  @!P5 IMAD.IADD R153, R153, 0x1, -R0 ;  /* 0x000000019999d824 */ /* 0x000fe200078e0a00 */
[C---:B------:R-:W-:Y:S01]  /*3250*/  ISETP.GT.U32.AND P6, PT, R0.reuse, R154, PT ;  /* 0x0000009a0000720c */ /* 0x040fe20003fc4070 */
[----:B------:R-:W-:Y:S01]  /*3260*/  IMAD.MOV R4, RZ, RZ, -R4 ;  /* 0x000000ffff047224 */ /* 0x000fe200078e0a04 */
[----:B------:R-:W-:Y:S01]  /*3270*/  ISETP.GT.U32.AND P5, PT, R0, R156, PT ;  /* 0x0000009c0000720c */ /* 0x000fe20003fa4070 */
[----:B------:R-:W-:Y:S01]  /*3280*/  IMAD.HI.U32 R5, R2, R159, RZ ;  /* 0x0000009f02057227 */ /* 0x000fe200078e00ff */
[----:B------:R-:W-:Y:S02]  /*3290*/  IABS R11, R6 ;  /* 0x00000006000b7213 */ /* 0x000fe40000000000 */
[----:B------:R-:W-:Y:S01]  /*32a0*/  @!P2 IADD3 R153, -R153, RZ, RZ ;  /* 0x000000ff9999a210 */ /* 0x000fe20007ffe1ff */
[----:B------:R-:W-:Y:S01]  /*32b0*/  IMAD R157, R0, R4, R157 ;  /* 0x00000004009d7224 */ /* 0x000fe200078e029d */
[----:B------:R-:W-:Y:S01]  /*32c0*/  IABS R13, R14 ;  /* 0x0000000e000d7213 */ /* 0x000fe20000000000 */
[----:B------:R-:W-:Y:S01]  /*32d0*/  IMAD.HI.U32 R4, R2, R11, RZ ;  /* 0x0000000b02047227 */ /* 0x000fe200078e00ff */
[----:B------:R-:W-:-:S02]  /*32e0*/  IABS R67, R70 ;  /* 0x0000004600437213 */ /* 0x000fc40000000000 */
[----:B------:R-:W-:Y:S01]  /*32f0*/  @!P3 IADD3 R155, R155, -R0, RZ ;  /* 0x800000009b9bb210 */ /* 0x000fe20007ffe0ff */
[--C-:B------:R-:W-:Y:S01]  /*3300*/  @!P6 IMAD.IADD R154, R154, 0x1, -R0.reuse ;  /* 0x000000019a9ae824 */ /* 0x100fe200078e0a00 */
[----:B------:R-:W-:Y:S01]  /*3310*/  ISETP.GT.U32.AND P6, PT, R0, R157, PT ;  /* 0x0000009d0000720c */ /* 0x000fe20003fc4070 */
[----:B------:R-:W-:Y:S01]  /*3320*/  @!P5 IMAD.IADD R156, R156, 0x1, -R0 ;  /* 0x000000019c9cd824 */ /* 0x000fe200078e0a00 */
[----:B------:R-:W-:Y:S01]  /*3330*/  ISETP.GT.U32.AND P5, PT, R0, R155, PT ;  /* 0x0000009b0000720c */ /* 0x000fe20003fa4070 */
[----:B------:R-:W-:Y:S01]  /*3340*/  IMAD.MOV R4, RZ, RZ, -R4 ;  /* 0x000000ffff047224 */ /* 0x000fe200078e0a04 */
[----:B------:R-:W-:Y:S01]  /*3350*/  ISETP.GE.AND P3, PT, R12, RZ, PT ;  /* 0x000000ff0c00720c */ /* 0x000fe20003f66270 */
[----:B------:R-:W-:Y:S01]  /*3360*/  IMAD.MOV R5, RZ, RZ, -R5 ;  /* 0x000000ffff057224 */ /* 0x000fe200078e0a05 */
[C---:B------:R-:W-:Y:S01]  /*3370*/  LOP3.LUT R12, R3.reuse, 0x80, RZ, 0xfc, !PT ;  /* 0x00000080030c7812 */ /* 0x040fe200078efcff */
[C---:B------:R-:W-:Y:S01]  /*3380*/  IMAD R158, R0.reuse, R4, R11 ;  /* 0x00000004009e7224 */ /* 0x040fe200078e020b */
[C---:B------:R-:W-:Y:S01]  /*3390*/  LOP3.LUT R11, R3.reuse, 0x72, RZ, 0xfc, !PT ;  /* 0x00000072030b7812 */ /* 0x040fe200078efcff */
[----:B------:R-:W-:Y:S01]  /*33a0*/  IMAD R159, R0, R5, R159 ;  /* 0x00000005009f7224 */ /* 0x000fe200078e029f */
[----:B------:R-:W-:Y:S01]  /*33b0*/  IABS R169, R12 ;  /* 0x0000000c00a97213 */ /* 0x000fe20000000000 */
[----:B------:R-:W-:Y:S01]  /*33c0*/  IMAD.HI.U32 R5, R2, R161, RZ ;  /* 0x000000a102057227 */ /* 0x000fe200078e00ff */
[----:B------:R-:W-:-:S02]  /*33d0*/  LOP3.LUT R72, R3, 0x1a6, RZ, 0xfc, !PT ;  /* 0x000001a603487812 */ /* 0x000fc400078efcff */
[----:B------:R-:W-:Y:S01]  /*33e0*/  LOP3.LUT R71, R3, 0x1a8, RZ, 0xfc, !PT ;  /* 0x000001a803477812 */ /* 0x000fe200078efcff */
[--C-:B------:R-:W-:Y:S01]  /*33f0*/  @!P6 IMAD.IADD R157, R157, 0x1, -R0.reuse ;  /* 0x000000019d9de824 */ /* 0x100fe200078e0a00 */
[C---:B------:R-:W-:Y:S01]  /*3400*/  ISETP.GT.U32.AND P6, PT, R0.reuse, R156, PT ;  /* 0x0000009c0000720c */ /* 0x040fe20003fc4070 */
[----:B------:R-:W-:Y:S01]  /*3410*/  @!P5 IMAD.IADD R155, R155, 0x1, -R0 ;  /* 0x000000019b9bd824 */ /* 0x000fe200078e0a00 */
[C---:B------:R-:W-:Y:S01]  /*3420*/  ISETP.GT.U32.AND P5, PT, R0.reuse, R158, PT ;  /* 0x0000009e0000720c */ /* 0x040fe20003fa4070 */
[----:B------:R-:W-:Y:S01]  /*3430*/  IMAD.MOV R5, RZ, RZ, -R5 ;  /* 0x000000ffff057224 */ /* 0x000fe200078e0a05 */
[C---:B------:R-:W-:Y:S01]  /*3440*/  ISETP.GT.U32.AND P2, PT, R0.reuse, R157, PT ;  /* 0x0000009d0000720c */ /* 0x040fe20003f44070 */
[----:B------:R-:W-:Y:S01]  /*3450*/  @!P1 IMAD.MOV R154, RZ, RZ, -R154 ;  /* 0x000000ffff9a9224 */ /* 0x000fe200078e0a9a */
[----:B------:R-:W-:Y:S01]  /*3460*/  @!P0 IADD3 R155, -R155, RZ, RZ ;  /* 0x000000ff9b9b8210 */ /* 0x000fe20007ffe1ff */
[----:B------:R-:W-:Y:S01]  /*3470*/  IMAD R161, R0, R5, R161 ;  /* 0x0000000500a17224 */ /* 0x000fe200078e02a1 */
[----:B------:R-:W-:Y:S01]  /*3480*/  ISETP.GE.AND P1, PT, R6, RZ, PT ;  /* 0x000000ff0600720c */ /* 0x000fe20003f26270 */
[----:B------:R-:W-:Y:S01]  /*3490*/  IMAD.HI.U32 R4, R2, R13, RZ ;  /* 0x0000000d02047227 */ /* 0x000fe200078e00ff */
[----:B------:R-:W-:-:S02]  /*34a0*/  IABS R6, R11 ;  /* 0x0000000b00067213 */ /* 0x000fc40000000000 */
[----:B------:R-:W-:Y:S01]  /*34b0*/  IABS R69, R72 ;  /* 0x0000004800457213 */ /* 0x000fe20000000000 */
[----:B------:R-:W-:Y:S01]  /*34c0*/  IMAD.MOV R4, RZ, RZ, -R4 ;  /* 0x000000ffff047224 */ /* 0x000fe200078e0a04 */
[----:B------:R-:W-:Y:S01]  /*34d0*/  @!P6 IADD3 R156, R156, -R0, RZ ;  /* 0x800000009c9ce210 */ /* 0x000fe20007ffe0ff */
[----:B------:R-:W-:Y:S01]  /*34e0*/  @!P5 IMAD.IADD R158, R158, 0x1, -R0 ;  /* 0x000000019e9ed824 */ /* 0x000fe200078e0a00 */
[C---:B------:R-:W-:Y:S01]  /*34f0*/  ISETP.GT.U32.AND P6, PT, R0.reuse, R159, PT ;  /* 0x0000009f0000720c */ /* 0x040fe20003fc4070 */
[----:B------:R-:W-:Y:S01]  /*3500*/  IMAD.MOV.U32 R5, RZ, RZ, R6 ;  /* 0x000000ffff057224 */ /* 0x000fe200078e0006 */
[----:B------:R-:W-:Y:S01]  /*3510*/  LOP3.LUT R6, R3, 0x7a, RZ, 0xfc, !PT ;  /* 0x0000007a03067812 */ /* 0x000fe200078efcff */
[----:B------:R-:W-:Y:S01]  /*3520*/  @!P4 IMAD.MOV R156, RZ, RZ, -R156 ;  /* 0x000000ffff9cc224 */ /* 0x000fe200078e0a9c */
[C---:B------:R-:W-:Y:S01]  /*3530*/  ISETP.GT.U32.AND P0, PT, R0.reuse, R158, PT ;  /* 0x0000009e0000720c */ /* 0x040fe20003f04070 */
[----:B------:R-:W-:Y:S01]  /*3540*/  @!P2 IMAD.IADD R157, R157, 0x1, -R0 ;  /* 0x000000019d9da824 */ /* 0x000fe200078e0a00 */
[C---:B------:R-:W-:Y:S01]  /*3550*/  ISETP.GT.U32.AND P4, PT, R0.reuse, R161, PT ;  /* 0x000000a10000720c */ /* 0x040fe20003f84070 */
[----:B------:R-:W-:Y:S01]  /*3560*/  IMAD R160, R0, R4, R13 ;  /* 0x0000000400a07224 */ /* 0x000fe200078e020d */
[----:B------:R-:W-:Y:S01]  /*3570*/  ISETP.GE.AND P2, PT, R10, RZ, PT ;  /* 0x000000ff0a00720c */ /* 0x000fe20003f46270 */
[----:B------:R-:W-:Y:S01]  /*3580*/  IMAD.HI.U32 R4, R2, R5, RZ ;  /* 0x0000000502047227 */ /* 0x000fe200078e00ff */
[----:B------:R-:W-:-:S02]  /*3590*/  LOP3.LUT R10, R3, 0x74, RZ, 0xfc, !PT ;  /* 0x00000074030a7812 */ /* 0x000fc400078efcff */
[----:B------:R-:W-:Y:S01]  /*35a0*/  ISETP.GT.U32.AND P5, PT, R0, R160, PT ;  /* 0x000000a00000720c */ /* 0x000fe20003fa4070 */
[----:B------:R-:W-:Y:S01]  /*35b0*/  @!P6 IMAD.IADD R159, R159, 0x1, -R0 ;  /* 0x000000019f9fe824 */ /* 0x000fe200078e0a00 */
[----:B------:R-:W-:Y:S01]  /*35c0*/  IABS R163, R10 ;  /* 0x0000000a00a37213 */ /* 0x000fe20000000000 */
[----:B------:R-:W-:Y:S01]  /*35d0*/  IMAD.MOV R4, RZ, RZ, -R4 ;  /* 0x000000ffff047224 */ /* 0x000fe200078e0a04 */
[----:B------:R-:W-:Y:S01]  /*35e0*/  IABS R13, R6 ;  /* 0x00000006000d7213 */ /* 0x000fe20000000000 */
[----:B------:R-:W-:Y:S01]  /*35f0*/  @!P3 IMAD.MOV R157, RZ, RZ, -R157 ;  /* 0x000000ffff9db224 */ /* 0x000fe200078e0a9d */
[----:B------:R-:W-:Y:S01]  /*3600*/  @!P0 IADD3 R158, R158, -R0, RZ ;  /* 0x800000009e9e8210 */ /* 0x000fe20007ffe0ff */
[----:B------:R-:W-:Y:S01]  /*3610*/  @!P4 IMAD.IADD R161, R161, 0x1, -R0 ;  /* 0x00000001a1a1c824 */ /* 0x000fe200078e0a00 */
[C---:B------:R-:W-:Y:S01]  /*3620*/  ISETP.GT.U32.AND P6, PT, R0.reuse, R159, PT ;  /* 0x0000009f0000720c */ /* 0x040fe20003fc4070 */
[----:B------:R-:W-:Y:S01]  /*3630*/  IMAD R162, R0, R4, R5 ;  /* 0x0000000400a27224 */ /* 0x000fe200078e0205 */
[----:B------:R-:W-:Y:S01]  /*3640*/  ISETP.GE.AND P3, PT, R14, RZ, PT ;  /* 0x000000ff0e00720c */ /* 0x000fe20003f66270 */
[----:B------:R-:W-:Y:S01]  /*3650*/  @!P1 IMAD.MOV R158, RZ, RZ, -R158 ;  /* 0x000000ffff9e9224 */ /* 0x000fe200078e0a9e */
[----:B------:R-:W-:Y:S01]  /*3660*/  ISETP.GT.U32.AND P1, PT, R0, R161, PT ;  /* 0x000000a10000720c */ /* 0x000fe20003f24070 */
[----:B------:R-:W-:Y:S01]  /*3670*/  IMAD.HI.U32 R4, R2, R163, RZ ;  /* 0x000000a302047227 */ /* 0x000fe200078e00ff */
[----:B------:R-:W-:-:S02]  /*3680*/  ISETP.GE.AND P4, PT, R11, RZ, PT ;  /* 0x000000ff0b00720c */ /* 0x000fc40003f86270 */
[----:B------:R-:W-:Y:S01]  /*3690*/  LOP3.LUT R5, R3, 0x78, RZ, 0xfc, !PT ;  /* 0x0000007803057812 */ /* 0x000fe200078efcff */
[----:B------:R-:W-:Y:S01]  /*36a0*/  IMAD.MOV R4, RZ, RZ, -R4 ;  /* 0x000000ffff047224 */ /* 0x000fe200078e0a04 */
[----:B------:R-:W-:Y:S01]  /*36b0*/  ISETP.GE.AND P0, PT, R15, RZ, PT ;  /* 0x000000ff0f00720c */ /* 0x000fe20003f06270 */
[--C-:B------:R-:W-:Y:S01]  /*36c0*/  @!P5 IMAD.IADD R160, R160, 0x1, -R0.reuse ;  /* 0x00000001a0a0d824 */ /* 0x100fe200078e0a00 */
[----:B------:R-:W-:Y:S01]  /*36d0*/  IABS R165, R5 ;  /* 0x0000000500a57213 */ /* 0x000fe20000000000 */
[--C-:B------:R-:W-:Y:S01]  /*36e0*/  @!P6 IMAD.IADD R159, R159, 0x1, -R0.reuse ;  /* 0x000000019f9fe824 */ /* 0x100fe200078e0a00 */
[C---:B------:R-:W-:Y:S01]  /*36f0*/  ISETP.GT.U32.AND P6, PT, R0.reuse, R162, PT ;  /* 0x000000a20000720c */ /* 0x040fe20003fc4070 */
[C---:B------:R-:W-:Y:S01]  /*3700*/  IMAD R163, R0.reuse, R4, R163 ;  /* 0x0000000400a37224 */ /* 0x040fe200078e02a3 */
[C---:B------:R-:W-:Y:S01]  /*3710*/  ISETP.GT.U32.AND P5, PT, R0.reuse, R160, PT ;  /* 0x000000a00000720c */ /* 0x040fe20003fa4070 */
[----:B------:R-:W-:Y:S01]  /*3720*/  @!P1 IMAD.IADD R161, R161, 0x1, -R0 ;  /* 0x00000001a1a19824 */ /* 0x000fe200078e0a00 */
[----:B------:R-:W-:Y:S01]  /*3730*/  LOP3.LUT R4, R3, 0x76, RZ, 0xfc, !PT ;  /* 0x0000007603047812 */ /* 0x000fe200078efcff */
[----:B------:R-:W-:Y:S01]  /*3740*/  @!P2 IMAD.MOV R159, RZ, RZ, -R159 ;  /* 0x000000ffff9fa224 */ /* 0x000fe200078e0a9f */
[----:B------:R-:W-:-:S02]  /*3750*/  ISETP.GT.U32.AND P1, PT, R0, R163, PT ;  /* 0x000000a30000720c */ /* 0x000fc40003f24070 */
[----:B------:R-:W-:Y:S02]  /*3760*/  IABS R11, R4 ;  /* 0x00000004000b7213 */ /* 0x000fe40000000000 */
[----:B------:R-:W-:Y:S02]  /*3770*/  ISETP.GE.AND P2, PT, R4, RZ, PT ;  /* 0x000000ff0400720c */ /* 0x000fe40003f46270 */
[----:B------:R-:W-:Y:S01]  /*3780*/  @!P0 IADD3 R161, -R161, RZ, RZ ;  /* 0x000000ffa1a18210 */ /* 0x000fe20007ffe1ff */
[--C-:B------:R-:W-:Y:S01]  /*3790*/  @!P6 IMAD.IADD R162, R162, 0x1, -R0.reuse ;  /* 0x00000001a2a2e824 */ /* 0x100fe200078e0a00 */
[----:B------:R-:W-:Y:S01]  /*37a0*/  ISETP.GE.AND P0, PT, R6, RZ, PT ;  /* 0x000000ff0600720c */ /* 0x000fe20003f06270 */
[----:B------:R-:W-:Y:S01]  /*37b0*/  IMAD.HI.U32 R4, R2, R11, RZ ;  /* 0x0000000b02047227 */ /* 0x000fe200078e00ff */
[----:B------:R-:W-:Y:S02]  /*37c0*/  @!P5 IADD3 R160, R160, -R0, RZ ;  /* 0x80000000a0a0d210 */ /* 0x000fe40007ffe0ff */
[----:B------:R-:W-:Y:S01]  /*37d0*/  ISETP.GT.U32.AND P6, PT, R0, R162, PT ;  /* 0x000000a20000720c */ /* 0x000fe20003fc4070 */
[----:B------:R-:W-:Y:S01]  /*37e0*/  @!P1 IMAD.IADD R163, R163, 0x1, -R0 ;  /* 0x00000001a3a39824 */ /* 0x000fe200078e0a00 */
[----:B------:R-:W-:Y:S01]  /*37f0*/  ISETP.GE.AND P5, PT, R10, RZ, PT ;  /* 0x000000ff0a00720c */ /* 0x000fe20003fa6270 */
[----:B------:R-:W-:Y:S01]  /*3800*/  @!P3 IMAD.MOV R160, RZ, RZ, -R160 ;  /* 0x000000ffffa0b224 */ /* 0x000fe200078e0aa0 */
[----:B------:R-:W-:Y:S01]  /*3810*/  ISETP.GE.AND P3, PT, R5, RZ, PT ;  /* 0x000000ff0500720c */ /* 0x000fe20003f66270 */
[----:B------:R-:W-:Y:S01]  /*3820*/  IMAD.HI.U32 R5, R2, R13, RZ ;  /* 0x0000000d02057227 */ /* 0x000fe200078e00ff */
[----:B------:R-:W-:-:S02]  /*3830*/  ISETP.GT.U32.AND P1, PT, R0, R163, PT ;  /* 0x000000a30000720c */ /* 0x000fc40003f24070 */
[----:B------:R-:W-:Y:S01]  /*3840*/  LOP3.LUT R10, R3, 0x7c, RZ, 0xfc, !PT ;  /* 0x0000007c030a7812 */ /* 0x000fe200078efcff */
[----:B------:R-:W-:Y:S01]  /*3850*/  IMAD.MOV R164, RZ, RZ, -R4 ;  /* 0x000000ffffa47224 */ /* 0x000fe200078e0a04 */
[----:B------:R-:W-:Y:S01]  /*3860*/  IADD3 R5, -R5, RZ, RZ ;  /* 0x000000ff05057210 */ /* 0x000fe20007ffe1ff */
[----:B------:R-:W-:Y:S01]  /*3870*/  IMAD.HI.U32 R4, R2, R165, RZ ;  /* 0x000000a502047227 */ /* 0x000fe200078e00ff */
[----:B------:R-:W-:Y:S02]  /*3880*/  IABS R167, R10 ;  /* 0x0000000a00a77213 */ /* 0x000fe40000000000 */
[C---:B------:R-:W-:Y:S01]  /*3890*/  LOP3.LUT R14, R3.reuse, 0x82, RZ, 0xfc, !PT ;  /* 0x00000082030e7812 */ /* 0x040fe200078efcff */
[----:B------:R-:W-:Y:S01]  /*38a0*/  @!P6 IMAD.IADD R162, R162, 0x1, -R0 ;  /* 0x00000001a2a2e824 */ /* 0x000fe200078e0a00 */
[----:B------:R-:W-:Y:S01]  /*38b0*/  ISETP.GE.AND P6, PT, R10, RZ, PT ;  /* 0x000000ff0a00720c */ /* 0x000fe20003fc6270 */
[C---:B------:R-:W-:Y:S01]  /*38c0*/  IMAD R164, R0.reuse, R164, R11 ;  /* 0x000000a400a47224 */ /* 0x040fe200078e020b */
[C---:B------:R-:W-:Y:S01]  /*38d0*/  LOP3.LUT R10, R3.reuse, 0x7e, RZ, 0xfc, !PT ;  /* 0x0000007e030a7812 */ /* 0x040fe200078efcff */
[----:B------:R-:W-:Y:S01]  /*38e0*/  @!P4 IMAD.MOV R162, RZ, RZ, -R162 ;  /* 0x000000ffffa2c224 */ /* 0x000fe200078e0aa2 */
[----:B------:R-:W-:Y:S01]  /*38f0*/  LOP3.LUT R15, R3, 0x84, RZ, 0xfc, !PT ;  /* 0x00000084030f7812 */ /* 0x000fe200078efcff */
[----:B------:R-:W-:Y:S01]  /*3900*/  @!P1 IMAD.IADD R163, R163, 0x1, -R0 ;  /* 0x00000001a3a39824 */ /* 0x000fe200078e0a00 */
[C---:B------:R-:W-:Y:S01]  /*3910*/  ISETP.GT.U32.AND P4, PT, R0.reuse, R164, PT ;  /* 0x000000a40000720c */ /* 0x040fe20003f84070 */
[C---:B------:R-:W-:Y:S01]  /*3920*/  IMAD R166, R0.reuse, R5, R13 ;  /* 0x0000000500a67224 */ /* 0x040fe200078e020d */
[----:B------:R-:W-:Y:S01]  /*3930*/  IABS R11, R10 ;  /* 0x0000000a000b7213 */ /* 0x000fe20000000000 */
[----:B------:R-:W-:Y:S01]  /*3940*/  @!P5 IMAD.MOV R163, RZ, RZ, -R163 ;  /* 0x000000ffffa3d224 */ /* 0x000fe200078e0aa3 */
[----:B------:R-:W-:Y:S01]  /*3950*/  IABS R171, R15 ;  /* 0x0000000f00ab7213 */ /* 0x000fe20000000000 */
[----:B------:R-:W-:Y:S01]  /*3960*/  IMAD.MOV R6, RZ, RZ, -R4 ;  /* 0x000000ffff067224 */ /* 0x000fe200078e0a04 */
[----:B------:R-:W-:Y:S01]  /*3970*/  ISETP.GT.U32.AND P5, PT, R0, R166, PT ;  /* 0x000000a60000720c */ /* 0x000fe20003fa4070 */
[----:B------:R-:W-:Y:S01]  /*3980*/  IMAD.HI.U32 R4, R2, R167, RZ ;  /* 0x000000a702047227 */ /* 0x000fe200078e00ff */
[----:B------:R-:W-:-:S02]  /*3990*/  IABS R73, R71 ;  /* 0x0000004700497213 */ /* 0x000fc40000000000 */
[C---:B------:R-:W-:Y:S01]  /*39a0*/  LOP3.LUT R75, R3.reuse, 0x1ae, RZ, 0xfc, !PT ;  /* 0x000001ae034b7812 */ /* 0x040fe200078efcff */
[----:B------:R-:W-:Y:S01]  /*39b0*/  IMAD R165, R0, R6, R165 ;  /* 0x0000000600a57224 */ /* 0x000fe200078e02a5 */
[----:B------:R-:W-:Y:S01]  /*39c0*/  IABS R6, R14 ;  /* 0x0000000e00067213 */ /* 0x000fe20000000000 */
[----:B------:R-:W-:Y:S01]  /*39d0*/  IMAD.MOV R4, RZ, RZ, -R4 ;  /* 0x000000ffff047224 */ /* 0x000fe200078e0a04 */
[----:B------:R-:W-:Y:S01]  /*39e0*/  @!P4 IADD3 R164, R164, -R0, RZ ;  /* 0x80000000a4a4c210 */ /* 0x000fe20007ffe0ff */
[----:B------:R-:W-:Y:S01]  /*39f0*/  IMAD.HI.U32 R5, R2, R169, RZ ;  /* 0x000000a902057227 */ /* 0x000fe200078e00ff */
[C---:B------:R-:W-:Y:S02]  /*3a00*/  ISETP.GT.U32.AND P1, PT, R0.reuse, R165, PT ;  /* 0x000000a50000720c */ /* 0x040fe40003f24070 */
[----:B------:R-:W-:Y:S01]  /*3a10*/  ISETP.GT.U32.AND P4, PT, R0, R164, PT ;  /* 0x000000a40000720c */ /* 0x000fe20003f84070 */
[----:B------:R-:W-:Y:S01]  /*3a20*/  @!P5 IMAD.IADD R166, R166, 0x1, -R0 ;  /* 0x00000001a6a6d824 */ /* 0x000fe200078e0a00 */
[C---:B------:R-:W-:Y:S01]  /*3a30*/  LOP3.LUT R76, R3.reuse, 0x1ac, RZ, 0xfc, !PT ;  /* 0x000001ac034c7812 */ /* 0x040fe200078efcff */
[C---:B------:R-:W-:Y:S01]  /*3a40*/  IMAD R167, R0.reuse, R4, R167 ;  /* 0x0000000400a77224 */ /* 0x040fe200078e02a7 */
[C---:B------:R-:W-:Y:S01]  /*3a50*/  LOP3.LUT R78, R3.reuse, 0x1b8, RZ, 0xfc, !PT ;  /* 0x000001b8034e7812 */ /* 0x040fe200078efcff */
[----:B------:R-:W-:Y:S01]  /*3a60*/  IMAD.MOV R5, RZ, RZ, -R5 ;  /* 0x000000ffff057224 */ /* 0x000fe200078e0a05 */
[----:B------:R-:W-:Y:S01]  /*3a70*/  ISETP.GT.U32.AND P5, PT, R0, R166, PT ;  /* 0x000000a60000720c */ /* 0x000fe20003fa4070 */
[----:B------:R-:W-:Y:S01]  /*3a80*/  IMAD.HI.U32 R4, R2, R11, RZ ;  /* 0x0000000b02047227 */ /* 0x000fe200078e00ff */
[----:B------:R-:W-:-:S02]  /*3a90*/  LOP3.LUT R81, R3, 0x1ba, RZ, 0xfc, !PT ;  /* 0x000001ba03517812 */ /* 0x000fc400078efcff */
[----:B------:R-:W-:Y:S01]  /*3aa0*/  IABS R79, R78 ;  /* 0x0000004e004f7213 */ /* 0x000fe20000000000 */
[----:B------:R-:W-:Y:S01]  /*3ab0*/  @!P1 IMAD.IADD R165, R165, 0x1, -R0 ;  /* 0x00000001a5a59824 */ /* 0x000fe200078e0a00 */
[----:B------:R-:W-:Y:S01]  /*3ac0*/  IABS R85, R81 ;  /* 0x0000005100557213 */ /* 0x000fe20000000000 */
[----:B------:R-:W-:Y:S01]  /*3ad0*/  IMAD R169, R0, R5, R169 ;  /* 0x0000000500a97224 */ /* 0x000fe200078e02a9 */
[----:B------:R-:W-:Y:S01]  /*3ae0*/  @!P4 IADD3 R164, R164, -R0, RZ ;  /* 0x80000000a4a4c210 */ /* 0x000fe20007ffe0ff */
[----:B------:R-:W-:Y:S01]  /*3af0*/  IMAD.MOV R4, RZ, RZ, -R4 ;  /* 0x000000ffff047224 */ /* 0x000fe200078e0a04 */
[----:B------:R-:W-:Y:S01]  /*3b00*/  ISETP.GT.U32.AND P4, PT, R0, R167, PT ;  /* 0x000000a70000720c */ /* 0x000fe20003f84070 */
[----:B------:R-:W-:Y:S01]  /*3b10*/  IMAD.HI.U32 R5, R2, R171, RZ ;  /* 0x000000ab02057227 */ /* 0x000fe200078e00ff */
[----:B------:R-:W-:Y:S02]  /*3b20*/  ISETP.GT.U32.AND P1, PT, R0, R165, PT ;  /* 0x000000a50000720c */ /* 0x000fe40003f24070 */
[----:B------:R-:W-:Y:S01]  /*3b30*/  @!P2 IADD3 R164, -R164, RZ, RZ ;  /* 0x000000ffa4a4a210 */ /* 0x000fe20007ffe1ff */
[----:B------:R-:W-:Y:S01]  /*3b40*/  @!P5 IMAD.IADD R166, R166, 0x1, -R0 ;  /* 0x00000001a6a6d824 */ /* 0x000fe200078e0a00 */
[C---:B------:R-:W-:Y:S01]  /*3b50*/  ISETP.GT.U32.AND P5, PT, R0.reuse, R169, PT ;  /* 0x000000a90000720c */ /* 0x040fe20003fa4070 */
[----:B------:R-:W-:Y:S01]  /*3b60*/  IMAD R168, R0, R4, R11 ;  /* 0x0000000400a87224 */ /* 0x000fe200078e020b */
[C---:B------:R-:W-:Y:S01]  /*3b70*/  LOP3.LUT R83, R3.reuse, 0x1bc, RZ, 0xfc, !PT ;  /* 0x000001bc03537812 */ /* 0x040fe200078efcff */
[----:B------:R-:W-:Y:S01]  /*3b80*/  IMAD.MOV.U32 R11, RZ, RZ, R6 ;  /* 0x000000ffff0b7224 */ /* 0x000fe200078e0006 */
[C---:B------:R-:W-:Y:S01]  /*3b90*/  LOP3.LUT R6, R3.reuse, 0x86, RZ, 0xfc, !PT ;  /* 0x0000008603067812 */ /* 0x040fe200078efcff */
[----:B------:R-:W-:Y:S01]  /*3ba0*/  IMAD.MOV R5, RZ, RZ, -R5 ;  /* 0x000000ffff057224 */ /* 0x000fe200078e0a05 */
[----:B------:R-:W-:Y:S01]  /*3bb0*/  LOP3.LUT R80, R3, 0x1be, RZ, 0xfc, !PT ;  /* 0x000001be03507812 */ /* 0x000fe200078efcff */
[----:B------:R-:W-:Y:S01]  /*3bc0*/  @!P4 IMAD.IADD R167, R167, 0x1, -R0 ;  /* 0x00000001a7a7c824 */ /* 0x000fe200078e0a00 */
[----:B------:R-:W-:Y:S01]  /*3bd0*/  IABS R13, R6 ;  /* 0x00000006000d7213 */ /* 0x000fe20000000000 */
[----:B------:R-:W-:Y:S01]  /*3be0*/  IMAD.HI.U32 R4, R2, R11, RZ ;  /* 0x0000000b02047227 */ /* 0x000fe200078e00ff */
[----:B------:R-:W-:-:S02]  /*3bf0*/  ISETP.GE.AND P4, PT, R10, RZ, PT ;  /* 0x000000ff0a00720c */ /* 0x000fc40003f86270 */
[C---:B------:R-:W-:Y:S01]  /*3c00*/  ISETP.GT.U32.AND P2, PT, R0.reuse, R167, PT ;  /* 0x000000a70000720c */ /* 0x040fe20003f44070 */
[--C-:B------:R-:W-:Y:S01]  /*3c10*/  @!P1 IMAD.IADD R165, R165, 0x1, -R0.reuse ;  /* 0x00000001a5a59824 */ /* 0x100fe200078e0a00 */
[C---:B------:R-:W-:Y:S01]  /*3c20*/  ISETP.GT.U32.AND P1, PT, R0.reuse, R168, PT ;  /* 0x000000a80000720c */ /* 0x040fe20003f24070 */
[----:B------:R-:W-:Y:S01]  /*3c30*/  @!P5 IMAD.IADD R169, R169, 0x1, -R0 ;  /* 0x00000001a9a9d824 */ /* 0x000fe200078e0a00 */
[----:B------:R-:W-:Y:S01]  /*3c40*/  LOP3.LUT R10, R3, 0x88, RZ, 0xfc, !PT ;  /* 0x00000088030a7812 */ /* 0x000fe200078efcff */
[----:B------:R-:W-:Y:S01]  /*3c50*/  IMAD.MOV R4, RZ, RZ, -R4 ;  /* 0x000000ffff047224 */ /* 0x000fe200078e0a04 */
[----:B------:R-:W-:Y:S01]  /*3c60*/  @!P3 IADD3 R165, -R165, RZ, RZ ;  /* 0x000000ffa5a5b210 */ /* 0x000fe20007ffe1ff */
[C---:B------:R-:W-:Y:S01]  /*3c70*/  IMAD R171, R0.reuse, R5, R171 ;  /* 0x0000000500ab7224 */ /* 0x040fe200078e02ab */
[C---:B------:R-:W-:Y:S01]  /*3c80*/  ISETP.GT.U32.AND P5, PT, R0.reuse, R169, PT ;  /* 0x000000a90000720c */ /* 0x040fe20003fa4070 */
[----:B------:R-:W-:Y:S01]  /*3c90*/  IMAD R170, R0, R4, R11 ;  /* 0x0000000400aa7224 */ /* 0x000fe200078e020b */
[----:B------:R-:W-:Y:S01]  /*3ca0*/  IABS R173, R10 ;  /* 0x0000000a00ad7213 */ /* 0x000fe20000000000 */
[----:B------:R-:W-:Y:S01]  /*3cb0*/  IMAD.HI.U32 R4, R2, R13, RZ ;  /* 0x0000000d02047227 */ /* 0x000fe200078e00ff */
[----:B------:R-:W-:-:S02]  /*3cc0*/  LOP3.LUT R82, R3, 0x1c4, RZ, 0xfc, !PT ;  /* 0x000001c403527812 */ /* 0x000fc400078efcff */
[C---:B------:R-:W-:Y:S01]  /*3cd0*/  LOP3.LUT R88, R3.reuse, 0x1ce, RZ, 0xfc, !PT ;  /* 0x000001ce03587812 */ /* 0x040fe200078efcff */
[----:B------:R-:W-:Y:S01]  /*3ce0*/  IMAD.MOV R4, RZ, RZ, -R4 ;  /* 0x000000ffff047224 */ /* 0x000fe200078e0a04 */
[----:B------:R-:W-:Y:S01]  /*3cf0*/  LOP3.LUT R90, R3, 0x1d0, RZ, 0xfc, !PT ;  /* 0x000001d0035a7812 */ /* 0x000fe200078efcff */
[--C-:B------:R-:W-:Y:S01]  /*3d00*/  @!P1 IMAD.IADD R168, R168, 0x1, -R0.reuse ;  /* 0x00000001a8a89824 */ /* 0x100fe200078e0a00 */
[----:B------:R-:W-:Y:S01]  /*3d10*/  ISETP.GE.AND P1, PT, R12, RZ, PT ;  /* 0x000000ff0c00720c */ /* 0x000fe20003f26270 */
[--C-:B------:R-:W-:Y:S01]  /*3d20*/  @!P2 IMAD.IADD R167, R167, 0x1, -R0.reuse ;  /* 0x00000001a7a7a824 */ /* 0x100fe200078e0a00 */
[C---:B------:R-:W-:Y:S01]  /*3d30*/  ISETP.GT.U32.AND P2, PT, R0.reuse, R170, PT ;  /* 0x000000aa0000720c */ /* 0x040fe20003f44070 */
[C---:B------:R-:W-:Y:S01]  /*3d40*/  IMAD R172, R0.reuse, R4, R13 ;  /* 0x0000000400ac7224 */ /* 0x040fe200078e020d */
[C---:B------:R-:W-:Y:S01]  /*3d50*/  ISETP.GT.U32.AND P3, PT, R0.reuse, R168, PT ;  /* 0x000000a80000720c */ /* 0x040fe20003f64070 */
[----:B------:R-:W-:Y:S01]  /*3d60*/  @!P6 IMAD.MOV R167, RZ, RZ, -R167 ;  /* 0x000000ffffa7e224 */ /* 0x000fe200078e0aa7 */
[C---:B------:R-:W-:Y:S01]  /*3d70*/  ISETP.GT.U32.AND P6, PT, R0.reuse, R171, PT ;  /* 0x000000ab0000720c */ /* 0x040fe20003fc4070 */
[----:B------:R-:W-:Y:S01]  /*3d80*/  @!P5 IMAD.IADD R169, R169, 0x1, -R0 ;  /* 0x00000001a9a9d824 */ /* 0x000fe200078e0a00 */
[----:B------:R-:W-:Y:S01]  /*3d90*/  ISETP.GT.U32.AND P5, PT, R0, R172, PT ;  /* 0x000000ac0000720c */ /* 0x000fe20003fa4070 */
[----:B------:R-:W-:Y:S01]  /*3da0*/  IMAD.HI.U32 R4, R2, R173, RZ ;  /* 0x000000ad02047227 */ /* 0x000fe200078e00ff */
[----:B------:R-:W-:-:S02]  /*3db0*/  LOP3.LUT R12, R3, 0x8a, RZ, 0xfc, !PT ;  /* 0x0000008a030c7812 */ /* 0x000fc400078efcff */
[----:B------:R-:W-:Y:S01]  /*3dc0*/  LOP3.LUT R94, R3, 0x1de, RZ, 0xfc, !PT ;  /* 0x000001de035e7812 */ /* 0x000fe200078efcff */
[----:B------:R-:W-:Y:S01]  /*3dd0*/  IMAD.MOV R5, RZ, RZ, -R4 ;  /* 0x000000ffff057224 */ /* 0x000fe200078e0a04 */
[----:B------:R-:W-:Y:S01]  /*3de0*/  IABS R11, R12 ;  /* 0x0000000c000b7213 */ /* 0x000fe20000000000 */
[--C-:B------:R-:W-:Y:S01]  /*3df0*/  @!P2 IMAD.IADD R170, R170, 0x1, -R0.reuse ;  /* 0x00000001aaaaa824 */ /* 0x100fe200078e0a00 */
[----:B------:R-:W-:Y:S01]  /*3e00*/  ISETP.GE.AND P2, PT, R6, RZ, PT ;  /* 0x000000ff0600720c */ /* 0x000fe20003f46270 */
[----:B------:R-:W-:Y:S01]  /*3e10*/  IMAD R173, R0, R5, R173 ;  /* 0x0000000500ad7224 */ /* 0x000fe200078e02ad */
[----:B------:R-:W-:Y:S01]  /*3e20*/  @!P3 IADD3 R168, R168, -R0, RZ ;  /* 0x80000000a8a8b210 */ /* 0x000fe20007ffe0ff */
[----:B------:R-:W-:Y:S01]  /*3e30*/  @!P6 IMAD.IADD R171, R171, 0x1, -R0 ;  /* 0x00000001ababe824 */ /* 0x000fe200078e0a00 */
[----:B------:R-:W-:Y:S01]  /*3e40*/  ISETP.GT.U32.AND P6, PT, R0, R170, PT ;  /* 0x000000aa0000720c */ /* 0x000fe20003fc4070 */
[----:B------:R-:W-:Y:S01]  /*3e50*/  IMAD.HI.U32 R4, R2, R11, RZ ;  /* 0x0000000b02047227 */ /* 0x000fe200078e00ff */
[----:B------:R-:W-:-:S02]  /*3e60*/  @!P5 IADD3 R172, R172, -R0, RZ ;  /* 0x80000000acacd210 */ /* 0x000fc40007ffe0ff */
[C---:B------:R-:W-:Y:S01]  /*3e70*/  ISETP.GT.U32.AND P5, PT, R0.reuse, R171, PT ;  /* 0x000000ab0000720c */ /* 0x040fe20003fa4070 */
[----:B------:R-:W-:Y:S01]  /*3e80*/  @!P4 IMAD.MOV R168, RZ, RZ, -R168 ;  /* 0x000000ffffa8c224 */ /* 0x000fe200078e0aa8 */
[----:B------:R-:W-:Y:S01]  /*3e90*/  ISETP.GT.U32.AND P4, PT, R0, R172, PT ;  /* 0x000000ac0000720c */ /* 0x000fe20003f84070 */
[----:B------:R-:W-:Y:S01]  /*3ea0*/  IMAD.MOV R4, RZ, RZ, -R4 ;  /* 0x000000ffff047224 */ /* 0x000fe200078e0a04 */
[C---:B------:R-:W-:Y:S01]  /*3eb0*/  LOP3.LUT R6, R3.reuse, 0x8c, RZ, 0xfc, !PT ;  /* 0x0000008c03067812 */ /* 0x040fe200078efcff */
[----:B------:R-:W-:Y:S01]  /*3ec0*/  @!P0 IMAD.MOV R166, RZ, RZ, -R166 ;  /* 0x000000ffffa68224 */ /* 0x000fe200078e0aa6 */
[----:B------:R-:W-:Y:S01]  /*3ed0*/  ISETP.GE.AND P0, PT, R14, RZ, PT ;  /* 0x000000ff0e00720c */ /* 0x000fe20003f06270 */
[----:B------:R-:W-:Y:S01]  /*3ee0*/  IMAD R174, R0, R4, R11 ;  /* 0x0000000400ae7224 */ /* 0x000fe200078e020b */
[----:B------:R-:W-:Y:S01]  /*3ef0*/  LOP3.LUT R14, R3, 0x8e, RZ, 0xfc, !PT ;  /* 0x0000008e030e7812 */ /* 0x000fe200078efcff */
[----:B------:R-:W-:Y:S01]  /*3f00*/  @!P6 IMAD.IADD R170, R170, 0x1, -R0 ;  /* 0x00000001aaaae824 */ /* 0x000fe200078e0a00 */
[----:B------:R-:W-:-:S02]  /*3f10*/  ISETP.GT.U32.AND P6, PT, R0, R173, PT ;  /* 0x000000ad0000720c */ /* 0x000fc40003fc4070 */
[----:B------:R-:W-:Y:S01]  /*3f20*/  IABS R175, R6 ;  /* 0x0000000600af7213 */ /* 0x000fe20000000000 */
[----:B------:R-:W-:Y:S01]  /*3f30*/  @!P5 IMAD.IADD R171, R171, 0x1, -R0 ;  /* 0x00000001ababd824 */ /* 0x000fe200078e0a00 */
[----:B------:R-:W-:Y:S02]  /*3f40*/  IABS R13, R14 ;  /* 0x0000000e000d7213 */ /* 0x000fe40000000000 */
[----:B------:R-:W-:Y:S01]  /*3f50*/  @!P4 IADD3 R172, R172, -R0, RZ ;  /* 0x80000000acacc210 */ /* 0x000fe20007ffe0ff */
[----:B------:R-:W-:Y:S01]  /*3f60*/  IMAD.HI.U32 R4, R2, R175, RZ ;  /* 0x000000af02047227 */ /* 0x000fe200078e00ff */
[----:B------:R-:W-:Y:S02]  /*3f70*/  ISETP.GT.U32.AND P4, PT, R0, R174, PT ;  /* 0x000000ae0000720c */ /* 0x000fe40003f84070 */
[----:B------:R-:W-:Y:S01]  /*3f80*/  ISETP.GE.AND P5, PT, R10, RZ, PT ;  /* 0x000000ff0a00720c */ /* 0x000fe20003fa6270 */
[----:B------:R-:W-:Y:S01]  /*3f90*/  IMAD.HI.U32 R5, R2, R13, RZ ;  /* 0x0000000d02057227 */ /* 0x000fe200078e00ff */
[----:B------:R-:W-:-:S02]  /*3fa0*/  ISETP.GE.AND P3, PT, R15, RZ, PT ;  /* 0x000000ff0f00720c */ /* 0x000fc40003f66270 */
[----:B------:R-:W-:Y:S01]  /*3fb0*/  LOP3.LUT R10, R3, 0x90, RZ, 0xfc, !PT ;  /* 0x00000090030a7812 */ /* 0x000fe200078efcff */
[----:B------:R-:W-:Y:S01]  /*3fc0*/  @!P6 IMAD.IADD R173, R173, 0x1, -R0 ;  /* 0x00000001adade824 */ /* 0x000fe200078e0a00 */
[----:B------:R-:W-:Y:S01]  /*3fd0*/  ISETP.GE.AND P6, PT, R12, RZ, PT ;  /* 0x000000ff0c00720c */ /* 0x000fe20003fc6270 */
[----:B------:R-:W-:Y:S01]  /*3fe0*/  IMAD.MOV R4, RZ, RZ, -R4 ;  /* 0x000000ffff047224 */ /* 0x000fe200078e0a04 */
[----:B------:R-:W-:Y:S01]  /*3ff0*/  IABS R177, R10 ;  /* 0x0000000a00b17213 */ /* 0x000fe20000000000 */
[----:B------:R-:W-:Y:S01]  /*4000*/  IMAD.MOV R5, RZ, RZ, -R5 ;  /* 0x000000ffff057224 */ /* 0x000fe200078e0a05 */
[----:B------:R-:W-:Y:S01]  /*4010*/  LOP3.LUT R12, R3, 0x92, RZ, 0xfc, !PT ;  /* 0x00000092030c7812 */ /* 0x000fe200078efcff */
[----:B------:R-:W-:Y:S01]  /*4020*/  @!P4 IMAD.IADD R174, R174, 0x1, -R0 ;  /* 0x00000001aeaec824 */ /* 0x000fe200078e0a00 */
[C---:B------:R-:W-:Y:S01]  /*4030*/  ISETP.GT.U32.AND P4, PT, R0.reuse, R173, PT ;  /* 0x000000ad0000720c */ /* 0x040fe20003f84070 */
[C---:B------:R-:W-:Y:S01]  /*4040*/  IMAD R175, R0.reuse, R4, R175 ;  /* 0x0000000400af7224 */ /* 0x040fe200078e02af */
[----:B------:R-:W-:Y:S01]  /*4050*/  IABS R11, R12 ;  /* 0x0000000c000b7213 */ /* 0x000fe20000000000 */
[----:B------:R-:W-:Y:S01]  /*4060*/  IMAD R176, R0, R5, R13 ;  /* 0x0000000500b07224 */ /* 0x000fe200078e020d */
[----:B------:R-:W-:Y:S01]  /*4070*/  @!P1 IADD3 R169, -R169, RZ, RZ ;  /* 0x000000ffa9a99210 */ /* 0x000fe20007ffe1ff */
[----:B------:R-:W-:Y:S01]  /*4080*/  IMAD.HI.U32 R4, R2, R177, RZ ;  /* 0x000000b102047227 */ /* 0x000fe200078e00ff */
[----:B------:R-:W-:-:S02]  /*4090*/  ISETP.GT.U32.AND P1, PT, R0, R175, PT ;  /* 0x000000af0000720c */ /* 0x000fc40003f24070 */
[----:B------:R-:W-:Y:S01]  /*40a0*/  LOP3.LUT R13, R3, 0x9c, RZ, 0xfc, !PT ;  /* 0x0000009c030d7812 */ /* 0x000fe200078efcff */
[----:B------:R-:W-:Y:S01]  /*40b0*/  @!P0 IMAD.MOV R170, RZ, RZ, -R170 ;  /* 0x000000ffffaa8224 */ /* 0x000fe200078e0aaa */
[C---:B------:R-:W-:Y:S01]  /*40c0*/  ISETP.GT.U32.AND P0, PT, R0.reuse, R174, PT ;  /* 0x000000ae0000720c */ /* 0x040fe20003f04070 */
[----:B------:R-:W-:Y:S01]  /*40d0*/  @!P3 IMAD.MOV R171, RZ, RZ, -R171 ;  /* 0x000000ffffabb224 */ /* 0x000fe200078e0aab */
[----:B------:R-:W-:Y:S01]  /*40e0*/  ISETP.GT.U32.AND P3, PT, R0, R176, PT ;  /* 0x000000b00000720c */ /* 0x000fe20003f64070 */
[----:B------:R-:W-:Y:S01]  /*40f0*/  IMAD.HI.U32 R5, R2, R11, RZ ;  /* 0x0000000b02057227 */ /* 0x000fe200078e00ff */
[----:B------:R-:W-:Y:S02]  /*4100*/  IADD3 R4, -R4, RZ, RZ ;  /* 0x000000ff04047210 */ /* 0x000fe40007ffe1ff */
[----:B------:R-:W-:Y:S01]  /*4110*/  IABS R183, R13 ;  /* 0x0000000d00b77213 */ /* 0x000fe20000000000 */
[--C-:B------:R-:W-:Y:S01]  /*4120*/  @!P4 IMAD.IADD R173, R173, 0x1, -R0.reuse ;  /* 0x00000001adadc824 */ /* 0x100fe200078e0a00 */
[----:B------:R-:W-:Y:S01]  /*4130*/  ISETP.GE.AND P4, PT, R14, RZ, PT ;  /* 0x000000ff0e00720c */ /* 0x000fe20003f86270 */
[----:B------:R-:W-:Y:S01]  /*4140*/  IMAD.MOV R5, RZ, RZ, -R5 ;  /* 0x000000ffff057224 */ /* 0x000fe200078e0a05 */
[----:B------:R-:W-:Y:S01]  /*4150*/  LOP3.LUT R14, R3, 0x9e, RZ, 0xfc, !PT ;  /* 0x0000009e030e7812 */ /* 0x000fe200078efcff */
[----:B------:R-:W-:Y:S01]  /*4160*/  IMAD R177, R0, R4, R177 ;  /* 0x0000000400b17224 */ /* 0x000fe200078e02b1 */
[----:B------:R-:W-:Y:S01]  /*4170*/  @!P5 IADD3 R173, -R173, RZ, RZ ;  /* 0x000000ffadadd210 */ /* 0x000fe20007ffe1ff */
[--C-:B------:R-:W-:Y:S01]  /*4180*/  @!P0 IMAD.IADD R174, R174, 0x1, -R0.reuse ;  /* 0x00000001aeae8824 */ /* 0x100fe200078e0a00 */
[----:B------:R-:W-:Y:S01]  /*4190*/  ISETP.GE.AND P0, PT, R10, RZ, PT ;  /* 0x000000ff0a00720c */ /* 0x000fe20003f06270 */
[C---:B------:R-:W-:Y:S01]  /*41a0*/  IMAD R178, R0.reuse, R5, R11 ;  /* 0x0000000500b27224 */ /* 0x040fe200078e020b */
[----:B------:R-:W-:Y:S01]  /*41b0*/  ISETP.GT.U32.AND P5, PT, R0, R177, PT ;  /* 0x000000b10000720c */ /* 0x000fe20003fa4070 */
[----:B------:R-:W-:Y:S01]  /*41c0*/  @!P3 IMAD.IADD R176, R176, 0x1, -R0 ;  /* 0x00000001b0b0b824 */ /* 0x000fe200078e0a00 */
[----:B------:R-:W-:Y:S01]  /*41d0*/  LOP3.LUT R5, R3, 0x94, RZ, 0xfc, !PT ;  /* 0x0000009403057812 */ /* 0x000fe200078efcff */
[----:B------:R-:W-:Y:S01]  /*41e0*/  @!P6 IMAD.MOV R174, RZ, RZ, -R174 ;  /* 0x000000ffffaee224 */ /* 0x000fe200078e0aae */
[C---:B------:R-:W-:Y:S01]  /*41f0*/  ISETP.GT.U32.AND P6, PT, R0.reuse, R178, PT ;  /* 0x000000b20000720c */ /* 0x040fe20003fc4070 */
[----:B------:R-:W-:Y:S01]  /*4200*/  @!P2 IMAD.MOV R172, RZ, RZ, -R172 ;  /* 0x000000ffffaca224 */ /* 0x000fe200078e0aac */
[----:B------:R-:W-:Y:S01]  /*4210*/  ISETP.GT.U32.AND P3, PT, R0, R176, PT ;  /* 0x000000b00000720c */ /* 0x000fe20003f64070 */
[----:B------:R-:W-:Y:S01]  /*4220*/  @!P1 IMAD.IADD R175, R175, 0x1, -R0 ;  /* 0x00000001afaf9824 */ /* 0x000fe200078e0a00 */
[----:B------:R-:W-:-:S02]  /*4230*/  IABS R179, R5 ;  /* 0x0000000500b37213 */ /* 0x000fc40000000000 */
[----:B------:R-:W-:Y:S02]  /*4240*/  ISETP.GE.AND P2, PT, R6, RZ, PT ;  /* 0x000000ff0600720c */ /* 0x000fe40003f46270 */
[----:B------:R-:W-:Y:S01]  /*4250*/  LOP3.LUT R6, R3, 0x96, RZ, 0xfc, !PT ;  /* 0x0000009603067812 */ /* 0x000fe200078efcff */
[--C-:B------:R-:W-:Y:S01]  /*4260*/  @!P5 IMAD.IADD R177, R177, 0x1, -R0.reuse ;  /* 0x00000001b1b1d824 */ /* 0x100fe200078e0a00 */
[----:B------:R-:W-:Y:S01]  /*4270*/  ISETP.GT.U32.AND P1, PT, R0, R175, PT ;  /* 0x000000af0000720c */ /* 0x000fe20003f24070 */
[----:B------:R-:W-:Y:S01]  /*4280*/  IMAD.HI.U32 R4, R2, R179, RZ ;  /* 0x000000b302047227 */ /* 0x000fe200078e00ff */
[----:B------:R-:W-:Y:S02]  /*4290*/  IABS R11, R6 ;  /* 0x00000006000b7213 */ /* 0x000fe40000000000 */
[----:B------:R-:W-:Y:S01]  /*42a0*/  ISETP.GT.U32.AND P5, PT, R0, R177, PT ;  /* 0x000000b10000720c */ /* 0x000fe20003fa4070 */
[--C-:B------:R-:W-:Y:S01]  /*42b0*/  @!P6 IMAD.IADD R178, R178, 0x1, -R0.reuse ;  /* 0x00000001b2b2e824 */ /* 0x100fe200078e0a00 */
[----:B------:R-:W-:Y:S01]  /*42c0*/  IADD3 R4, -R4, RZ, RZ ;  /* 0x000000ff04047210 */ /* 0x000fe20007ffe1ff */
[----:B------:R-:W-:Y:S01]  /*42d0*/  @!P3 IMAD.IADD R176, R176, 0x1, -R0 ;  /* 0x00000001b0b0b824 */ /* 0x000fe200078e0a00 */
[----:B------:R-:W-:Y:S01]  /*42e0*/  ISETP.GE.AND P3, PT, R5, RZ, PT ;  /* 0x000000ff0500720c */ /* 0x000fe20003f66270 */
[----:B------:R-:W-:Y:S01]  /*42f0*/  IMAD.HI.U32 R5, R2, R11, RZ ;  /* 0x0000000b02057227 */ /* 0x000fe200078e00ff */
[----:B------:R-:W-:-:S02]  /*4300*/  ISETP.GT.U32.AND P6, PT, R0, R178, PT ;  /* 0x000000b20000720c */ /* 0x000fc40003fc4070 */
[C---:B------:R-:W-:Y:S01]  /*4310*/  LOP3.LUT R10, R3.reuse, 0x98, RZ, 0xfc, !PT ;  /* 0x00000098030a7812 */ /* 0x040fe200078efcff */
[----:B------:R-:W-:Y:S01]  /*4320*/  IMAD.MOV R5, RZ, RZ, -R5 ;  /* 0x000000ffff057224 */ /* 0x000fe200078e0a05 */
[----:B------:R-:W-:Y:S01]  /*4330*/  LOP3.LUT R15, R3, 0xa0, RZ, 0xfc, !PT ;  /* 0x000000a0030f7812 */ /* 0x000fe200078efcff */
[C---:B------:R-:W-:Y:S01]  /*4340*/  IMAD R179, R0.reuse, R4, R179 ;  /* 0x0000000400b37224 */ /* 0x040fe200078e02b3 */
[----:B------:R-:W-:Y:S01]  /*4350*/  IABS R181, R10 ;  /* 0x0000000a00b57213 */ /* 0x000fe20000000000 */
[C---:B------:R-:W-:Y:S01]  /*4360*/  IMAD R180, R0.reuse, R5, R11 ;  /* 0x0000000500b47224 */ /* 0x040fe200078e020b */
[----:B------:R-:W-:Y:S01]  /*4370*/  IABS R185, R15 ;  /* 0x0000000f00b97213 */ /* 0x000fe20000000000 */
[--C-:B------:R-:W-:Y:S01]  /*4380*/  @!P5 IMAD.IADD R177, R177, 0x1, -R0.reuse ;  /* 0x00000001b1b1d824 */ /* 0x100fe200078e0a00 */
[----:B------:R-:W-:Y:S01]  /*4390*/  ISETP.GT.U32.AND P5, PT, R0, R179, PT ;  /* 0x000000b30000720c */ /* 0x000fe20003fa4070 */
[--C-:B------:R-:W-:Y:S01]  /*43a0*/  @!P1 IMAD.IADD R175, R175, 0x1, -R0.reuse ;  /* 0x00000001afaf9824 */ /* 0x100fe200078e0a00 */
[----:B------:R-:W-:Y:S01]  /*43b0*/  ISETP.GE.AND P1, PT, R12, RZ, PT ;  /* 0x000000ff0c00720c */ /* 0x000fe20003f26270 */
[----:B------:R-:W-:Y:S01]  /*43c0*/  @!P6 IMAD.IADD R178, R178, 0x1, -R0 ;  /* 0x00000001b2b2e824 */ /* 0x000fe200078e0a00 */
[----:B------:R-:W-:Y:S01]  /*43d0*/  ISETP.GT.U32.AND P6, PT, R0, R180, PT ;  /* 0x000000b40000720c */ /* 0x000fe20003fc4070 */
[----:B------:R-:W-:Y:S01]  /*43e0*/  IMAD.HI.U32 R4, R2, R181, RZ ;  /* 0x000000b502047227 */ /* 0x000fe200078e00ff */
[----:B------:R-:W-:-:S02]  /*43f0*/  LOP3.LUT R12, R3, 0x9a, RZ, 0xfc, !PT ;  /* 0x0000009a030c7812 */ /* 0x000fc400078efcff */
[----:B------:R-:W-:Y:S01]  /*4400*/  LOP3.LUT R251, R3, 0x1e2, RZ, 0xfc, !PT ;  /* 0x000001e203fb7812 */ /* 0x000fe200078efcff */
[----:B------:R-:W-:Y:S01]  /*4410*/  @!P2 IMAD.MOV R175, RZ, RZ, -R175 ;  /* 0x000000ffffafa224 */ /* 0x000fe200078e0aaf */
[----:B------:R-:W-:Y:S01]  /*4420*/  IADD3 R4, -R4, RZ, RZ ;  /* 0x000000ff04047210 */ /* 0x000fe20007ffe1ff */
[----:B------:R-:W-:Y:S01]  /*4430*/  @!P0 IMAD.MOV R177, RZ, RZ, -R177 ;  /* 0x000000ffffb18224 */ /* 0x000fe200078e0ab1 */
[----:B------:R-:W-:Y:S01]  /*4440*/  IABS R11, R12 ;  /* 0x0000000c000b7213 */ /* 0x000fe20000000000 */
[----:B------:R-:W-:Y:S01]  /*4450*/  @!P5 IMAD.IADD R179, R179, 0x1, -R0 ;  /* 0x00000001b3b3d824 */ /* 0x000fe200078e0a00 */
[----:B------:R-:W-:Y:S01]  /*4460*/  ISETP.GE.AND P2, PT, R6, RZ, PT ;  /* 0x000000ff0600720c */ /* 0x000fe20003f46270 */
[----:B------:R-:W-:Y:S01]  /*4470*/  IMAD R181, R0, R4, R181 ;  /* 0x0000000400b57224 */ /* 0x000fe200078e02b5 */
[----:B------:R-:W-:Y:S01]  /*4480*/  IABS R6, R14 ;  /* 0x0000000e00067213 */ /* 0x000fe20000000000 */
[----:B------:R-:W-:Y:S01]  /*4490*/  IMAD.HI.U32 R4, R2, R11, RZ ;  /* 0x0000000b02047227 */ /* 0x000fe200078e00ff */
[----:B------:R-:W-:-:S02]  /*44a0*/  @!P6 IADD3 R180, R180, -R0, RZ ;  /* 0x80000000b4b4e210 */ /* 0x000fc40007ffe0ff */
[C---:B------:R-:W-:Y:S01]  /*44b0*/  ISETP.GT.U32.AND P6, PT, R0.reuse, R179, PT ;  /* 0x000000b30000720c */ /* 0x040fe20003fc4070 */
[----:B------:R-:W-:Y:S01]  /*44c0*/  IMAD.MOV R4, RZ, RZ, -R4 ;  /* 0x000000ffff047224 */ /* 0x000fe200078e0a04 */
[----:B------:R-:W-:Y:S01]  /*44d0*/  ISETP.GT.U32.AND P0, PT, R0, R180, PT ;  /* 0x000000b40000720c */ /* 0x000fe20003f04070 */
[----:B------:R-:W-:Y:S01]  /*44e0*/  IMAD.HI.U32 R5, R2, R183, RZ ;  /* 0x000000b702057227 */ /* 0x000fe200078e00ff */
[C---:B------:R-:W-:Y:S02]  /*44f0*/  ISETP.GT.U32.AND P5, PT, R0.reuse, R181, PT ;  /* 0x000000b50000720c */ /* 0x040fe40003fa4070 */
[----:B------:R-:W-:Y:S01]  /*4500*/  IABS R96, R251 ;  /* 0x000000fb00607213 */ /* 0x000fe20000000000 */
[----:B------:R-:W-:Y:S01]  /*4510*/  IMAD R182, R0, R4, R11 ;  /* 0x0000000400b67224 */ /* 0x000fe200078e020b */
[C---:B------:R-:W-:Y:S01]  /*4520*/  LOP3.LUT R101, R3.reuse, 0x1e0, RZ, 0xfc, !PT ;  /* 0x000001e003657812 */ /* 0x040fe200078efcff */
[----:B------:R-:W-:Y:S01]  /*4530*/  IMAD.MOV.U32 R11, RZ, RZ, R6 ;  /* 0x000000ffff0b7224 */ /* 0x000fe200078e0006 */
[----:B------:R-:W-:Y:S01]  /*4540*/  LOP3.LUT R250, R3, 0x1e4, RZ, 0xfc, !PT ;  /* 0x000001e403fa7812 */ /* 0x000fe200078efcff */
[----:B------:R-:W-:Y:S01]  /*4550*/  IMAD.MOV R5, RZ, RZ, -R5 ;  /* 0x000000ffff057224 */ /* 0x000fe200078e0a05 */
[----:B------:R-:W-:Y:S01]  /*4560*/  IABS R95, R101 ;  /* 0x00000065005f7213 */ /* 0x000fe20000000000 */
[----:B------:R-:W-:Y:S01]  /*4570*/  IMAD.HI.U32 R4, R2, R11, RZ ;  /* 0x0000000b02047227 */ /* 0x000fe200078e00ff */
[----:B------:R-:W-:-:S02]  /*4580*/  @!P6 IADD3 R179, R179, -R0, RZ ;  /* 0x80000000b3b3e210 */ /* 0x000fc40007ffe0ff */
[----:B------:R-:W-:Y:S01]  /*4590*/  ISETP.GT.U32.AND P6, PT, R0, R182, PT ;  /* 0x000000b60000720c */ /* 0x000fe20003fc4070 */
[----:B------:R-:W-:Y:S01]  /*45a0*/  IMAD.MOV R4, RZ, RZ, -R4 ;  /* 0x000000ffff047224 */ /* 0x000fe200078e0a04 */
[----:B------:R-:W-:Y:S01]  /*45b0*/  @!P0 IADD3 R180, R180, -R0, RZ ;  /* 0x80000000b4b48210 */ /* 0x000fe20007ffe0ff */
[C---:B------:R-:W-:Y:S01]  /*45c0*/  IMAD R183, R0.reuse, R5, R183 ;  /* 0x0000000500b77224 */ /* 0x040fe200078e02b7 */
[----:B------:R-:W-:Y:S01]  /*45d0*/  ISETP.GE.AND P0, PT, R13, RZ, PT ;  /* 0x000000ff0d00720c */ /* 0x000fe20003f06270 */
[----:B------:R-:W-:Y:S01]  /*45e0*/  IMAD R184, R0, R4, R11 ;  /* 0x0000000400b87224 */ /* 0x000fe200078e020b */
[C---:B------:R-:W-:Y:S01]  /*45f0*/  LOP3.LUT R13, R3.reuse, 0xa6, RZ, 0xfc, !PT ;  /* 0x000000a6030d7812 */ /* 0x040fe200078efcff */
[----:B------:R-:W-:Y:S01]  /*4600*/  IMAD.HI.U32 R5, R2, R185, RZ ;  /* 0x000000b902057227 */ /* 0x000fe200078e00ff */
[----:B------:R-:W-:Y:S02]  /*4610*/  IABS R97, R250 ;  /* 0x000000fa00617213 */ /* 0x000fe40000000000 */
[----:B------:R-:W-:Y:S01]  /*4620*/  IABS R11, R13 ;  /* 0x0000000d000b7213 */ /* 0x000fe20000000000 */
[----:B------:R-:W-:Y:S01]  /*4630*/  @!P4 IMAD.MOV R176, RZ, RZ, -R176 ;  /* 0x000000ffffb0c224 */ /* 0x000fe200078e0ab0 */
[----:B------:R-:W-:Y:S01]  /*4640*/  ISETP.GE.AND P4, PT, R10, RZ, PT ;  /* 0x000000ff0a00720c */ /* 0x000fe20003f86270 */
[----:B------:R-:W-:Y:S01]  /*4650*/  @!P6 IMAD.IADD R182, R182, 0x1, -R0 ;  /* 0x00000001b6b6e824 */ /* 0x000fe200078e0a00 */
[C---:B------:R-:W-:Y:S01]  /*4660*/  ISETP.GT.U32.AND P6, PT, R0.reuse, R184, PT ;  /* 0x000000b80000720c */ /* 0x040fe20003fc4070 */
[----:B------:R-:W-:Y:S01]  /*4670*/  IMAD.MOV R5, RZ, RZ, -R5 ;  /* 0x000000ffff057224 */ /* 0x000fe200078e0a05 */
[----:B------:R-:W-:Y:S01]  /*4680*/  LOP3.LUT R10, R3, 0xa2, RZ, 0xfc, !PT ;  /* 0x000000a2030a7812 */ /* 0x000fe200078efcff */
[----:B------:R-:W-:Y:S01]  /*4690*/  @!P2 IMAD.MOV R180, RZ, RZ, -R180 ;  /* 0x000000ffffb4a224 */ /* 0x000fe200078e0ab4 */
[C---:B------:R-:W-:Y:S01]  /*46a0*/  ISETP.GT.U32.AND P2, PT, R0.reuse, R182, PT ;  /* 0x000000b60000720c */ /* 0x040fe20003f44070 */
[C---:B------:R-:W-:Y:S01]  /*46b0*/  IMAD R185, R0.reuse, R5, R185 ;  /* 0x0000000500b97224 */ /* 0x040fe200078e02b9 */
[----:B------:R-:W-:Y:S01]  /*46c0*/  IABS R5, R10 ;  /* 0x0000000a00057213 */ /* 0x000fe20000000000 */
[----:B------:R-:W-:Y:S01]  /*46d0*/  @!P5 IMAD.IADD R181, R181, 0x1, -R0 ;  /* 0x00000001b5b5d824 */ /* 0x000fe200078e0a00 */
[----:B-1----:R-:W-:Y:S01]  /*46e0*/  LOP3.LUT R122, R3, 0x1e8, RZ, 0xfc, !PT ;  /* 0x000001e8037a7812 */ /* 0x002fe200078efcff */
[----:B------:R-:W-:Y:S01]  /*46f0*/  @!P3 IMAD.MOV R179, RZ, RZ, -R179 ;  /* 0x000000ffffb3b224 */ /* 0x000fe200078e0ab3 */
[----:B------:R-:W-:Y:S01]  /*4700*/  ISETP.GT.U32.AND P3, PT, R0, R183, PT ;  /* 0x000000b70000720c */ /* 0x000fe20003f64070 */
[----:B------:R-:W-:Y:S01]  /*4710*/  IMAD.HI.U32 R4, R2, R5, RZ ;  /* 0x0000000502047227 */ /* 0x000fe200078e00ff */
[----:B------:R-:W-:-:S02]  /*4720*/  ISETP.GT.U32.AND P5, PT, R0, R181, PT ;  /* 0x000000b50000720c */ /* 0x000fc40003fa4070 */
[----:B------:R-:W-:Y:S01]  /*4730*/  @!P6 IADD3 R184, R184, -R0, RZ ;  /* 0x80000000b8b8e210 */ /* 0x000fe20007ffe0ff */
[----:B------:R-:W-:Y:S01]  /*4740*/  IMAD.MOV R4, RZ, RZ, -R4 ;  /* 0x000000ffff047224 */ /* 0x000fe200078e0a04 */
[----:B------:R-:W-:Y:S01]  /*4750*/  IABS R99, R122 ;  /* 0x0000007a00637213 */ /* 0x000fe20000000000 */
[----:B------:R-:W-:Y:S01]  /*4760*/  @!P2 IMAD.IADD R182, R182, 0x1, -R0 ;  /* 0x00000001b6b6a824 */ /* 0x000fe200078e0a00 */
[C---:B------:R-:W-:Y:S01]  /*4770*/  ISETP.GT.U32.AND P6, PT, R0.reuse, R184, PT ;  /* 0x000000b80000720c */ /* 0x040fe20003fc4070 */
[C---:B------:R-:W-:Y:S01]  /*4780*/  IMAD R186, R0.reuse, R4, R5 ;  /* 0x0000000400ba7224 */ /* 0x040fe200078e0205 */
[----:B------:R-:W-:Y:S01]  /*4790*/  ISETP.GT.U32.AND P2, PT, R0, R185, PT ;  /* 0x000000b90000720c */ /* 0x000fe20003f44070 */
[----:B------:R-:W-:Y:S01]  /*47a0*/  @!P1 IMAD.MOV R178, RZ, RZ, -R178 ;  /* 0x000000ffffb29224 */ /* 0x000fe200078e0ab2 */
[----:B------:R-:W-:Y:S01]  /*47b0*/  ISETP.GE.AND P1, PT, R12, RZ, PT ;  /* 0x000000ff0c00720c */ /* 0x000fe20003f26270 */
[--C-:B------:R-:W-:Y:S01]  /*47c0*/  @!P3 IMAD.IADD R183, R183, 0x1, -R0.reuse ;  /* 0x00000001b7b7b824 */ /* 0x100fe200078e0a00 */
[----:B------:R-:W-:Y:S01]  /*47d0*/  LOP3.LUT R12, R3, 0xa4, RZ, 0xfc, !PT ;  /* 0x000000a4030c7812 */ /* 0x000fe200078efcff */
[----:B------:R-:W-:Y:S01]  /*47e0*/  @!P5 IMAD.IADD R181, R181, 0x1, -R0 ;  /* 0x00000001b5b5d824 */ /* 0x000fe200078e0a00 */
[----:B------:R-:W-:Y:S01]  /*47f0*/  ISETP.GE.AND P5, PT, R14, RZ, PT ;  /* 0x000000ff0e00720c */ /* 0x000fe20003fa6270 */
[----:B------:R-:W-:Y:S01]  /*4800*/  IMAD.HI.U32 R5, R2, R11, RZ ;  /* 0x0000000b02057227 */ /* 0x000fe200078e00ff */
[----:B------:R-:W-:-:S02]  /*4810*/  LOP3.LUT R14, R3, 0xa8, RZ, 0xfc, !PT ;  /* 0x000000a8030e7812 */ /* 0x000fc400078efcff */
[----:B------:R-:W-:Y:S01]  /*4820*/  IABS R187, R12 ;  /* 0x0000000c00bb7213 */ /* 0x000fe20000000000 */
[--C-:B------:R-:W-:Y:S01]  /*4830*/  @!P6 IMAD.IADD R184, R184, 0x1, -R0.reuse ;  /* 0x00000001b8b8e824 */ /* 0x100fe200078e0a00 */
[----:B------:R-:W-:Y:S01]  /*4840*/  ISETP.GT.U32.AND P6, PT, R0, R186, PT ;  /* 0x000000ba0000720c */ /* 0x000fe20003fc4070 */
[----:B------:R-:W-:Y:S01]  /*4850*/  @!P2 IMAD.IADD R185, R185, 0x1, -R0 ;  /* 0x00000001b9b9a824 */ /* 0x000fe200078e0a00 */
[----:B------:R-:W-:Y:S01]  /*4860*/  IABS R189, R14 ;  /* 0x0000000e00bd7213 */ /* 0x000fe20000000000 */
[----:B------:R-:W-:Y:S01]  /*4870*/  IMAD.HI.U32 R4, R2, R187, RZ ;  /* 0x000000bb02047227 */ /* 0x000fe200078e00ff */
[----:B------:R-:W-:Y:S02]  /*4880*/  ISETP.GT.U32.AND P3, PT, R0, R183, PT ;  /* 0x000000b70000720c */ /* 0x000fe40003f64070 */
[----:B------:R-:W-:Y:S01]  /*4890*/  ISETP.GE.AND P2, PT, R10, RZ, PT ;  /* 0x000000ff0a00720c */ /* 0x000fe20003f46270 */
[----:B------:R-:W-:Y:S01]  /*48a0*/  IMAD.HI.U32 R6, R2, R189, RZ ;  /* 0x000000bd02067227 */ /* 0x000fe200078e00ff */
[----:B------:R-:W-:-:S02]  /*48b0*/  IADD3 R4, -R4, RZ, RZ ;  /* 0x000000ff04047210 */ /* 0x000fc40007ffe1ff */
[----:B------:R-:W-:Y:S01]  /*48c0*/  LOP3.LUT R10, R3, 0xaa, RZ, 0xfc, !PT ;  /* 0x000000aa030a7812 */ /* 0x000fe200078efcff */
[----:B------:R-:W-:Y:S01]  /*48d0*/  IMAD.MOV R6, RZ, RZ, -R6 ;  /* 0x000000ffff067224 */ /* 0x000fe200078e0a06 */
[----:B------:R-:W-:Y:S01]  /*48e0*/  @!P4 IADD3 R181, -R181, RZ, RZ ;  /* 0x000000ffb5b5c210 */ /* 0x000fe20007ffe1ff */
[--C-:B------:R-:W-:Y:S01]  /*48f0*/  @!P6 IMAD.IADD R186, R186, 0x1, -R0.reuse ;  /* 0x00000001babae824 */ /* 0x100fe200078e0a00 */
[C---:B------:R-:W-:Y:S01]  /*4900*/  ISETP.GT.U32.AND P6, PT, R0.reuse, R185, PT ;  /* 0x000000b90000720c */ /* 0x040fe20003fc4070 */
[----:B------:R-:W-:Y:S01]  /*4910*/  IMAD.MOV R5, RZ, RZ, -R5 ;  /* 0x000000ffff057224 */ /* 0x000fe200078e0a05 */
[C---:B--2---:R-:W-:Y:S01]  /*4920*/  LOP3.LUT R123, R3.reuse, 0x1e6, RZ, 0xfc, !PT ;  /* 0x000001e6037b7812 */ /* 0x044fe200078efcff */
[C---:B------:R-:W-:Y:S01]  /*4930*/  IMAD R187, R0.reuse, R4, R187 ;  /* 0x0000000400bb7224 */ /* 0x040fe200078e02bb */
[C---:B------:R-:W-:Y:S01]  /*4940*/  LOP3.LUT R121, R3.reuse, 0x1ea, RZ, 0xfc, !PT ;  /* 0x000001ea03797812 */ /* 0x040fe200078efcff */
[C---:B------:R-:W-:Y:S01]  /*4950*/  IMAD R189, R0.reuse, R6, R189 ;  /* 0x0000000600bd7224 */ /* 0x040fe200078e02bd */
[----:B------:R-:W-:Y:S01]  /*4960*/  LOP3.LUT R6, R3, 0xac, RZ, 0xfc, !PT ;  /* 0x000000ac03067812 */ /* 0x000fe200078efcff */
[----:B------:R-:W-:Y:S01]  /*4970*/  @!P3 IMAD.IADD R183, R183, 0x1, -R0 ;  /* 0x00000001b7b7b824 */ /* 0x000fe200078e0a00 */
[C---:B------:R-:W-:Y:S01]  /*4980*/  ISETP.GT.U32.AND P4, PT, R0.reuse, R187, PT ;  /* 0x000000bb0000720c */ /* 0x040fe20003f84070 */
[C---:B------:R-:W-:Y:S01]  /*4990*/  IMAD R188, R0.reuse, R5, R11 ;  /* 0x0000000500bc7224 */ /* 0x040fe200078e020b */
[----:B------:R-:W-:Y:S01]  /*49a0*/  IABS R5, R10 ;  /* 0x0000000a00057213 */ /* 0x000fe20000000000 */
[----:B------:R-:W-:Y:S01]  /*49b0*/  @!P1 IMAD.MOV R182, RZ, RZ, -R182 ;  /* 0x000000ffffb69224 */ /* 0x000fe200078e0ab6 */
[C---:B------:R-:W-:Y:S01]  /*49c0*/  ISETP.GT.U32.AND P1, PT, R0.reuse, R186, PT ;  /* 0x000000ba0000720c */ /* 0x040fe20003f24070 */
[----:B------:R-:W-:Y:S01]  /*49d0*/  @!P6 IMAD.IADD R185, R185, 0x1, -R0 ;  /* 0x00000001b9b9e824 */ /* 0x000fe200078e0a00 */
[C---:B------:R-:W-:Y:S01]  /*49e0*/  ISETP.GT.U32.AND P6, PT, R0.reuse, R189, PT ;  /* 0x000000bd0000720c */ /* 0x040fe20003fc4070 */
[----:B------:R-:W-:Y:S01]  /*49f0*/  @!P0 IMAD.MOV R183, RZ, RZ, -R183 ;  /* 0x000000ffffb78224 */ /* 0x000fe200078e0ab7 */
[----:B------:R-:W-:Y:S01]  /*4a00*/  ISETP.GT.U32.AND P0, PT, R0, R188, PT ;  /* 0x000000bc0000720c */ /* 0x000fe20003f04070 */
[----:B------:R-:W-:Y:S01]  /*4a10*/  IMAD.HI.U32 R4, R2, R5, RZ ;  /* 0x0000000502047227 */ /* 0x000fe200078e00ff */
[----:B------:R-:W-:-:S02]  /*4a20*/  ISETP.GE.AND P3, PT, R15, RZ, PT ;  /* 0x000000ff0f00720c */ /* 0x000fc40003f66270 */
[----:B------:R-:W-:Y:S01]  /*4a30*/  IABS R191, R6 ;  /* 0x0000000600bf7213 */ /* 0x000fe20000000000 */
[----:B------:R-:W-:Y:S01]  /*4a40*/  @!P4 IMAD.IADD R187, R187, 0x1, -R0 ;  /* 0x00000001bbbbc824 */ /* 0x000fe200078e0a00 */
[----:B------:R-:W-:Y:S01]  /*4a50*/  IADD3 R190, -R4, RZ, RZ ;  /* 0x000000ff04be7210 */ /* 0x000fe20007ffe1ff */
[----:B------:R-:W-:Y:S01]  /*4a60*/  @!P5 IMAD.MOV R184, RZ, RZ, -R184 ;  /* 0x000000ffffb8d224 */ /* 0x000fe200078e0ab8 */
[----:B------:R-:W-:Y:S01]  /*4a70*/  ISETP.GE.AND P5, PT, R12, RZ, PT ;  /* 0x000000ff0c00720c */ /* 0x000fe20003fa6270 */
[--C-:B------:R-:W-:Y:S01]  /*4a80*/  @!P1 IMAD.IADD R186, R186, 0x1, -R0.reuse ;  /* 0x00000001baba9824 */ /* 0x100fe200078e0a00 */
[----:B------:R-:W-:Y:S01]  /*4a90*/  LOP3.LUT R12, R3, 0xae, RZ, 0xfc, !PT ;  /* 0x000000ae030c7812 */ /* 0x000fe200078efcff */
[----:B------:R-:W-:Y:S01]  /*4aa0*/  IMAD R190, R0, R190, R5 ;  /* 0x000000be00be7224 */ /* 0x000fe200078e0205 */
[----:B------:R-:W-:Y:S01]  /*4ab0*/  @!P6 IADD3 R189, R189, -R0, RZ ;  /* 0x80000000bdbde210 */ /* 0x000fe20007ffe0ff */
[----:B------:R-:W-:Y:S01]  /*4ac0*/  @!P0 IMAD.IADD R188, R188, 0x1, -R0 ;  /* 0x00000001bcbc8824 */ /* 0x000fe200078e0a00 */
[C---:B------:R-:W-:Y:S01]  /*4ad0*/  ISETP.GT.U32.AND P0, PT, R0.reuse, R187, PT ;  /* 0x000000bb0000720c */ /* 0x040fe20003f04070 */
[----:B------:R-:W-:Y:S01]  /*4ae0*/  @!P3 IMAD.MOV R185, RZ, RZ, -R185 ;  /* 0x000000ffffb9b224 */ /* 0x000fe200078e0ab9 */
[C---:B------:R-:W-:Y:S01]  /*4af0*/  ISETP.GT.U32.AND P3, PT, R0.reuse, R189, PT ;  /* 0x000000bd0000720c */ /* 0x040fe20003f64070 */
[----:B------:R-:W-:Y:S01]  /*4b00*/  @!P2 IMAD.MOV R186, RZ, RZ, -R186 ;  /* 0x000000ffffbaa224 */ /* 0x000fe200078e0aba */
[----:B------:R-:W-:Y:S01]  /*4b10*/  ISETP.GT.U32.AND P2, PT, R0, R190, PT ;  /* 0x000000be0000720c */ /* 0x000fe20003f44070 */
[----:B------:R-:W-:Y:S01]  /*4b20*/  IMAD.HI.U32 R4, R2, R191, RZ ;  /* 0x000000bf02047227 */ /* 0x000fe200078e00ff */
[----:B------:R-:W-:-:S02]  /*4b30*/  ISETP.GT.U32.AND P6, PT, R0, R188, PT ;  /* 0x000000bc0000720c */ /* 0x000fc40003fc4070 */
[----:B------:R-:W-:Y:S01]  /*4b40*/  IABS R11, R12 ;  /* 0x0000000c000b7213 */ /* 0x000fe20000000000 */
[----:B------:R-:W-:Y:S01]  /*4b50*/  IMAD.MOV R4, RZ, RZ, -R4 ;  /* 0x000000ffff047224 */ /* 0x000fe200078e0a04 */
[----:B------:R-:W-:Y:S02]  /*4b60*/  ISETP.GE.AND P1, PT, R13, RZ, PT ;  /* 0x000000ff0d00720c */ /* 0x000fe40003f26270 */
[----:B------:R-:W-:Y:S01]  /*4b70*/  ISETP.GE.AND P4, PT, R14, RZ, PT ;  /* 0x000000ff0e00720c */ /* 0x000fe20003f86270 */
[----:B------:R-:W-:Y:S01]  /*4b80*/  IMAD R191, R0, R4, R191 ;  /* 0x0000000400bf7224 */ /* 0x000fe200078e02bf */
[----:B------:R-:W-:Y:S01]  /*4b90*/  LOP3.LUT R14, R3, 0xb0, RZ, 0xfc, !PT ;  /* 0x000000b0030e7812 */ /* 0x000fe200078efcff */
[--C-:B------:R-:W-:Y:S01]  /*4ba0*/  @!P0 IMAD.IADD R187, R187, 0x1, -R0.reuse ;  /* 0x00000001bbbb8824 */ /* 0x100fe200078e0a00 */
[----:B------:R-:W-:Y:S01]  /*4bb0*/  @!P3 IADD3 R189, R189, -R0, RZ ;  /* 0x80000000bdbdb210 */ /* 0x000fe20007ffe0ff */
[----:B------:R-:W-:Y:S01]  /*4bc0*/  @!P2 IMAD.IADD R190, R190, 0x1, -R0 ;  /* 0x00000001bebea824 */ /* 0x000fe200078e0a00 */
[----:B------:R-:W-:Y:S01]  /*4bd0*/  ISETP.GE.AND P3, PT, R6, RZ, PT ;  /* 0x000000ff0600720c */ /* 0x000fe20003f66270 */
[----:B------:R-:W-:Y:S01]  /*4be0*/  IMAD.HI.U32 R4, R2, R11, RZ ;  /* 0x0000000b02047227 */ /* 0x000fe200078e00ff */
[----:B------:R-:W-:-:S02]  /*4bf0*/  LOP3.LUT R6, R3, 0xb2, RZ, 0xfc, !PT ;  /* 0x000000b203067812 */ /* 0x000fc400078efcff */
[----:B------:R-:W-:Y:S01]  /*4c00*/  @!P5 IADD3 R187, -R187, RZ, RZ ;  /* 0x000000ffbbbbd210 */ /* 0x000fe20007ffe1ff */
[----:B------:R-:W-:Y:S01]  /*4c10*/  @!P6 IMAD.IADD R188, R188, 0x1, -R0 ;  /* 0x00000001bcbce824 */ /* 0x000fe200078e0a00 */
[C---:B------:R-:W-:Y:S01]  /*4c20*/  ISETP.GT.U32.AND P6, PT, R0.reuse, R191, PT ;  /* 0x000000bf0000720c */ /* 0x040fe20003fc4070 */
[----:B------:R-:W-:Y:S01]  /*4c30*/  IMAD.MOV R4, RZ, RZ, -R4 ;  /* 0x000000ffff047224 */ /* 0x000fe200078e0a04 */
[----:B------:R-:W-:Y:S01]  /*4c40*/  IABS R13, R6 ;  /* 0x00000006000d7213 */ /* 0x000fe20000000000 */
[----:B------:R-:W-:Y:S01]  /*4c50*/  @!P1 IMAD.MOV R188, RZ, RZ, -R188 ;  /* 0x000000ffffbc9224 */ /* 0x000fe200078e0abc */
[C---:B------:R-:W-:Y:S01]  /*4c60*/  ISETP.GT.U32.AND P5, PT, R0.reuse, R190, PT ;  /* 0x000000be0000720c */ /* 0x040fe20003fa4070 */
[----:B------:R-:W-:Y:S01]  /*4c70*/  IMAD R192, R0, R4, R11 ;  /* 0x0000000400c07224 */ /* 0x000fe200078e020b */
[----:B------:R-:W-:Y:S01]  /*4c80*/  ISETP.GE.AND P0, PT, R10, RZ, PT ;  /* 0x000000ff0a00720c */ /* 0x000fe20003f06270 */
[----:B------:R-:W-:Y:S01]  /*4c90*/  IMAD.HI.U32 R4, R2, R13, RZ ;  /* 0x0000000d02047227 */ /* 0x000fe200078e00ff */
[----:B------:R-:W-:-:S02]  /*4ca0*/  IABS R193, R14 ;  /* 0x0000000e00c17213 */ /* 0x000fc40000000000 */
[----:B------:R-:W-:Y:S01]  /*4cb0*/  ISETP.GT.U32.AND P1, PT, R0, R192, PT ;  /* 0x000000c00000720c */ /* 0x000fe20003f24070 */
[----:B------:R-:W-:Y:S01]  /*4cc0*/  IMAD.MOV R4, RZ, RZ, -R4 ;  /* 0x000000ffff047224 */ /* 0x000fe200078e0a04 */
[----:B------:R-:W-:Y:S01]  /*4cd0*/  LOP3.LUT R10, R3, 0xb6, RZ, 0xfc, !PT ;  /* 0x000000b6030a7812 */ /* 0x000fe200078efcff */
[--C-:B------:R-:W-:Y:S01]  /*4ce0*/  @!P6 IMAD.IADD R191, R191, 0x1, -R0.reuse ;  /* 0x00000001bfbfe824 */ /* 0x100fe200078e0a00 */
[----:B------:R-:W-:Y:S01]  /*4cf0*/  ISETP.GE.AND P2, PT, R12, RZ, PT ;  /* 0x000000ff0c00720c */ /* 0x000fe20003f46270 */
[----:B------:R-:W-:Y:S01]  /*4d00*/  IMAD.HI.U32 R5, R2, R193, RZ ;  /* 0x000000c102057227 */ /* 0x000fe200078e00ff */
[----:B------:R-:W-:Y:S02]  /*4d10*/  IABS R11, R10 ;  /* 0x0000000a000b7213 */ /* 0x000fe40000000000 */
[----:B------:R-:W-:Y:S01]  /*4d20*/  ISETP.GT.U32.AND P6, PT, R0, R191, PT ;  /* 0x000000bf0000720c */ /* 0x000fe20003fc4070 */
[----:B------:R-:W-:Y:S01]  /*4d30*/  @!P5 IMAD.IADD R190, R190, 0x1, -R0 ;  /* 0x00000001bebed824 */ /* 0x000fe200078e0a00 */
[C---:B------:R-:W-:Y:S01]  /*4d40*/  LOP3.LUT R12, R3.reuse, 0xb8, RZ, 0xfc, !PT ;  /* 0x000000b8030c7812 */ /* 0x040fe200078efcff */
[C---:B------:R-:W-:Y:S01]  /*4d50*/  IMAD R194, R0.reuse, R4, R13 ;  /* 0x0000000400c27224 */ /* 0x040fe200078e020d */
[C---:B------:R-:W-:Y:S01]  /*4d60*/  LOP3.LUT R15, R3.reuse, 0xc0, RZ, 0xfc, !PT ;  /* 0x000000c0030f7812 */ /* 0x040fe200078efcff */
[----:B------:R-:W-:Y:S01]  /*4d70*/  IMAD.MOV R5, RZ, RZ, -R5 ;  /* 0x000000ffff057224 */ /* 0x000fe200078e0a05 */
[----:B------:R-:W-:Y:S01]  /*4d80*/  IABS R197, R12 ;  /* 0x0000000c00c57213 */ /* 0x000fe20000000000 */
[----:B------:R-:W-:Y:S01]  /*4d90*/  @!P0 IMAD.MOV R190, RZ, RZ, -R190 ;  /* 0x000000ffffbe8224 */ /* 0x000fe200078e0abe */
[C---:B------:R-:W-:Y:S01]  /*4da0*/  ISETP.GT.U32.AND P0, PT, R0.reuse, R194, PT ;  /* 0x000000c20000720c */ /* 0x040fe20003f04070 */
[----:B------:R-:W-:Y:S01]  /*4db0*/  IMAD R193, R0, R5, R193 ;  /* 0x0000000500c17224 */ /* 0x000fe200078e02c1 */
[----:B------:R-:W-:Y:S01]  /*4dc0*/  LOP3.LUT R5, R3, 0xb4, RZ, 0xfc, !PT ;  /* 0x000000b403057812 */ /* 0x000fe200078efcff */
[----:B------:R-:W-:Y:S01]  /*4dd0*/  @!P1 IMAD.IADD R192, R192, 0x1, -R0 ;  /* 0x00000001c0c09824 */ /* 0x000fe200078e0a00 */
[----:B------:R-:W-:Y:S01]  /*4de0*/  IABS R201, R15 ;  /* 0x0000000f00c97213 */ /* 0x000fe20000000000 */
[----:B------:R-:W-:Y:S01]  /*4df0*/  @!P4 IMAD.MOV R189, RZ, RZ, -R189 ;  /* 0x000000ffffbdc224 */ /* 0x000fe200078e0abd */
[----:B------:R-:W-:-:S02]  /*4e00*/  ISETP.GT.U32.AND P5, PT, R0, R193, PT ;  /* 0x000000c10000720c */ /* 0x000fc40003fa4070 */
[----:B------:R-:W-:Y:S02]  /*4e10*/  @!P6 IADD3 R191, R191, -R0, RZ ;  /* 0x80000000bfbfe210 */ /* 0x000fe40007ffe0ff */
[----:B------:R-:W-:Y:S02]  /*4e20*/  IABS R195, R5 ;  /* 0x0000000500c37213 */ /* 0x000fe40000000000 */
[----:B------:R-:W-:Y:S01]  /*4e30*/  ISETP.GT.U32.AND P1, PT, R0, R192, PT ;  /* 0x000000c00000720c */ /* 0x000fe20003f24070 */
[----:B------:R-:W-:Y:S01]  /*4e40*/  @!P3 IMAD.MOV R191, RZ, RZ, -R191 ;  /* 0x000000ffffbfb224 */ /* 0x000fe200078e0abf */
[----:B------:R-:W-:Y:S01]  /*4e50*/  @!P0 IADD3 R194, R194, -R0, RZ ;  /* 0x80000000c2c28210 */ /* 0x000fe20007ffe0ff */
[----:B------:R-:W-:Y:S01]  /*4e60*/  IMAD.HI.U32 R4, R2, R195, RZ ;  /* 0x000000c302047227 */ /* 0x000fe200078e00ff */
[----:B------:R-:W-:Y:S02]  /*4e70*/  ISETP.GE.AND P3, PT, R5, RZ, PT ;  /* 0x000000ff0500720c */ /* 0x000fe40003f66270 */
[----:B------:R-:W-:Y:S01]  /*4e80*/  ISETP.GT.U32.AND P0, PT, R0, R194, PT ;  /* 0x000000c20000720c */ /* 0x000fe20003f04070 */
[----:B------:R-:W-:Y:S01]  /*4e90*/  IMAD.HI.U32 R5, R2, R11, RZ ;  /* 0x0000000b02057227 */ /* 0x000fe200078e00ff */
[----:B------:R-:W-:-:S02]  /*4ea0*/  ISETP.GE.AND P4, PT, R14, RZ, PT ;  /* 0x000000ff0e00720c */ /* 0x000fc40003f86270 */
[----:B------:R-:W-:Y:S01]  /*4eb0*/  ISETP.GE.AND P6, PT, R6, RZ, PT ;  /* 0x000000ff0600720c */ /* 0x000fe20003fc6270 */
[----:B------:R-:W-:Y:S01]  /*4ec0*/  @!P5 IMAD.IADD R193, R193, 0x1, -R0 ;  /* 0x00000001c1c1d824 */ /* 0x000fe200078e0a00 */
[C---:B------:R-:W-:Y:S01]  /*4ed0*/  LOP3.LUT R14, R3.reuse, 0xbe, RZ, 0xfc, !PT ;  /* 0x000000be030e7812 */ /* 0x040fe200078efcff */
[----:B------:R-:W-:Y:S01]  /*4ee0*/  IMAD.MOV R5, RZ, RZ, -R5 ;  /* 0x000000ffff057224 */ /* 0x000fe200078e0a05 */
[----:B------:R-:W-:Y:S01]  /*4ef0*/  @!P1 IADD3 R192, R192, -R0, RZ ;  /* 0x80000000c0c09210 */ /* 0x000fe20007ffe0ff */
[----:B------:R-:W-:Y:S01]  /*4f00*/  IMAD.MOV R4, RZ, RZ, -R4 ;  /* 0x000000ffff047224 */ /* 0x000fe200078e0a04 */
[C---:B------:R-:W-:Y:S01]  /*4f10*/  ISETP.GT.U32.AND P5, PT, R0.reuse, R193, PT ;  /* 0x000000c10000720c */ /* 0x040fe20003fa4070 */
[----:B------:R-:W-:Y:S01]  /*4f20*/  IMAD R196, R0, R5, R11 ;  /* 0x0000000500c47224 */ /* 0x000fe200078e020b */
[----:B------:R-:W-:Y:S01]  /*4f30*/  ISETP.GE.AND P1, PT, R10, RZ, PT ;  /* 0x000000ff0a00720c */ /* 0x000fe20003f26270 */
[----:B------:R-:W-:Y:S01]  /*4f40*/  @!P0 IMAD.IADD R194, R194, 0x1, -R0 ;  /* 0x00000001c2c28824 */ /* 0x000fe200078e0a00 */
[----:B------:R-:W-:Y:S01]  /*4f50*/  IABS R13, R14 ;  /* 0x0000000e000d7213 */ /* 0x000fe20000000000 */
[C---:B------:R-:W-:Y:S01]  /*4f60*/  IMAD R195, R0.reuse, R4, R195 ;  /* 0x0000000400c37224 */ /* 0x040fe200078e02c3 */
[----:B------:R-:W-:Y:S01]  /*4f70*/  ISETP.GT.U32.AND P0, PT, R0, R196, PT ;  /* 0x000000c40000720c */ /* 0x000fe20003f04070 */
[----:B------:R-:W-:Y:S01]  /*4f80*/  IMAD.HI.U32 R6, R2, R197, RZ ;  /* 0x000000c502067227 */ /* 0x000fe200078e00ff */
[----:B------:R-:W-:-:S02]  /*4f90*/  LOP3.LUT R4, R3, 0xba, RZ, 0xfc, !PT ;  /* 0x000000ba03047812 */ /* 0x000fc400078efcff */
[----:B------:R-:W-:Y:S01]  /*4fa0*/  @!P6 IADD3 R194, -R194, RZ, RZ ;  /* 0x000000ffc2c2e210 */ /* 0x000fe20007ffe1ff */
[----:B------:R-:W-:Y:S01]  /*4fb0*/  @!P2 IMAD.MOV R192, RZ, RZ, -R192 ;  /* 0x000000ffffc0a224 */ /* 0x000fe200078e0ac0 */
[----:B------:R-:W-:Y:S01]  /*4fc0*/  ISETP.GT.U32.AND P2, PT, R0, R195, PT ;  /* 0x000000c30000720c */ /* 0x000fe20003f44070 */
[----:B------:R-:W-:Y:S01]  /*4fd0*/  @!P5 IMAD.IADD R193, R193, 0x1, -R0 ;  /* 0x00000001c1c1d824 */ /* 0x000fe200078e0a00 */
[----:B------:R-:W-:Y:S01]  /*4fe0*/  ISETP.GE.AND P5, PT, R12, RZ, PT ;  /* 0x000000ff0c00720c */ /* 0x000fe20003fa6270 */
[----:B------:R-:W-:Y:S01]  /*4ff0*/  IMAD.MOV R6, RZ, RZ, -R6 ;  /* 0x000000ffff067224 */ /* 0x000fe200078e0a06 */
[----:B------:R-:W-:Y:S01]  /*5000*/  LOP3.LUT R12, R3, 0xbc, RZ, 0xfc, !PT ;  /* 0x000000bc030c7812 */ /* 0x000fe200078efcff */
[----:B------:R-:W-:Y:S01]  /*5010*/  @!P4 IMAD.MOV R193, RZ, RZ, -R193 ;  /* 0x000000ffffc1c224 */ /* 0x000fe200078e0ac1 */
[----:B------:R-:W-:Y:S01]  /*5020*/  IABS R11, R4 ;  /* 0x00000004000b7213 */ /* 0x000fe20000000000 */
[----:B------:R-:W-:Y:S01]  /*5030*/  IMAD R197, R0, R6, R197 ;  /* 0x0000000600c57224 */ /* 0x000fe200078e02c5 */
[----:B------:R-:W-:Y:S01]  /*5040*/  @!P0 IADD3 R196, R196, -R0, RZ ;  /* 0x80000000c4c48210 */ /* 0x000fe20007ffe0ff */
[----:B------:R-:W-:Y:S01]  /*5050*/  IMAD.HI.U32 R10, R2, R201, RZ ;  /* 0x000000c9020a7227 */ /* 0x000fe200078e00ff */
[----:B------:R-:W-:-:S02]  /*5060*/  IABS R199, R12 ;  /* 0x0000000c00c77213 */ /* 0x000fc40000000000 */
[----:B------:R-:W-:Y:S01]  /*5070*/  ISETP.GE.AND P4, PT, R4, RZ, PT ;  /* 0x000000ff0400720c */ /* 0x000fe20003f86270 */
[----:B------:R-:W-:Y:S01]  /*5080*/  IMAD.HI.U32 R4, R2, R11, RZ ;  /* 0x0000000b02047227 */ /* 0x000fe200078e00ff */
[C---:B------:R-:W-:Y:S02]  /*5090*/  ISETP.GT.U32.AND P0, PT, R0.reuse, R196, PT ;  /* 0x000000c40000720c */ /* 0x040fe40003f04070 */
[----:B------:R-:W-:Y:S01]  /*50a0*/  ISETP.GT.U32.AND P6, PT, R0, R197, PT ;  /* 0x000000c50000720c */ /* 0x000fe20003fc4070 */
[----:B------:R-:W-:Y:S01]  /*50b0*/  IMAD.HI.U32 R5, R2, R199, RZ ;  /* 0x000000c702057227 */ /* 0x000fe200078e00ff */
[----:B------:R-:W-:Y:S02]  /*50c0*/  IABS R98, R123 ;  /* 0x0000007b00627213 */ /* 0x000fe40000000000 */
[----:B------:R-:W-:Y:S01]  /*50d0*/  IABS R100, R121 ;  /* 0x0000007900647213 */ /* 0x000fe20000000000 */
[----:B------:R-:W-:Y:S01]  /*50e0*/  @!P2 IMAD.IADD R195, R195, 0x1, -R0 ;  /* 0x00000001c3c3a824 */ /* 0x000fe200078e0a00 */
[C---:B------:R-:W-:Y:S01]  /*50f0*/  LOP3.LUT R120, R3.reuse, 0x1ec, RZ, 0xfc, !PT ;  /* 0x000001ec03787812 */ /* 0x040fe200078efcff */
[----:B------:R-:W-:Y:S01]  /*5100*/  IMAD.MOV R4, RZ, RZ, -R4 ;  /* 0x000000ffff047224 */ /* 0x000fe200078e0a04 */
[C---:B------:R-:W-:Y:S01]  /*5110*/  LOP3.LUT R119, R3.reuse, 0x1ee, RZ, 0xfc, !PT ;  /* 0x000001ee03777812 */ /* 0x040fe200078efcff */
[----:B------:R-:W-:Y:S01]  /*5120*/  IMAD.MOV R5, RZ, RZ, -R5 ;  /* 0x000000ffff057224 */ /* 0x000fe200078e0a05 */
[C---:B------:R-:W-:Y:S01]  /*5130*/  ISETP.GT.U32.AND P2, PT, R0.reuse, R195, PT ;  /* 0x000000c30000720c */ /* 0x040fe20003f44070 */
[C---:B------:R-:W-:Y:S01]  /*5140*/  IMAD R198, R0.reuse, R4, R11 ;  /* 0x0000000400c67224 */ /* 0x040fe200078e020b */
[----:B------:R-:W-:Y:S01]  /*5150*/  LOP3.LUT R248, R3, 0x1f0, RZ, 0xfc, !PT ;  /* 0x000001f003f87812 */ /* 0x000fe200078efcff */
[----:B------:R-:W-:Y:S01]  /*5160*/  IMAD R199, R0, R5, R199 ;  /* 0x0000000500c77224 */ /* 0x000fe200078e02c7 */
[----:B------:R-:W-:Y:S01]  /*5170*/  IABS R102, R119 ;  /* 0x0000007700667213 */ /* 0x000fe20000000000 */
[--C-:B------:R-:W-:Y:S01]  /*5180*/  @!P0 IMAD.IADD R196, R196, 0x1, -R0.reuse ;  /* 0x00000001c4c48824 */ /* 0x100fe200078e0a00 */
[C---:B------:R-:W-:Y:S01]  /*5190*/  ISETP.GT.U32.AND P0, PT, R0.reuse, R198, PT ;  /* 0x000000c60000720c */ /* 0x040fe20003f04070 */
[----:B------:R-:W-:Y:S01]  /*51a0*/  @!P6 IMAD.IADD R197, R197, 0x1, -R0 ;  /* 0x00000001c5c5e824 */ /* 0x000fe200078e0a00 */
[----:B------:R-:W-:Y:S01]  /*51b0*/  ISETP.GT.U32.AND P6, PT, R0, R199, PT ;  /* 0x000000c70000720c */ /* 0x000fe20003fc4070 */
[----:B------:R-:W-:Y:S01]  /*51c0*/  IMAD.MOV R10, RZ, RZ, -R10 ;  /* 0x000000ffff0a7224 */ /* 0x000fe200078e0a0a */
[----:B------:R-:W-:Y:S01]  /*51d0*/  IABS R103, R248 ;  /* 0x000000f800677213 */ /* 0x000fe20000000000 */
[----:B------:R-:W-:Y:S01]  /*51e0*/  IMAD.HI.U32 R6, R2, R13, RZ ;  /* 0x0000000d02067227 */ /* 0x000fe200078e00ff */
[----:B------:R-:W-:-:S02]  /*51f0*/  LOP3.LUT R118, R3, 0x1f2, RZ, 0xfc, !PT ;  /* 0x000001f203767812 */ /* 0x000fc400078efcff */
[----:B------:R-:W-:Y:S01]  /*5200*/  LOP3.LUT R117, R3, 0x1f4, RZ, 0xfc, !PT ;  /* 0x000001f403757812 */ /* 0x000fe200078efcff */
[--C-:B------:R-:W-:Y:S01]  /*5210*/  @!P2 IMAD.IADD R195, R195, 0x1, -R0.reuse ;  /* 0x00000001c3c3a824 */ /* 0x100fe200078e0a00 */
[----:B------:R-:W-:Y:S01]  /*5220*/  ISETP.GE.AND P2, PT, R12, RZ, PT ;  /* 0x000000ff0c00720c */ /* 0x000fe20003f46270 */
[----:B------:R-:W-:Y:S01]  /*5230*/  IMAD R201, R0, R10, R201 ;  /* 0x0000000a00c97224 */ /* 0x000fe200078e02c9 */
[C---:B------:R-:W-:Y:S01]  /*5240*/  LOP3.LUT R10, R3.reuse, 0xc2, RZ, 0xfc, !PT ;  /* 0x000000c2030a7812 */ /* 0x040fe200078efcff */
[----:B------:R-:W-:Y:S01]  /*5250*/  @!P0 IMAD.IADD R198, R198, 0x1, -R0 ;  /* 0x00000001c6c68824 */ /* 0x000fe200078e0a00 */
[----:B------:R-:W-:Y:S01]  /*5260*/  LOP3.LUT R12, R3, 0xc4, RZ, 0xfc, !PT ;  /* 0x000000c4030c7812 */ /* 0x000fe200078efcff */
[----:B------:R-:W-:Y:S01]  /*5270*/  @!P3 IMAD.MOV R195, RZ, RZ, -R195 ;  /* 0x000000ffffc3b224 */ /* 0x000fe200078e0ac3 */
[----:B------:R-:W-:Y:S01]  /*5280*/  IABS R11, R10 ;  /* 0x0000000a000b7213 */ /* 0x000fe20000000000 */
[----:B------:R-:W-:Y:S01]  /*5290*/  IMAD.MOV R6, RZ, RZ, -R6 ;  /* 0x000000ffff067224 */ /* 0x000fe200078e0a06 */
[----:B------:R-:W-:Y:S01]  /*52a0*/  IABS R203, R12 ;  /* 0x0000000c00cb7213 */ /* 0x000fe20000000000 */
[----:B------:R-:W-:Y:S01]  /*52b0*/  @!P1 IMAD.MOV R196, RZ, RZ, -R196 ;  /* 0x000000ffffc49224 */ /* 0x000fe200078e0ac4 */
[----:B------:R-:W-:Y:S01]  /*52c0*/  ISETP.GT.U32.AND P0, PT, R0, R197, PT ;  /* 0x000000c50000720c */ /* 0x000fe20003f04070 */
[----:B------:R-:W-:Y:S01]  /*52d0*/  IMAD.HI.U32 R4, R2, R11, RZ ;  /* 0x0000000b02047227 */ /* 0x000fe200078e00ff */
[----:B------:R-:W-:-:S02]  /*52e0*/  @!P6 IADD3 R199, R199, -R0, RZ ;  /* 0x80000000c7c7e210 */ /* 0x000fc40007ffe0ff */
[----:B------:R-:W-:Y:S01]  /*52f0*/  ISETP.GT.U32.AND P3, PT, R0, R198, PT ;  /* 0x000000c60000720c */ /* 0x000fe20003f64070 */
[----:B------:R-:W-:Y:S01]  /*5300*/  IMAD.HI.U32 R5, R2, R203, RZ ;  /* 0x000000cb02057227 */ /* 0x000fe200078e00ff */
[C---:B------:R-:W-:Y:S02]  /*5310*/  ISETP.GT.U32.AND P6, PT, R0.reuse, R199, PT ;  /* 0x000000c70000720c */ /* 0x040fe40003fc4070 */
[----:B------:R-:W-:Y:S01]  /*5320*/  IABS R104, R118 ;  /* 0x0000007600687213 */ /* 0x000fe20000000000 */
[C---:B------:R-:W-:Y:S01]  /*5330*/  IMAD R200, R0.reuse, R6, R13 ;  /* 0x0000000600c87224 */ /* 0x040fe200078e020d */
[----:B------:R-:W-:Y:S01]  /*5340*/  IABS R13, R16 ;  /* 0x00000010000d7213 */ /* 0x000fe20000000000 */
[----:B------:R-:W-:Y:S01]  /*5350*/  IMAD.MOV R4, RZ, RZ, -R4 ;  /* 0x000000ffff047224 */ /* 0x000fe200078e0a04 */
[----:B------:R-:W-:Y:S01]  /*5360*/  LOP3.LUT R252, R3, 0x1f6, RZ, 0xfc, !PT ;  /* 0x000001f603fc7812 */ /* 0x000fe200078efcff */
[----:B------:R-:W-:Y:S01]  /*5370*/  IMAD.MOV R6, RZ, RZ, -R5 ;  /* 0x000000ffff067224 */ /* 0x000fe200078e0a05 */
[----:B------:R-:W-:Y:S01]  /*5380*/  @!P0 IADD3 R197, R197, -R0, RZ ;  /* 0x80000000c5c58210 */ /* 0x000fe20007ffe0ff */
[C---:B------:R-:W-:Y:S01]  /*5390*/  IMAD R202, R0.reuse, R4, R11 ;  /* 0x0000000400ca7224 */ /* 0x040fe200078e020b */
[C---:B------:R-:W-:Y:S01]  /*53a0*/  ISETP.GT.U32.AND P0, PT, R0.reuse, R201, PT ;  /* 0x000000c90000720c */ /* 0x040fe20003f04070 */
[C---:B------:R-:W-:Y:S01]  /*53b0*/  IMAD R203, R0.reuse, R6, R203 ;  /* 0x0000000600cb7224 */ /* 0x040fe200078e02cb */
[----:B------:R-:W-:Y:S01]  /*53c0*/  ISETP.GT.U32.AND P1, PT, R0, R200, PT ;  /* 0x000000c80000720c */ /* 0x000fe20003f24070 */
[--C-:B------:R-:W-:Y:S01]  /*53d0*/  @!P3 IMAD.IADD R198, R198, 0x1, -R0.reuse ;  /* 0x00000001c6c6b824 */ /* 0x100fe200078e0a00 */
[C---:B------:R-:W-:Y:S01]  /*53e0*/  ISETP.GT.U32.AND P3, PT, R0.reuse, R202, PT ;  /* 0x000000ca0000720c */ /* 0x040fe20003f64070 */
[----:B------:R-:W-:Y:S01]  /*53f0*/  @!P6 IMAD.IADD R199, R199, 0x1, -R0 ;  /* 0x00000001c7c7e824 */ /* 0x000fe200078e0a00 */
[----:B------:R-:W-:Y:S01]  /*5400*/  ISETP.GT.U32.AND P6, PT, R0, R203, PT ;  /* 0x000000cb0000720c */ /* 0x000fe20003fc4070 */
[----:B------:R-:W-:Y:S01]  /*5410*/  IMAD.HI.U32 R4, R2, R13, RZ ;  /* 0x0000000d02047227 */ /* 0x000fe200078e00ff */
[----:B------:R-:W-:-:S02]  /*5420*/  LOP3.LUT R6, R3, 0xca, RZ, 0xfc, !PT ;  /* 0x000000ca03067812 */ /* 0x000fc400078efcff */
[----:B------:R-:W-:Y:S01]  /*5430*/  @!P4 IADD3 R198, -R198, RZ, RZ ;  /* 0x000000ffc6c6c210 */ /* 0x000fe20007ffe1ff */
[----:B------:R-:W-:Y:S01]  /*5440*/  IMAD.HI.U32 R5, R2, R205, RZ ;  /* 0x000000cd02057227 */ /* 0x000fe200078e00ff */
[----:B------:R-:W-:Y:S02]  /*5450*/  IABS R11, R6 ;  /* 0x00000006000b7213 */ /* 0x000fe40000000000 */
[----:B------:R-:W-:Y:S01]  /*5460*/  LOP3.LUT R7, R3, 0x1f8, RZ, 0xfc, !PT ;  /* 0x000001f803077812 */ /* 0x000fe200078efcff */
[--C-:B------:R-:W-:Y:S01]  /*5470*/  @!P0 IMAD.IADD R201, R201, 0x1, -R0.reuse ;  /* 0x00000001c9c98824 */ /* 0x100fe200078e0a00 */
[----:B------:R-:W-:Y:S01]  /*5480*/  @!P1 IADD3 R200, R200, -R0, RZ ;  /* 0x80000000c8c89210 */ /* 0x000fe20007ffe0ff */
[--C-:B------:R-:W-:Y:S01]  /*5490*/  @!P3 IMAD.IADD R202, R202, 0x1, -R0.reuse ;  /* 0x00000001cacab824 */ /* 0x100fe200078e0a00 */
[----:B------:R-:W-:Y:S01]  /*54a0*/  ISETP.GE.AND P0, PT, R15, RZ, PT ;  /* 0x000000ff0f00720c */ /* 0x000fe20003f06270 */
[----:B------:R-:W-:Y:S01]  /*54b0*/  @!P6 IMAD.IADD R203, R203, 0x1, -R0 ;  /* 0x00000001cbcbe824 */ /* 0x000fe200078e0a00 */
[C---:B------:R-:W-:Y:S01]  /*54c0*/  ISETP.GT.U32.AND P3, PT, R0.reuse, R200, PT ;  /* 0x000000c80000720c */ /* 0x040fe20003f64070 */
[----:B------:R-:W-:Y:S01]  /*54d0*/  @!P5 IMAD.MOV R197, RZ, RZ, -R197 ;  /* 0x000000ffffc5d224 */ /* 0x000fe200078e0ac5 */
[C---:B------:R-:W-:Y:S01]  /*54e0*/  ISETP.GT.U32.AND P6, PT, R0.reuse, R201, PT ;  /* 0x000000c90000720c */ /* 0x040fe20003fc4070 */
[----:B------:R-:W-:Y:S01]  /*54f0*/  IMAD.MOV R4, RZ, RZ, -R4 ;  /* 0x000000ffff047224 */ /* 0x000fe200078e0a04 */
[C---:B------:R-:W-:Y:S01]  /*5500*/  ISETP.GT.U32.AND P5, PT, R0.reuse, R202, PT ;  /* 0x000000ca0000720c */ /* 0x040fe20003fa4070 */
[----:B------:R-:W-:Y:S01]  /*5510*/  IMAD.MOV R5, RZ, RZ, -R5 ;  /* 0x000000ffff057224 */ /* 0x000fe200078e0a05 */
[C---:B------:R-:W-:Y:S01]  /*5520*/  ISETP.GT.U32.AND P4, PT, R0.reuse, R203, PT ;  /* 0x000000cb0000720c */ /* 0x040fe20003f84070 */
[C---:B------:R-:W-:Y:S01]  /*5530*/  IMAD R204, R0.reuse, R4, R13 ;  /* 0x0000000400cc7224 */ /* 0x040fe200078e020d */
[----:B------:R-:W-:Y:S01]  /*5540*/  LOP3.LUT R13, R3, 0xcc, RZ, 0xfc, !PT ;  /* 0x000000cc030d7812 */ /* 0x000fe200078efcff */
[----:B------:R-:W-:Y:S01]  /*5550*/  IMAD R205, R0, R5, R205 ;  /* 0x0000000500cd7224 */ /* 0x000fe200078e02cd */
[----:B------:R-:W-:Y:S01]  /*5560*/  ISETP.GE.AND P1, PT, R14, RZ, PT ;  /* 0x000000ff0e00720c */ /* 0x000fe20003f26270 */
[----:B------:R-:W-:Y:S01]  /*5570*/  IMAD.HI.U32 R4, R2, R11, RZ ;  /* 0x0000000b02047227 */ /* 0x000fe200078e00ff */
[----:B------:R-:W-:-:S02]  /*5580*/  IABS R207, R13 ;  /* 0x0000000d00cf7213 */ /* 0x000fc40000000000 */
[----:B------:R-:W-:Y:S01]  /*5590*/  LOP3.LUT R14, R3, 0xde, RZ, 0xfc, !PT ;  /* 0x000000de030e7812 */ /* 0x000fe200078efcff */
[--C-:B------:R-:W-:Y:S01]  /*55a0*/  @!P3 IMAD.IADD R200, R200, 0x1, -R0.reuse ;  /* 0x00000001c8c8b824 */ /* 0x100fe200078e0a00 */
[----:B------:R-:W-:Y:S01]  /*55b0*/  ISETP.GE.AND P3, PT, R10, RZ, PT ;  /* 0x000000ff0a00720c */ /* 0x000fe20003f66270 */
[--C-:B------:R-:W-:Y:S01]  /*55c0*/  @!P6 IMAD.IADD R201, R201, 0x1, -R0.reuse ;  /* 0x00000001c9c9e824 */ /* 0x100fe200078e0a00 */
[----:B------:R-:W-:Y:S01]  /*55d0*/  ISETP.GT.U32.AND P6, PT, R0, R205, PT ;  /* 0x000000cd0000720c */ /* 0x000fe20003fc4070 */
[----:B------:R-:W-:Y:S01]  /*55e0*/  @!P5 IMAD.IADD R202, R202, 0x1, -R0 ;  /* 0x00000001cacad824 */ /* 0x000fe200078e0a00 */
[----:B------:R-:W-:Y:S01]  /*55f0*/  ISETP.GE.AND P5, PT, R12, RZ, PT ;  /* 0x000000ff0c00720c */ /* 0x000fe20003fa6270 */
[----:B------:R-:W-:Y:S01]  /*5600*/  IMAD.HI.U32 R5, R2, R207, RZ ;  /* 0x000000cf02057227 */ /* 0x000fe200078e00ff */
[----:B------:R-:W-:Y:S02]  /*5610*/  @!P4 IADD3 R203, R203, -R0, RZ ;  /* 0x80000000cbcbc210 */ /* 0x000fe40007ffe0ff */
[----:B------:R-:W-:Y:S01]  /*5620*/  @!P1 IADD3 R200, -R200, RZ, RZ ;  /* 0x000000ffc8c89210 */ /* 0x000fe20007ffe1ff */
[----:B------:R-:W-:Y:S01]  /*5630*/  IMAD.MOV R4, RZ, RZ, -R4 ;  /* 0x000000ffff047224 */ /* 0x000fe200078e0a04 */
[----:B------:R-:W-:Y:S01]  /*5640*/  ISETP.GE.AND P4, PT, R16, RZ, PT ;  /* 0x000000ff1000720c */ /* 0x000fe20003f86270 */
[----:B------:R-:W-:Y:S01]  /*5650*/  @!P2 IMAD.MOV R199, RZ, RZ, -R199 ;  /* 0x000000ffffc7a224 */ /* 0x000fe200078e0ac7 */
[C---:B------:R-:W-:Y:S01]  /*5660*/  ISETP.GT.U32.AND P2, PT, R0.reuse, R204, PT ;  /* 0x000000cc0000720c */ /* 0x040fe20003f44070 */
[----:B------:R-:W-:Y:S01]  /*5670*/  IMAD.MOV R5, RZ, RZ, -R5 ;  /* 0x000000ffff057224 */ /* 0x000fe200078e0a05 */
[C---:B------:R-:W-:Y:S01]  /*5680*/  LOP3.LUT R10, R3.reuse, 0xd8, RZ, 0xfc, !PT ;  /* 0x000000d8030a7812 */ /* 0x040fe200078efcff */
[----:B------:R-:W-:Y:S01]  /*5690*/  IMAD R206, R0, R4, R11 ;  /* 0x0000000400ce7224 */ /* 0x000fe200078e020b */
[----:B------:R-:W-:Y:S01]  /*56a0*/  LOP3.LUT R4, R3, 0xce, RZ, 0xfc, !PT ;  /* 0x000000ce03047812 */ /* 0x000fe200078efcff */
[----:B------:R-:W-:Y:S01]  /*56b0*/  @!P6 IMAD.IADD R205, R205, 0x1, -R0 ;  /* 0x00000001cdcde824 */ /* 0x000fe200078e0a00 */
[----:B------:R-:W-:Y:S01]  /*56c0*/  ISETP.GE.AND P6, PT, R6, RZ, PT ;  /* 0x000000ff0600720c */ /* 0x000fe20003fc6270 */
[C---:B------:R-:W-:Y:S01]  /*56d0*/  IMAD R207, R0.reuse, R5, R207 ;  /* 0x0000000500cf7224 */ /* 0x040fe200078e02cf */
[----:B------:R-:W-:Y:S01]  /*56e0*/  IABS R11, R4 ;  /* 0x00000004000b7213 */ /* 0x000fe20000000000 */
[----:B------:R-:W-:Y:S01]  /*56f0*/  @!P3 IMAD.MOV R202, RZ, RZ, -R202 ;  /* 0x000000ffffcab224 */ /* 0x000fe200078e0aca */
[C---:B------:R-:W-:Y:S01]  /*5700*/  ISETP.GT.U32.AND P3, PT, R0.reuse, R206, PT ;  /* 0x000000ce0000720c */ /* 0x040fe20003f64070 */
[----:B------:R-:W-:Y:S01]  /*5710*/  @!P0 IMAD.MOV R201, RZ, RZ, -R201 ;  /* 0x000000ffffc98224 */ /* 0x000fe200078e0ac9 */
[C---:B------:R-:W-:Y:S01]  /*5720*/  ISETP.GT.U32.AND P0, PT, R0.reuse, R205, PT ;  /* 0x000000cd0000720c */ /* 0x040fe20003f04070 */
[----:B------:R-:W-:Y:S01]  /*5730*/  @!P5 IMAD.MOV R203, RZ, RZ, -R203 ;  /* 0x000000ffffcbd224 */ /* 0x000fe200078e0acb */
[----:B------:R-:W-:Y:S01]  /*5740*/  ISETP.GT.U32.AND P5, PT, R0, R207, PT ;  /* 0x000000cf0000720c */ /* 0x000fe20003fa4070 */
[----:B------:R-:W-:Y:S01]  /*5750*/  @!P2 IMAD.IADD R204, R204, 0x1, -R0 ;  /* 0x00000001cccca824 */ /* 0x000fe200078e0a00 */
[----:B------:R-:W-:Y:S01]  /*5760*/  LOP3.LUT R5, R3, 0xd0, RZ, 0xfc, !PT ;  /* 0x000000d003057812 */ /* 0x000fe200078efcff */
[----:B------:R-:W-:Y:S01]  /*5770*/  IMAD.HI.U32 R249, R2, R103, RZ ;  /* 0x0000006702f97227 */ /* 0x000fe200078e00ff */
[----:B------:R-:W-:-:S02]  /*5780*/  ISETP.GE.AND P2, PT, R17, RZ, PT ;  /* 0x000000ff1100720c */ /* 0x000fc40003f46270 */
[----:B------:R-:W-:Y:S02]  /*5790*/  ISETP.GT.U32.AND P1, PT, R0, R204, PT ;  /* 0x000000cc0000720c */ /* 0x000fe40003f24070 */
[----:B------:R-:W-:Y:S01]  /*57a0*/  IABS R209, R5 ;  /* 0x0000000500d17213 */ /* 0x000fe20000000000 */
[--C-:B------:R-:W-:Y:S01]  /*57b0*/  @!P3 IMAD.IADD R206, R206, 0x1, -R0.reuse ;  /* 0x00000001ceceb824 */ /* 0x100fe200078e0a00 */
[----:B------:R-:W-:Y:S02]  /*57c0*/  ISETP.GE.AND P3, PT, R5, RZ, PT ;  /* 0x000000ff0500720c */ /* 0x000fe40003f66270 */
[----:B------:R-:W-:Y:S01]  /*57d0*/  @!P0 IADD3 R205, R205, -R0, RZ ;  /* 0x80000000cdcd8210 */ /* 0x000fe20007ffe0ff */
[----:B------:R-:W-:Y:S01]  /*57e0*/  @!P5 IMAD.IADD R207, R207, 0x1, -R0 ;  /* 0x00000001cfcfd824 */ /* 0x000fe200078e0a00 */
[----:B------:R-:W-:Y:S01]  /*57f0*/  ISETP.GE.AND P0, PT, R4, RZ, PT ;  /* 0x000000ff0400720c */ /* 0x000fe20003f06270 */
[----:B------:R-:W-:Y:S01]  /*5800*/  IMAD.HI.U32 R4, R2, R11, RZ ;  /* 0x0000000b02047227 */ /* 0x000fe200078e00ff */
[----:B------:R-:W-:-:S02]  /*5810*/  ISETP.GT.U32.AND P5, PT, R0, R206, PT ;  /* 0x000000ce0000720c */ /* 0x000fc40003fa4070 */
[----:B------:R-:W-:Y:S01]  /*5820*/  LOP3.LUT R6, R3, 0xd2, RZ, 0xfc, !PT ;  /* 0x000000d203067812 */ /* 0x000fe200078efcff */
[----:B------:R-:W-:Y:S01]  /*5830*/  IMAD.MOV R4, RZ, RZ, -R4 ;  /* 0x000000ffff047224 */ /* 0x000fe200078e0a04 */
[----:B------:R-:W-:Y:S01]  /*5840*/  IABS R213, R10 ;  /* 0x0000000a00d57213 */ /* 0x000fe20000000000 */
[----:B------:R-:W-:Y:S01]  /*5850*/  @!P1 IMAD.IADD R204, R204, 0x1, -R0 ;  /* 0x00000001cccc9824 */ /* 0x000fe200078e0a00 */
[----:B------:R-:W-:Y:S01]  /*5860*/  ISETP.GE.AND P1, PT, R13, RZ, PT ;  /* 0x000000ff0d00720c */ /* 0x000fe20003f26270 */
[----:B------:R-:W-:Y:S01]  /*5870*/  IMAD R208, R0, R4, R11 ;  /* 0x0000000400d07224 */ /* 0x000fe200078e020b */
[C---:B------:R-:W-:Y:S01]  /*5880*/  LOP3.LUT R4, R3.reuse, 0xd4, RZ, 0xfc, !PT ;  /* 0x000000d403047812 */ /* 0x040fe200078efcff */
[----:B------:R-:W-:Y:S01]  /*5890*/  IMAD.HI.U32 R5, R2, R209, RZ ;  /* 0x000000d102057227 */ /* 0x000fe200078e00ff */
[----:B------:R-:W-:Y:S02]  /*58a0*/  LOP3.LUT R12, R3, 0xdc, RZ, 0xfc, !PT ;  /* 0x000000dc030c7812 */ /* 0x000fe400078efcff */
[----:B------:R-:W-:Y:S01]  /*58b0*/  IABS R211, R4 ;  /* 0x0000000400d37213 */ /* 0x000fe20000000000 */
[----:B------:R-:W-:Y:S01]  /*58c0*/  @!P4 IMAD.MOV R204, RZ, RZ, -R204 ;  /* 0x000000ffffccc224 */ /* 0x000fe200078e0acc */
[----:B------:R-:W-:Y:S01]  /*58d0*/  ISETP.GT.U32.AND P4, PT, R0, R207, PT ;  /* 0x000000cf0000720c */ /* 0x000fe20003f84070 */
[----:B------:R-:W-:Y:S01]  /*58e0*/  @!P5 IMAD.IADD R206, R206, 0x1, -R0 ;  /* 0x00000001ceced824 */ /* 0x000fe200078e0a00 */
[----:B------:R-:W-:Y:S01]  /*58f0*/  ISETP.GT.U32.AND P5, PT, R0, R208, PT ;  /* 0x000000d00000720c */ /* 0x000fe20003fa4070 */
[----:B------:R-:W-:Y:S01]  /*5900*/  @!P2 IMAD.MOV R205, RZ, RZ, -R205 ;  /* 0x000000ffffcda224 */ /* 0x000fe200078e0acd */
[----:B------:R-:W-:Y:S01]  /*5910*/  IADD3 R5, -R5, RZ, RZ ;  /* 0x000000ff05057210 */ /* 0x000fe20007ffe1ff */
[----:B------:R-:W-:Y:S01]  /*5920*/  @!P6 IMAD.MOV R206, RZ, RZ, -R206 ;  /* 0x000000ffffcee224 */ /* 0x000fe200078e0ace */
[----:B------:R-:W-:-:S02]  /*5930*/  ISETP.GE.AND P2, PT, R6, RZ, PT ;  /* 0x000000ff0600720c */ /* 0x000fc40003f46270 */
[----:B------:R-:W-:Y:S01]  /*5940*/  IABS R6, R6 ;  /* 0x0000000600067213 */ /* 0x000fe20000000000 */
[C---:B------:R-:W-:Y:S01]  /*5950*/  IMAD R209, R0.reuse, R5, R209 ;  /* 0x0000000500d17224 */ /* 0x040fe200078e02d1 */
[----:B------:R-:W-:Y:S02]  /*5960*/  IABS R215, R12 ;  /* 0x0000000c00d77213 */ /* 0x000fe40000000000 */
[----:B------:R-:W-:Y:S01]  /*5970*/  LOP3.LUT R15, R3, 0xe0, RZ, 0xfc, !PT ;  /* 0x000000e0030f7812 */ /* 0x000fe200078efcff */
[----:B------:R-:W-:Y:S01]  /*5980*/  IMAD.MOV.U32 R5, RZ, RZ, R6 ;  /* 0x000000ffff057224 */ /* 0x000fe200078e0006 */
[----:B------:R-:W-:Y:S01]  /*5990*/  ISETP.GT.U32.AND P6, PT, R0, R209, PT ;  /* 0x000000d10000720c */ /* 0x000fe20003fc4070 */
[--C-:B------:R-:W-:Y:S01]  /*59a0*/  @!P4 IMAD.IADD R207, R207, 0x1, -R0.reuse ;  /* 0x00000001cfcfc824 */ /* 0x100fe200078e0a00 */
[----:B------:R-:W-:Y:S01]  /*59b0*/  ISETP.GE.AND P4, PT, R4, RZ, PT ;  /* 0x000000ff0400720c */ /* 0x000fe20003f86270 */
[----:B------:R-:W-:Y:S01]  /*59c0*/  @!P5 IMAD.IADD R208, R208, 0x1, -R0 ;  /* 0x00000001d0d0d824 */ /* 0x000fe200078e0a00 */
[----:B------:R-:W-:Y:S01]  /*59d0*/  LOP3.LUT R6, R3, 0xd6, RZ, 0xfc, !PT ;  /* 0x000000d603067812 */ /* 0x000fe200078efcff */
[----:B------:R-:W-:Y:S01]  /*59e0*/  IMAD.HI.U32 R4, R2, R5, RZ ;  /* 0x0000000502047227 */ /* 0x000fe200078e00ff */
[----:B------:R-:W-:-:S02]  /*59f0*/  IABS R217, R15 ;  /* 0x0000000f00d97213 */ /* 0x000fc40000000000 */
[----:B------:R-:W-:Y:S01]  /*5a00*/  ISETP.GT.U32.AND P5, PT, R0, R208, PT ;  /* 0x000000d00000720c */ /* 0x000fe20003fa4070 */
[----:B------:R-:W-:Y:S01]  /*5a10*/  @!P1 IMAD.MOV R207, RZ, RZ, -R207 ;  /* 0x000000ffffcf9224 */ /* 0x000fe200078e0acf */
[----:B------:R-:W-:Y:S01]  /*5a20*/  IADD3 R210, -R4, RZ, RZ ;  /* 0x000000ff04d27210 */ /* 0x000fe20007ffe1ff */
[----:B------:R-:W-:Y:S01]  /*5a30*/  IMAD.HI.U32 R4, R2, R211, RZ ;  /* 0x000000d302047227 */ /* 0x000fe200078e00ff */
[----:B------:R-:W-:Y:S02]  /*5a40*/  IABS R11, R6 ;  /* 0x00000006000b7213 */ /* 0x000fe40000000000 */
[----:B------:R-:W-:Y:S01]  /*5a50*/  @!P6 IADD3 R209, R209, -R0, RZ ;  /* 0x80000000d1d1e210 */ /* 0x000fe20007ffe0ff */
[----:B------:R-:W-:Y:S01]  /*5a60*/  IMAD.MOV R4, RZ, RZ, -R4 ;  /* 0x000000ffff047224 */ /* 0x000fe200078e0a04 */
[----:B------:R-:W-:Y:S01]  /*5a70*/  ISETP.GE.AND P1, PT, R6, RZ, PT ;  /* 0x000000ff0600720c */ /* 0x000fe20003f26270 */
[C---:B------:R-:W-:Y:S01]  /*5a80*/  IMAD R210, R0.reuse, R210, R5 ;  /* 0x000000d200d27224 */ /* 0x040fe200078e0205 */
[C---:B------:R-:W-:Y:S01]  /*5a90*/  ISETP.GT.U32.AND P6, PT, R0.reuse, R209, PT ;  /* 0x000000d10000720c */ /* 0x040fe20003fc4070 */
[----:B------:R-:W-:Y:S01]  /*5aa0*/  IMAD R211, R0, R4, R211 ;  /* 0x0000000400d37224 */ /* 0x000fe200078e02d3 */
[C---:B------:R-:W-:Y:S01]  /*5ab0*/  LOP3.LUT R6, R3.reuse, 0xda, RZ, 0xfc, !PT ;  /* 0x000000da03067812 */ /* 0x040fe200078efcff */
[----:B------:R-:W-:Y:S01]  /*5ac0*/  IMAD.HI.U32 R4, R2, R11, RZ ;  /* 0x0000000b02047227 */ /* 0x000fe200078e00ff */
[----:B------:R-:W-:-:S02]  /*5ad0*/  LOP3.LUT R16, R3, 0x11c, RZ, 0xfc, !PT ;  /* 0x0000011c03107812 */ /* 0x000fc400078efcff */
[----:B------:R-:W-:Y:S01]  /*5ae0*/  IABS R13, R6 ;  /* 0x00000006000d7213 */ /* 0x000fe20000000000 */
[----:B------:R-:W-:Y:S01]  /*5af0*/  @!P5 IMAD.IADD R208, R208, 0x1, -R0 ;  /* 0x00000001d0d0d824 */ /* 0x000fe200078e0a00 */
[----:B------:R-:W-:Y:S01]  /*5b00*/  ISETP.GT.U32.AND P5, PT, R0, R210, PT ;  /* 0x000000d20000720c */ /* 0x000fe20003fa4070 */
[----:B------:R-:W-:Y:S01]  /*5b10*/  IMAD.HI.U32 R5, R2, R213, RZ ;  /* 0x000000d502057227 */ /* 0x000fe200078e00ff */
[----:B------:R-:W-:Y:S02]  /*5b20*/  IABS R247, R16 ;  /* 0x0000001000f77213 */ /* 0x000fe40000000000 */
[----:B------:R-:W-:Y:S01]  /*5b30*/  IABS R17, R21 ;  /* 0x0000001500117213 */ /* 0x000fe20000000000 */
[----:B------:R-:W-:Y:S01]  /*5b40*/  IMAD.MOV R4, RZ, RZ, -R4 ;  /* 0x000000ffff047224 */ /* 0x000fe200078e0a04 */
[----:B------:R-:W-:Y:S01]  /*5b50*/  @!P6 IADD3 R209, R209, -R0, RZ ;  /* 0x80000000d1d1e210 */ /* 0x000fe20007ffe0ff */
[----:B------:R-:W-:Y:S01]  /*5b60*/  IMAD.MOV R5, RZ, RZ, -R5 ;  /* 0x000000ffff057224 */ /* 0x000fe200078e0a05 */
[C---:B------:R-:W-:Y:S01]  /*5b70*/  LOP3.LUT R8, R3.reuse, 0x1fa, RZ, 0xfc, !PT ;  /* 0x000001fa03087812 */ /* 0x040fe200078efcff */
[C---:B------:R-:W-:Y:S01]  /*5b80*/  IMAD R212, R0.reuse, R4, R11 ;  /* 0x0000000400d47224 */ /* 0x040fe200078e020b */
[----:B------:R-:W-:Y:S01]  /*5b90*/  IABS R11, R14 ;  /* 0x0000000e000b7213 */ /* 0x000fe20000000000 */
[----:B------:R-:W-:Y:S01]  /*5ba0*/  IMAD R213, R0, R5, R213 ;  /* 0x0000000500d57224 */ /* 0x000fe200078e02d5 */
[----:B------:R-:W-:Y:S01]  /*5bb0*/  LOP3.LUT R9, R3, 0x1fc, RZ, 0xfc, !PT ;  /* 0x000001fc03097812 */ /* 0x000fe200078efcff */
[----:B------:R-:W-:Y:S01]  /*5bc0*/  @!P5 IMAD.IADD R210, R210, 0x1, -R0 ;  /* 0x00000001d2d2d824 */ /* 0x000fe200078e0a00 */
[C---:B------:R-:W-:Y:S01]  /*5bd0*/  ISETP.GT.U32.AND P6, PT, R0.reuse, R212, PT ;  /* 0x000000d40000720c */ /* 0x040fe20003fc4070 */
[----:B------:R-:W-:Y:S01]  /*5be0*/  @!P0 IMAD.MOV R208, RZ, RZ, -R208 ;  /* 0x000000ffffd08224 */ /* 0x000fe200078e0ad0 */
[----:B------:R-:W-:Y:S01]  /*5bf0*/  ISETP.GT.U32.AND P5, PT, R0, R213, PT ;  /* 0x000000d50000720c */ /* 0x000fe20003fa4070 */
[----:B------:R-:W-:Y:S01]  /*5c00*/  IMAD.HI.U32 R4, R2, R13, RZ ;  /* 0x0000000d02047227 */ /* 0x000fe200078e00ff */
[----:B------:R-:W-:-:S03]  /*5c10*/  ISETP.GT.U32.AND P0, PT, R0, R211, PT ;  /* 0x000000d30000720c */ /* 0x000fc60003f04070 */
[----:B------:R-:W-:Y:S02]  /*5c20*/  IMAD.MOV R4, RZ, RZ, -R4 ;  /* 0x000000ffff047224 */ /* 0x000fe400078e0a04 */
[----:B------:R-:W-:Y:S02]  /*5c30*/  @!P3 IMAD.MOV R209, RZ, RZ, -R209 ;  /* 0x000000ffffd1b224 */ /* 0x000fe400078e0ad1 */
[----:B------:R-:W-:Y:S02]  /*5c40*/  IMAD R214, R0, R4, R13 ;  /* 0x0000000400d67224 */ /* 0x000fe400078e020d */
[----:B------:R-:W-:Y:S02]  /*5c50*/  @!P6 IMAD.IADD R212, R212, 0x1, -R0 ;  /* 0x00000001d4d4e824 */ /* 0x000fe400078e0a00 */
[----:B------:R-:W-:Y:S01]  /*5c60*/  @!P5 IADD3 R213, R213, -R0, RZ ;  /* 0x80000000d5d5d210 */ /* 0x000fe20007ffe0ff */
[----:B------:R-:W-:Y:S02]  /*5c70*/  IMAD.HI.U32 R4, R2, R215, RZ ;  /* 0x000000d702047227 */ /* 0x000fe400078e00ff */
[----:B------:R-:W-:-:S02]  /*5c80*/  ISETP.GT.U32.AND P5, PT, R0, R212, PT ;  /* 0x000000d40000720c */ /* 0x000fc40003fa4070 */
[----:B------:R-:W-:Y:S01]  /*5c90*/  @!P0 IMAD.IADD R211, R211, 0x1, -R0 ;  /* 0x00000001d3d38824 */ /* 0x000fe200078e0a00 */
[C---:B------:R-:W-:Y:S01]  /*5ca0*/  ISETP.GT.U32.AND P0, PT, R0.reuse, R210, PT ;  /* 0x000000d20000720c */ /* 0x040fe20003f04070 */
[----:B------:R-:W-:Y:S01]  /*5cb0*/  IMAD.MOV R4, RZ, RZ, -R4 ;  /* 0x000000ffff047224 */ /* 0x000fe200078e0a04 */
[----:B------:R-:W-:Y:S01]  /*5cc0*/  ISETP.GT.U32.AND P3, PT, R0, R213, PT ;  /* 0x000000d50000720c */ /* 0x000fe20003f64070 */
[----:B------:R-:W-:Y:S01]  /*5cd0*/  IMAD.HI.U32 R5, R2, R217, RZ ;  /* 0x000000d902057227 */ /* 0x000fe200078e00ff */
[----:B------:R-:W-:-:S03]  /*5ce0*/  ISETP.GT.U32.AND P6, PT, R0, R211, PT ;  /* 0x000000d30000720c */ /* 0x000fc60003fc4070 */
[----:B------:R-:W-:Y:S02]  /*5cf0*/  IMAD R215, R0, R4, R215 ;  /* 0x0000000400d77224 */ /* 0x000fe400078e02d7 */
[----:B------:R-:W-:Y:S01]  /*5d00*/  IMAD.HI.U32 R4, R2, R11, RZ ;  /* 0x0000000b02047227 */ /* 0x000fe200078e00ff */
[----:B------:R-:W-:Y:S02]  /*5d10*/  @!P5 IADD3 R212, R212, -R0, RZ ;  /* 0x80000000d4d4d210 */ /* 0x000fe40007ffe0ff */
[----:B------:R-:W-:Y:S01]  /*5d20*/  ISETP.GT.U32.AND P5, PT, R0, R215, PT ;  /* 0x000000d70000720c */ /* 0x000fe20003fa4070 */
[----:B------:R-:W-:Y:S02]  /*5d30*/  IMAD.MOV R4, RZ, RZ, -R4 ;  /* 0x000000ffff047224 */ /* 0x000fe400078e0a04 */
[--C-:B------:R-:W-:Y:S01]  /*5d40*/  @!P0 IMAD.IADD R210, R210, 0x1, -R0.reuse ;  /* 0x00000001d2d28824 */ /* 0x100fe200078e0a00 */
[----:B------:R-:W-:Y:S01]  /*5d50*/  ISETP.GT.U32.AND P0, PT, R0, R214, PT ;  /* 0x000000d60000720c */ /* 0x000fe20003f04070 */
[----:B------:R-:W-:Y:S01]  /*5d60*/  @!P6 IMAD.IADD R211, R211, 0x1, -R0 ;  /* 0x00000001d3d3e824 */ /* 0x000fe200078e0a00 */
[----:B------:R-:W-:Y:S01]  /*5d70*/  ISETP.GE.AND P6, PT, R10, RZ, PT ;  /* 0x000000ff0a00720c */ /* 0x000fe20003fc6270 */
[----:B------:R-:W-:Y:S01]  /*5d80*/  IMAD R216, R0, R4, R11 ;  /* 0x0000000400d87224 */ /* 0x000fe200078e020b */
[----:B------:R-:W-:Y:S01]  /*5d90*/  LOP3.LUT R10, R3, 0xe2, RZ, 0xfc, !PT ;  /* 0x000000e2030a7812 */ /* 0x000fe200078efcff */
[----:B------:R-:W-:-:S02]  /*5da0*/  IMAD.MOV R5, RZ, RZ, -R5 ;  /* 0x000000ffff057224 */ /* 0x000fc400078e0a05 */
[----:B------:R-:W-:Y:S01]  /*5db0*/  @!P3 IMAD.IADD R213, R213, 0x1, -R0 ;  /* 0x00000001d5d5b824 */ /* 0x000fe200078e0a00 */
[----:B------:R-:W-:Y:S01]  /*5dc0*/  IABS R13, R10 ;  /* 0x0000000a000d7213 */ /* 0x000fe20000000000 */
[----:B------:R-:W-:Y:S01]  /*5dd0*/  IMAD R217, R0, R5, R217 ;  /* 0x0000000500d97224 */ /* 0x000fe200078e02d9 */
[----:B------:R-:W-:Y:S01]  /*5de0*/  @!P5 IADD3 R215, R215, -R0, RZ ;  /* 0x80000000d7d7d210 */ /* 0x000fe20007ffe0ff */
[----:B------:R-:W-:Y:S01]  /*5df0*/  @!P2 IMAD.MOV R210, RZ, RZ, -R210 ;  /* 0x000000ffffd2a224 */ /* 0x000fe200078e0ad2 */
[----:B------:R-:W-:Y:S01]  /*5e00*/  ISETP.GE.AND P3, PT, R6, RZ, PT ;  /* 0x000000ff0600720c */ /* 0x000fe20003f66270 */
[----:B------:R-:W-:Y:S01]  /*5e10*/  IMAD.HI.U32 R4, R2, R13, RZ ;  /* 0x0000000d02047227 */ /* 0x000fe200078e00ff */
[----:B------:R-:W-:Y:S02]  /*5e20*/  ISETP.GT.U32.AND P5, PT, R0, R215, PT ;  /* 0x000000d70000720c */ /* 0x000fe40003fa4070 */
[----:B------:R-:W-:Y:S01]  /*5e30*/  LOP3.LUT R6, R3, 0xe4, RZ, 0xfc, !PT ;  /* 0x000000e403067812 */ /* 0x000fe200078efcff */
[----:B------:R-:W-:Y:S01]  /*5e40*/  IMAD.MOV R4, RZ, RZ, -R4 ;  /* 0x000000ffff047224 */ /* 0x000fe200078e0a04 */
[----:B------:R-:W-:Y:S01]  /*5e50*/  @!P6 IADD3 R213, -R213, RZ, RZ ;  /* 0x000000ffd5d5e210 */ /* 0x000fe20007ffe1ff */
[----:B------:R-:W-:Y:S01]  /*5e60*/  @!P0 IMAD.IADD R214, R214, 0x1, -R0 ;  /* 0x00000001d6d68824 */ /* 0x000fe200078e0a00 */
[C---:B------:R-:W-:Y:S01]  /*5e70*/  ISETP.GT.U32.AND P6, PT, R0.reuse, R217, PT ;  /* 0x000000d90000720c */ /* 0x040fe20003fc4070 */
[----:B------:R-:W-:Y:S01]  /*5e80*/  IMAD R218, R0, R4, R13 ;  /* 0x0000000400da7224 */ /* 0x000fe200078e020d */
[----:B------:R-:W-:Y:S01]  /*5e90*/  ISETP.GE.AND P0, PT, R12, RZ, PT ;  /* 0x000000ff0c00720c */ /* 0x000fe20003f06270 */
[----:B------:R-:W-:Y:S01]  /*5ea0*/  @!P4 IMAD.MOV R211, RZ, RZ, -R211 ;  /* 0x000000ffffd3c224 */ /* 0x000fe200078e0ad3 */
[C---:B------:R-:W-:Y:S01]  /*5eb0*/  ISETP.GT.U32.AND P2, PT, R0.reuse, R214, PT ;  /* 0x000000d60000720c */ /* 0x040fe20003f44070 */
[----:B------:R-:W-:Y:S01]  /*5ec0*/  @!P1 IMAD.MOV R212, RZ, RZ, -R212 ;  /* 0x000000ffffd49224 */ /* 0x000fe200078e0ad4 */
[----:B------:R-:W-:Y:S01]  /*5ed0*/  IABS R219, R6 ;  /* 0x0000000600db7213 */ /* 0x000fe20000000000 */
[----:B------:R-:W-:Y:S01]  /*5ee0*/  @!P5 IMAD.IADD R215, R215, 0x1, -R0 ;  /* 0x00000001d7d7d824 */ /* 0x000fe200078e0a00 */
[----:B------:R-:W-:-:S02]  /*5ef0*/  ISETP.GT.U32.AND P5, PT, R0, R218, PT ;  /* 0x000000da0000720c */ /* 0x000fc40003fa4070 */
[C---:B------:R-:W-:Y:S01]  /*5f00*/  LOP3.LUT R12, R3.reuse, 0xe6, RZ, 0xfc, !PT ;  /* 0x000000e6030c7812 */ /* 0x040fe200078efcff */
[----:B------:R-:W-:Y:S01]  /*5f10*/  IMAD.HI.U32 R4, R2, R219, RZ ;  /* 0x000000db02047227 */ /* 0x000fe200078e00ff */
[----:B------:R-:W-:Y:S02]  /*5f20*/  ISETP.GT.U32.AND P4, PT, R0, R216, PT ;  /* 0x000000d80000720c */ /* 0x000fe40003f84070 */
[----:B------:R-:W-:Y:S01]  /*5f30*/  IABS R11, R12 ;  /* 0x0000000c000b7213 */ /* 0x000fe20000000000 */
[----:B------:R-:W-:Y:S01]  /*5f40*/  IMAD.MOV R5, RZ, RZ, -R4 ;  /* 0x000000ffff057224 */ /* 0x000fe200078e0a04 */
[----:B------:R-:W-:Y:S01]  /*5f50*/  ISETP.GE.AND P1, PT, R14, RZ, PT ;  /* 0x000000ff0e00720c */ /* 0x000fe20003f26270 */
[----:B------:R-:W-:Y:S01]  /*5f60*/  @!P2 IMAD.IADD R214, R214, 0x1, -R0 ;  /* 0x00000001d6d6a824 */ /* 0x000fe200078e0a00 */
[----:B------:R-:W-:Y:S01]  /*5f70*/  LOP3.LUT R14, R3, 0xea, RZ, 0xfc, !PT ;  /* 0x000000ea030e7812 */ /* 0x000fe200078efcff */
[----:B------:R-:W-:Y:S01]  /*5f80*/  IMAD.HI.U32 R4, R2, R11, RZ ;  /* 0x0000000b02047227 */ /* 0x000fe200078e00ff */
[----:B------:R-:W-:-:S02]  /*5f90*/  ISETP.GE.AND P2, PT, R15, RZ, PT ;  /* 0x000000ff0f00720c */ /* 0x000fc40003f46270 */
[----:B------:R-:W-:Y:S01]  /*5fa0*/  @!P3 IADD3 R214, -R214, RZ, RZ ;  /* 0x000000ffd6d6b210 */ /* 0x000fe20007ffe1ff */
[--C-:B------:R-:W-:Y:S01]  /*5fb0*/  @!P5 IMAD.IADD R218, R218, 0x1, -R0.reuse ;  /* 0x00000001dadad824 */ /* 0x100fe200078e0a00 */
[----:B------:R-:W-:Y:S01]  /*5fc0*/  IABS R13, R14 ;  /* 0x0000000e000d7213 */ /* 0x000fe20000000000 */
[----:B------:R-:W-:Y:S01]  /*5fd0*/  @!P6 IMAD.IADD R217, R217, 0x1, -R0 ;  /* 0x00000001d9d9e824 */ /* 0x000fe200078e0a00 */
[C---:B------:R-:W-:Y:S01]  /*5fe0*/  LOP3.LUT R15, R3.reuse, 0x11a, RZ, 0xfc, !PT ;  /* 0x0000011a030f7812 */ /* 0x040fe200078efcff */
[----:B------:R-:W-:Y:S01]  /*5ff0*/  IMAD.MOV R4, RZ, RZ, -R4 ;  /* 0x000000ffff047224 */ /* 0x000fe200078e0a04 */
[----:B------:R-:W-:Y:S01]  /*6000*/  ISETP.GT.U32.AND P5, PT, R0, R218, PT ;  /* 0x000000da0000720c */ /* 0x000fe20003fa4070 */
[----:B------:R-:W-:Y:S01]  /*6010*/  @!P4 IMAD.IADD R216, R216, 0x1, -R0 ;  /* 0x00000001d8d8c824 */ /* 0x000fe200078e0a00 */
[C---:B------:R-:W-:Y:S01]  /*6020*/  ISETP.GT.U32.AND P3, PT, R0.reuse, R217, PT ;  /* 0x000000d90000720c */ /* 0x040fe20003f64070 */
[----:B------:R-:W-:Y:S01]  /*6030*/  IMAD R220, R0, R4, R11 ;  /* 0x0000000400dc7224 */ /* 0x000fe200078e020b */
[----:B------:R-:W-:Y:S01]  /*6040*/  ISETP.GE.AND P4, PT, R10, RZ, PT ;  /* 0x000000ff0a00720c */ /* 0x000fe20003f86270 */
[C---:B------:R-:W-:Y:S01]  /*6050*/  IMAD R219, R0.reuse, R5, R219 ;  /* 0x0000000500db7224 */ /* 0x040fe200078e02db */
[----:B------:R-:W-:Y:S01]  /*6060*/  ISETP.GT.U32.AND P6, PT, R0, R216, PT ;  /* 0x000000d80000720c */ /* 0x000fe20003fc4070 */
[----:B------:R-:W-:Y:S01]  /*6070*/  IMAD.HI.U32 R5, R2, R13, RZ ;  /* 0x0000000d02057227 */ /* 0x000fe200078e00ff */
[----:B------:R-:W-:-:S02]  /*6080*/  LOP3.LUT R10, R3, 0xe8, RZ, 0xfc, !PT ;  /* 0x000000e8030a7812 */ /* 0x000fc400078efcff */
[----:B------:R-:W-:Y:S01]  /*6090*/  LOP3.LUT R11, R3, 0xee, RZ, 0xfc, !PT ;  /* 0x000000ee030b7812 */ /* 0x000fe200078efcff */
[----:B------:R-:W-:Y:S01]  /*60a0*/  @!P0 IMAD.MOV R215, RZ, RZ, -R215 ;  /* 0x000000ffffd78224 */ /* 0x000fe200078e0ad7 */
[----:B------:R-:W-:Y:S01]  /*60b0*/  IABS R221, R10 ;  /* 0x0000000a00dd7213 */ /* 0x000fe20000000000 */
[--C-:B------:R-:W-:Y:S01]  /*60c0*/  @!P5 IMAD.IADD R218, R218, 0x1, -R0.reuse ;  /* 0x00000001dadad824 */ /* 0x100fe200078e0a00 */
[----:B------:R-:W-:Y:S01]  /*60d0*/  ISETP.GT.U32.AND P5, PT, R0, R220, PT ;  /* 0x000000dc0000720c */ /* 0x000fe20003fa4070 */
[----:B------:R-:W-:Y:S01]  /*60e0*/  IMAD.MOV R5, RZ, RZ, -R5 ;  /* 0x000000ffff057224 */ /* 0x000fe200078e0a05 */
[----:B------:R-:W-:Y:S01]  /*60f0*/  @!P3 IADD3 R217, R217, -R0, RZ ;  /* 0x80000000d9d9b210 */ /* 0x000fe20007ffe0ff */
[----:B------:R-:W-:Y:S01]  /*6100*/  IMAD.HI.U32 R4, R2, R221, RZ ;  /* 0x000000dd02047227 */ /* 0x000fe200078e00ff */
[----:B------:R-:W-:Y:S02]  /*6110*/  ISETP.GE.AND P3, PT, R6, RZ, PT ;  /* 0x000000ff0600720c */ /* 0x000fe40003f66270 */
[----:B------:R-:W-:Y:S01]  /*6120*/  LOP3.LUT R6, R3, 0xec, RZ, 0xfc, !PT ;  /* 0x000000ec03067812 */ /* 0x000fe200078efcff */
[----:B------:R-:W-:Y:S01]  /*6130*/  @!P6 IMAD.IADD R216, R216, 0x1, -R0 ;  /* 0x00000001d8d8e824 */ /* 0x000fe200078e0a00 */
[----:B------:R-:W-:Y:S01]  /*6140*/  ISETP.GT.U32.AND P6, PT, R0, R219, PT ;  /* 0x000000db0000720c */ /* 0x000fe20003fc4070 */
[----:B------:R-:W-:Y:S01]  /*6150*/  IMAD.MOV R4, RZ, RZ, -R4 ;  /* 0x000000ffff047224 */ /* 0x000fe200078e0a04 */
[----:B------:R-:W-:Y:S01]  /*6160*/  IABS R223, R6 ;  /* 0x0000000600df7213 */ /* 0x000fe20000000000 */
[----:B------:R-:W-:Y:S01]  /*6170*/  @!P1 IMAD.MOV R216, RZ, RZ, -R216 ;  /* 0x000000ffffd89224 */ /* 0x000fe200078e0ad8 */
[----:B------:R-:W-:Y:S01]  /*6180*/  @!P4 IADD3 R218, -R218, RZ, RZ ;  /* 0x000000ffdadac210 */ /* 0x000fe20007ffe1ff */
[----:B------:R-:W-:Y:S01]  /*6190*/  IMAD R221, R0, R4, R221 ;  /* 0x0000000400dd7224 */ /* 0x000fe200078e02dd */
[----:B------:R-:W-:Y:S01]  /*61a0*/  @!P5 IADD3 R220, R220, -R0, RZ ;  /* 0x80000000dcdcd210 */ /* 0x000fe20007ffe0ff */
[----:B------:R-:W-:-:S03]  /*61b0*/  IMAD.HI.U32 R4, R2, R223, RZ ;  /* 0x000000df02047227 */ /* 0x000fc600078e00ff */
[C---:B------:R-:W-:Y:S01]  /*61c0*/  ISETP.GT.U32.AND P5, PT, R0.reuse, R220, PT ;  /* 0x000000dc0000720c */ /* 0x040fe20003fa4070 */
[----:B------:R-:W-:Y:S01]  /*61d0*/  IMAD.MOV R4, RZ, RZ, -R4 ;  /* 0x000000ffff047224 */ /* 0x000fe200078e0a04 */
[----:B------:R-:W-:Y:S01]  /*61e0*/  ISETP.GT.U32.AND P1, PT, R0, R221, PT ;  /* 0x000000dd0000720c */ /* 0x000fe20003f24070 */
[----:B------:R-:W-:Y:S01]  /*61f0*/  @!P6 IMAD.IADD R219, R219, 0x1, -R0 ;  /* 0x00000001dbdbe824 */ /* 0x000fe200078e0a00 */
[----:B------:R-:W-:Y:S01]  /*6200*/  ISETP.GE.AND P6, PT, R12, RZ, PT ;  /* 0x000000ff0c00720c */ /* 0x000fe20003fc6270 */
[C---:B------:R-:W-:Y:S01]  /*6210*/  IMAD R223, R0.reuse, R4, R223 ;  /* 0x0000000400df7224 */ /* 0x040fe200078e02df */
[----:B------:R-:W-:Y:S01]  /*6220*/  LOP3.LUT R12, R3, 0xf6, RZ, 0xfc, !PT ;  /* 0x000000f6030c7812 */ /* 0x000fe200078efcff */
[C---:B------:R-:W-:Y:S01]  /*6230*/  IMAD R222, R0.reuse, R5, R13 ;  /* 0x0000000500de7224 */ /* 0x040fe200078e020d */
[----:B------:R-:W-:Y:S01]  /*6240*/  ISETP.GT.U32.AND P0, PT, R0, R219, PT ;  /* 0x000000db0000720c */ /* 0x000fe20003f04070 */
[----:B------:R-:W-:Y:S01]  /*6250*/  @!P2 IMAD.MOV R217, RZ, RZ, -R217 ;  /* 0x000000ffffd9a224 */ /* 0x000fe200078e0ad9 */
[----:B------:R-:W-:-:S02]  /*6260*/  IABS R5, R11 ;  /* 0x0000000b00057213 */ /* 0x000fc40000000000 */
[----:B------:R-:W-:Y:S01]  /*6270*/  ISETP.GE.AND P2, PT, R10, RZ, PT ;  /* 0x000000ff0a00720c */ /* 0x000fe20003f46270 */
[--C-:B------:R-:W-:Y:S01]  /*6280*/  @!P5 IMAD.IADD R220, R220, 0x1, -R0.reuse ;  /* 0x00000001dcdcd824 */ /* 0x100fe200078e0a00 */
[----:B------:R-:W-:Y:S01]  /*6290*/  ISETP.GT.U32.AND P5, PT, R0, R223, PT ;  /* 0x000000df0000720c */ /* 0x000fe20003fa4070 */
[----:B------:R-:W-:Y:S01]  /*62a0*/  IMAD.HI.U32 R4, R2, R5, RZ ;  /* 0x0000000502047227 */ /* 0x000fe200078e00ff */
[----:B------:R-:W-:Y:S02]  /*62b0*/  ISETP.GT.U32.AND P4, PT, R0, R222, PT ;  /* 0x000000de0000720c */ /* 0x000fe40003f84070 */
[----:B------:R-:W-:Y:S01]  /*62c0*/  LOP3.LUT R10, R3, 0xf0, RZ, 0xfc, !PT ;  /* 0x000000f0030a7812 */ /* 0x000fe200078efcff */
[--C-:B------:R-:W-:Y:S01]  /*62d0*/  @!P1 IMAD.IADD R221, R221, 0x1, -R0.reuse ;  /* 0x00000001dddd9824 */ /* 0x100fe200078e0a00 */
[----:B------:R-:W-:Y:S01]  /*62e0*/  ISETP.GE.AND P1, PT, R6, RZ, PT ;  /* 0x000000ff0600720c */ /* 0x000fe20003f26270 */
[----:B------:R-:W-:Y:S01]  /*62f0*/  @!P0 IMAD.IADD R219, R219, 0x1, -R0 ;  /* 0x00000001dbdb8824 */ /* 0x000fe200078e0a00 */
[----:B------:R-:W-:Y:S01]  /*6300*/  IABS R225, R10 ;  /* 0x0000000a00e17213 */ /* 0x000fe20000000000 */
[----:B------:R-:W-:Y:S01]  /*6310*/  IMAD.MOV R4, RZ, RZ, -R4 ;  /* 0x000000ffff047224 */ /* 0x000fe200078e0a04 */
[----:B------:R-:W-:Y:S01]  /*6320*/  LOP3.LUT R6, R3, 0xf2, RZ, 0xfc, !PT ;  /* 0x000000f203067812 */ /* 0x000fe200078efcff */
[----:B------:R-:W-:Y:S01]  /*6330*/  @!P3 IMAD.MOV R219, RZ, RZ, -R219 ;  /* 0x000000ffffdbb224 */ /* 0x000fe200078e0adb */
[----:B------:R-:W-:Y:S01]  /*6340*/  ISETP.GT.U32.AND P3, PT, R0, R221, PT ;  /* 0x000000dd0000720c */ /* 0x000fe20003f64070 */
[----:B------:R-:W-:Y:S01]  /*6350*/  @!P5 IMAD.IADD R223, R223, 0x1, -R0 ;  /* 0x00000001dfdfd824 */ /* 0x000fe200078e0a00 */
[----:B------:R-:W-:Y:S01]  /*6360*/  ISETP.GE.AND P0, PT, R14, RZ, PT ;  /* 0x000000ff0e00720c */ /* 0x000fe20003f06270 */
[----:B------:R-:W-:Y:S01]  /*6370*/  IMAD R224, R0, R4, R5 ;  /* 0x0000000400e07224 */ /* 0x000fe200078e0205 */
[----:B------:R-:W-:Y:S01]  /*6380*/  @!P4 IADD3 R222, R222, -R0, RZ ;  /* 0x80000000dedec210 */ /* 0x000fe20007ffe0ff */
[----:B------:R-:W-:Y:S01]  /*6390*/  IMAD.HI.U32 R4, R2, R225, RZ ;  /* 0x000000e102047227 */ /* 0x000fe200078e00ff */
[----:B------:R-:W-:-:S02]  /*63a0*/  ISETP.GT.U32.AND P5, PT, R0, R223, PT ;  /* 0x000000df0000720c */ /* 0x000fc40003fa4070 */
[C---:B------:R-:W-:Y:S01]  /*63b0*/  ISETP.GT.U32.AND P4, PT, R0.reuse, R222, PT ;  /* 0x000000de0000720c */ /* 0x040fe20003f84070 */
[----:B------:R-:W-:Y:S01]  /*63c0*/  IMAD.MOV R4, RZ, RZ, -R4 ;  /* 0x000000ffff047224 */ /* 0x000fe200078e0a04 */
[----:B------:R-:W-:Y:S01]  /*63d0*/  IABS R5, R6 ;  /* 0x0000000600057213 */ /* 0x000fe20000000000 */
[----:B------:R-:W-:Y:S01]  /*63e0*/  @!P6 IMAD.MOV R220, RZ, RZ, -R220 ;  /* 0x000000ffffdce224 */ /* 0x000fe200078e0adc */
[----:B------:R-:W-:Y:S01]  /*63f0*/  ISETP.GE.AND P6, PT, R11, RZ, PT ;  /* 0x000000ff0b00720c */ /* 0x000fe20003fc6270 */
[----:B------:R-:W-:Y:S01]  /*6400*/  IMAD R225, R0, R4, R225 ;  /* 0x0000000400e17224 */ /* 0x000fe200078e02e1 */
[----:B------:R-:W-:Y:S01]  /*6410*/  @!P3 IADD3 R221, R221, -R0, RZ ;  /* 0x80000000ddddb210 */ /* 0x000fe20007ffe0ff */
[----:B------:R-:W-:Y:S01]  /*6420*/  IMAD.HI.U32 R4, R2, R5, RZ ;  /* 0x0000000502047227 */ /* 0x000fe200078e00ff */
[C---:B------:R-:W-:Y:S02]  /*6430*/  ISETP.GT.U32.AND P3, PT, R0.reuse, R224, PT ;  /* 0x000000e00000720c */ /* 0x040fe40003f64070 */
[----:B------:R-:W-:Y:S01]  /*6440*/  IABS R11, R12 ;  /* 0x0000000c000b7213 */ /* 0x000fe20000000000 */
[--C-:B------:R-:W-:Y:S01]  /*6450*/  @!P5 IMAD.IADD R223, R223, 0x1, -R0.reuse ;  /* 0x00000001dfdfd824 */ /* 0x100fe200078e0a00 */
[----:B------:R-:W-:Y:S01]  /*6460*/  ISETP.GT.U32.AND P5, PT, R0, R225, PT ;  /* 0x000000e10000720c */ /* 0x000fe20003fa4070 */
[----:B------:R-:W-:Y:S01]  /*6470*/  @!P4 IMAD.IADD R222, R222, 0x1, -R0 ;  /* 0x00000001dedec824 */ /* 0x000fe200078e0a00 */
[----:B------:R-:W-:Y:S01]  /*6480*/  ISETP.GE.AND P4, PT, R10, RZ, PT ;  /* 0x000000ff0a00720c */ /* 0x000fe20003f86270 */
[----:B------:R-:W-:Y:S01]  /*6490*/  IMAD.MOV R4, RZ, RZ, -R4 ;  /* 0x000000ffff047224 */ /* 0x000fe200078e0a04 */
[----:B------:R-:W-:Y:S01]  /*64a0*/  LOP3.LUT R10, R3, 0xf4, RZ, 0xfc, !PT ;  /* 0x000000f4030a7812 */ /* 0x000fe200078efcff */
[----:B------:R-:W-:Y:S01]  /*64b0*/  @!P0 IMAD.MOV R222, RZ, RZ, -R222 ;  /* 0x000000ffffde8224 */ /* 0x000fe200078e0ade */
[----:B------:R-:W-:Y:S01]  /*64c0*/  @!P2 IADD3 R221, -R221, RZ, RZ ;  /* 0x000000ffdddda210 */ /* 0x000fe20007ffe1ff */
[----:B------:R-:W-:Y:S01]  /*64d0*/  IMAD R226, R0, R4, R5 ;  /* 0x0000000400e27224 */ /* 0x000fe200078e0205 */
[----:B------:R-:W-:Y:S01]  /*64e0*/  IABS R227, R10 ;  /* 0x0000000a00e37213 */ /* 0x000fe20000000000 */
[----:B------:R-:W-:Y:S01]  /*64f0*/  @!P3 IMAD.IADD R224, R224, 0x1, -R0 ;  /* 0x00000001e0e0b824 */ /* 0x000fe200078e0a00 */
[----:B------:R-:W-:Y:S01]  /*6500*/  ISETP.GE.AND P3, PT, R6, RZ, PT ;  /* 0x000000ff0600720c */ /* 0x000fe20003f66270 */
[----:B------:R-:W-:Y:S01]  /*6510*/  IMAD.HI.U32 R5, R2, R11, RZ ;  /* 0x0000000b02057227 */ /* 0x000fe200078e00ff */
[----:B------:R-:W-:-:S02]  /*6520*/  ISETP.GT.U32.AND P0, PT, R0, R226, PT ;  /* 0x000000e20000720c */ /* 0x000fc40003f04070 */
[----:B------:R-:W-:Y:S01]  /*6530*/  ISETP.GT.U32.AND P2, PT, R0, R224, PT ;  /* 0x000000e00000720c */ /* 0x000fe20003f44070 */
[----:B------:R-:W-:Y:S01]  /*6540*/  @!P5 IMAD.IADD R225, R225, 0x1, -R0 ;  /* 0x00000001e1e1d824 */ /* 0x000fe200078e0a00 */
[----:B------:R-:W-:Y:S01]  /*6550*/  IADD3 R5, -R5, RZ, RZ ;  /* 0x000000ff05057210 */ /* 0x000fe20007ffe1ff */
[----:B------:R-:W-:Y:S01]  /*6560*/  IMAD.HI.U32 R4, R2, R227, RZ ;  /* 0x000000e302047227 */ /* 0x000fe200078e00ff */
[C---:B------:R-:W-:Y:S02]  /*6570*/  LOP3.LUT R6, R3.reuse, 0xf8, RZ, 0xfc, !PT ;  /* 0x000000f803067812 */ /* 0x040fe400078efcff */
[C---:B------:R-:W-:Y:S01]  /*6580*/  ISETP.GT.U32.AND P5, PT, R0.reuse, R225, PT ;  /* 0x000000e10000720c */ /* 0x040fe20003fa4070 */
[----:B------:R-:W-:Y:S01]  /*6590*/  IMAD.MOV R4, RZ, RZ, -R4 ;  /* 0x000000ffff047224 */ /* 0x000fe200078e0a04 */
[----:B------:R-:W-:Y:S01]  /*65a0*/  IABS R229, R6 ;  /* 0x0000000600e57213 */ /* 0x000fe20000000000 */
[C---:B------:R-:W-:Y:S01]  /*65b0*/  IMAD R228, R0.reuse, R5, R11 ;  /* 0x0000000500e47224 */ /* 0x040fe200078e020b */
[C---:B------:R-:W-:Y:S01]  /*65c0*/  LOP3.LUT R5, R3.reuse, 0xfa, RZ, 0xfc, !PT ;  /* 0x000000fa03057812 */ /* 0x040fe200078efcff */
[----:B------:R-:W-:Y:S01]  /*65d0*/  IMAD R227, R0, R4, R227 ;  /* 0x0000000400e37224 */ /* 0x000fe200078e02e3 */
[----:B------:R-:W-:Y:S01]  /*65e0*/  LOP3.LUT R14, R3, 0x118, RZ, 0xfc, !PT ;  /* 0x00000118030e7812 */ /* 0x000fe200078efcff */
[--C-:B------:R-:W-:Y:S01]  /*65f0*/  @!P2 IMAD.IADD R224, R224, 0x1, -R0.reuse ;  /* 0x00000001e0e0a824 */ /* 0x100fe200078e0a00 */
[----:B------:R-:W-:Y:S01]  /*6600*/  ISETP.GE.AND P2, PT, R12, RZ, PT ;  /* 0x000000ff0c00720c */ /* 0x000fe20003f46270 */
[----:B------:R-:W-:Y:S01]  /*6610*/  @!P0 IMAD.IADD R226, R226, 0x1, -R0 ;  /* 0x00000001e2e28824 */ /* 0x000fe200078e0a00 */
        /* <DEDUP_REMOVED lines=9> */
[----:B------:R-:W-:Y:S02]  /*66b0*/  LOP3.LUT R10, R3, 0xfc, RZ, 0xfc, !PT ;  /* 0x000000fc030a7812 */ /* 0x000fe400078efcff */
[----:B------:R-:W-:Y:S02]  /*66c0*/  @!P4 IADD3 R225, -R225, RZ, RZ ;  /* 0x000000ffe1e1c210 */ /* 0x000fe40007ffe1ff */
[----:B------:R-:W-:Y:S01]  /*66d0*/  ISETP.GE.AND P4, PT, R6, RZ, PT ;  /* 0x000000ff0600720c */ /* 0x000fe20003f86270 */
[--C-:B------:R-:W-:Y:S01]  /*66e0*/  @!P6 IMAD.IADD R228, R228, 0x1, -R0.reuse ;  /* 0x00000001e4e4e824 */ /* 0x100fe200078e0a00 */
[----:B------:R-:W-:Y:S01]  /*66f0*/  IABS R231, R10 ;  /* 0x0000000a00e77213 */ /* 0x000fe20000000000 */
[----:B------:R-:W-:Y:S01]  /*6700*/  @!P5 IMAD.IADD R227, R227, 0x1, -R0 ;  /* 0x00000001e3e3d824 */ /* 0x000fe200078e0a00 */
[----:B------:R-:W-:Y:S01]  /*6710*/  LOP3.LUT R12, R3, 0x104, RZ, 0xfc, !PT ;  /* 0x00000104030c7812 */ /* 0x000fe200078efcff */
[----:B------:R-:W-:Y:S01]  /*6720*/  IMAD.MOV R6, RZ, RZ, -R4 ;  /* 0x000000ffff067224 */ /* 0x000fe200078e0a04 */
[----:B------:R-:W-:Y:S01]  /*6730*/  ISETP.GT.U32.AND P6, PT, R0, R228, PT ;  /* 0x000000e40000720c */ /* 0x000fe20003fc4070 */
[----:B------:R-:W-:Y:S01]  /*6740*/  @!P0 IMAD.IADD R226, R226, 0x1, -R0 ;  /* 0x00000001e2e28824 */ /* 0x000fe200078e0a00 */
[C---:B------:R-:W-:Y:S01]  /*6750*/  ISETP.GT.U32.AND P5, PT, R0.reuse, R227, PT ;  /* 0x000000e30000720c */ /* 0x040fe20003fa4070 */
[----:B------:R-:W-:Y:S01]  /*6760*/  IMAD R229, R0, R6, R229 ;  /* 0x0000000600e57224 */ /* 0x000fe200078e02e5 */
[----:B------:R-:W-:Y:S01]  /*6770*/  ISETP.GE.AND P0, PT, R5, RZ, PT ;  /* 0x000000ff0500720c */ /* 0x000fe20003f06270 */
[----:B------:R-:W-:Y:S01]  /*6780*/  IMAD.HI.U32 R5, R2, R231, RZ ;  /* 0x000000e702057227 */ /* 0x000fe200078e00ff */
[----:B------:R-:W-:-:S02]  /*6790*/  LOP3.LUT R6, R3, 0x100, RZ, 0xfc, !PT ;  /* 0x0000010003067812 */ /* 0x000fc400078efcff */
[----:B------:R-:W-:Y:S01]  /*67a0*/  IABS R235, R12 ;  /* 0x0000000c00eb7213 */ /* 0x000fe20000000000 */
[----:B------:R-:W-:Y:S01]  /*67b0*/  IMAD.MOV R5, RZ, RZ, -R5 ;  /* 0x000000ffff057224 */ /* 0x000fe200078e0a05 */
[----:B------:R-:W-:Y:S01]  /*67c0*/  IABS R233, R6 ;  /* 0x0000000600e97213 */ /* 0x000fe20000000000 */
[----:B------:R-:W-:Y:S01]  /*67d0*/  IMAD.HI.U32 R4, R2, R11, RZ ;  /* 0x0000000b02047227 */ /* 0x000fe200078e00ff */
[----:B------:R-:W-:Y:S02]  /*67e0*/  IABS R245, R14 ;  /* 0x0000000e00f57213 */ /* 0x000fe40000000000 */
[----:B------:R-:W-:Y:S01]  /*67f0*/  @!P6 IADD3 R228, R228, -R0, RZ ;  /* 0x80000000e4e4e210 */ /* 0x000fe20007ffe0ff */
[----:B------:R-:W-:Y:S01]  /*6800*/  @!P5 IMAD.IADD R227, R227, 0x1, -R0 ;  /* 0x00000001e3e3d824 */ /* 0x000fe200078e0a00 */
[C---:B------:R-:W-:Y:S01]  /*6810*/  ISETP.GT.U32.AND P5, PT, R0.reuse, R229, PT ;  /* 0x000000e50000720c */ /* 0x040fe20003fa4070 */
[----:B------:R-:W-:Y:S01]  /*6820*/  IMAD R231, R0, R5, R231 ;  /* 0x0000000500e77224 */ /* 0x000fe200078e02e7 */
[----:B------:R-:W-:Y:S01]  /*6830*/  IADD3 R4, -R4, RZ, RZ ;  /* 0x000000ff04047210 */ /* 0x000fe20007ffe1ff */
[----:B------:R-:W-:-:S02]  /*6840*/  @!P2 IMAD.MOV R228, RZ, RZ, -R228 ;  /* 0x000000ffffe4a224 */ /* 0x000fc400078e0ae4 */
[----:B------:R-:W-:Y:S01]  /*6850*/  @!P1 IMAD.MOV R227, RZ, RZ, -R227 ;  /* 0x000000ffffe39224 */ /* 0x000fe200078e0ae3 */
[C---:B------:R-:W-:Y:S01]  /*6860*/  ISETP.GT.U32.AND P2, PT, R0.reuse, R231, PT ;  /* 0x000000e70000720c */ /* 0x040fe20003f44070 */
[----:B------:R-:W-:Y:S01]  /*6870*/  IMAD R230, R0, R4, R11 ;  /* 0x0000000400e67224 */ /* 0x000fe200078e020b */
[----:B------:R-:W-:Y:S01]  /*6880*/  LOP3.LUT R4, R3, 0xfe, RZ, 0xfc, !PT ;  /* 0x000000fe03047812 */ /* 0x000fe200078efcff */
[----:B------:R-:W-:-:S03]  /*6890*/  IMAD.HI.U32 R5, R2, R233, RZ ;  /* 0x000000e902057227 */ /* 0x000fc600078e00ff */
[----:B------:R-:W-:Y:S01]  /*68a0*/  ISETP.GT.U32.AND P1, PT, R0, R230, PT ;  /* 0x000000e60000720c */ /* 0x000fe20003f24070 */
[----:B------:R-:W-:Y:S01]  /*68b0*/  @!P5 IMAD.IADD R229, R229, 0x1, -R0 ;  /* 0x00000001e5e5d824 */ /* 0x000fe200078e0a00 */
[----:B------:R-:W-:Y:S01]  /*68c0*/  IADD3 R5, -R5, RZ, RZ ;  /* 0x000000ff05057210 */ /* 0x000fe20007ffe1ff */
[----:B------:R-:W-:Y:S01]  /*68d0*/  @!P3 IMAD.MOV R226, RZ, RZ, -R226 ;  /* 0x000000ffffe2b224 */ /* 0x000fe200078e0ae2 */
[----:B------:R-:W-:Y:S02]  /*68e0*/  ISETP.GE.AND P3, PT, R10, RZ, PT ;  /* 0x000000ff0a00720c */ /* 0x000fe40003f66270 */
[C---:B------:R-:W-:Y:S01]  /*68f0*/  ISETP.GT.U32.AND P5, PT, R0.reuse, R229, PT ;  /* 0x000000e50000720c */ /* 0x040fe20003fa4070 */
[----:B------:R-:W-:Y:S01]  /*6900*/  @!P2 IMAD.IADD R231, R231, 0x1, -R0 ;  /* 0x00000001e7e7a824 */ /* 0x000fe200078e0a00 */
[----:B------:R-:W-:Y:S01]  /*6910*/  IABS R11, R4 ;  /* 0x00000004000b7213 */ /* 0x000fe20000000000 */
[----:B------:R-:W-:Y:S01]  /*6920*/  IMAD R233, R0, R5, R233 ;  /* 0x0000000500e97224 */ /* 0x000fe200078e02e9 */
[----:B------:R-:W-:Y:S01]  /*6930*/  LOP3.LUT R10, R3, 0x102, RZ, 0xfc, !PT ;  /* 0x00000102030a7812 */ /* 0x000fe200078efcff */
[----:B------:R-:W-:Y:S01]  /*6940*/  IMAD.HI.U32 R5, R2, R235, RZ ;  /* 0x000000eb02057227 */ /* 0x000fe200078e00ff */
[----:B------:R-:W-:-:S02]  /*6950*/  ISETP.GT.U32.AND P2, PT, R0, R231, PT ;  /* 0x000000e70000720c */ /* 0x000fc40003f44070 */
[----:B------:R-:W-:Y:S01]  /*6960*/  ISETP.GE.AND P6, PT, R4, RZ, PT ;  /* 0x000000ff0400720c */ /* 0x000fe20003fc6270 */
[--C-:B------:R-:W-:Y:S01]  /*6970*/  @!P1 IMAD.IADD R230, R230, 0x1, -R0.reuse ;  /* 0x00000001e6e69824 */ /* 0x100fe200078e0a00 */
[----:B------:R-:W-:Y:S01]  /*6980*/  IADD3 R5, -R5, RZ, RZ ;  /* 0x000000ff05057210 */ /* 0x000fe20007ffe1ff */
[----:B------:R-:W-:Y:S01]  /*6990*/  IMAD.HI.U32 R4, R2, R11, RZ ;  /* 0x0000000b02047227 */ /* 0x000fe200078e00ff */
[----:B------:R-:W-:Y:S02]  /*69a0*/  IABS R13, R10 ;  /* 0x0000000a000d7213 */ /* 0x000fe40000000000 */
[----:B------:R-:W-:Y:S01]  /*69b0*/  ISETP.GT.U32.AND P1, PT, R0, R230, PT ;  /* 0x000000e60000720c */ /* 0x000fe20003f24070 */
[--C-:B------:R-:W-:Y:S01]  /*69c0*/  @!P5 IMAD.IADD R229, R229, 0x1, -R0.reuse ;  /* 0x00000001e5e5d824 */ /* 0x100fe200078e0a00 */
[----:B------:R-:W-:Y:S01]  /*69d0*/  ISETP.GE.AND P5, PT, R6, RZ, PT ;  /* 0x000000ff0600720c */ /* 0x000fe20003fa6270 */
[C---:B------:R-:W-:Y:S01]  /*69e0*/  IMAD R235, R0.reuse, R5, R235 ;  /* 0x0000000500eb7224 */ /* 0x040fe200078e02eb */
[----:B------:R-:W-:Y:S01]  /*69f0*/  LOP3.LUT R6, R3, 0x106, RZ, 0xfc, !PT ;  /* 0x0000010603067812 */ /* 0x000fe200078efcff */
[----:B------:R-:W-:Y:S01]  /*6a00*/  @!P4 IMAD.MOV R229, RZ, RZ, -R229 ;  /* 0x000000ffffe5c224 */ /* 0x000fe200078e0ae5 */
[----:B------:R-:W-:Y:S01]  /*6a10*/  ISETP.GT.U32.AND P4, PT, R0, R233, PT ;  /* 0x000000e90000720c */ /* 0x000fe20003f84070 */
[----:B------:R-:W-:Y:S01]  /*6a20*/  @!P2 IMAD.IADD R231, R231, 0x1, -R0 ;  /* 0x00000001e7e7a824 */ /* 0x000fe200078e0a00 */
[----:B------:R-:W-:Y:S01]  /*6a30*/  IABS R5, R6 ;  /* 0x0000000600057213 */ /* 0x000fe20000000000 */
[----:B------:R-:W-:-:S02]  /*6a40*/  IMAD.MOV R232, RZ, RZ, -R4 ;  /* 0x000000ffffe87224 */ /* 0x000fc400078e0a04 */
[----:B------:R-:W-:Y:S01]  /*6a50*/  @!P3 IMAD.MOV R231, RZ, RZ, -R231 ;  /* 0x000000ffffe7b224 */ /* 0x000fe200078e0ae7 */
[----:B------:R-:W-:Y:S01]  /*6a60*/  ISETP.GT.U32.AND P3, PT, R0, R235, PT ;  /* 0x000000eb0000720c */ /* 0x000fe20003f64070 */
[----:B------:R-:W-:-:S04]  /*6a70*/  IMAD.HI.U32 R4, R2, R13, RZ ;  /* 0x0000000d02047227 */ /* 0x000fc800078e00ff */
[----:B------:R-:W-:Y:S02]  /*6a80*/  IMAD R232, R0, R232, R11 ;  /* 0x000000e800e87224 */ /* 0x000fe400078e020b */
[----:B------:R-:W-:Y:S01]  /*6a90*/  IMAD.MOV R4, RZ, RZ, -R4 ;  /* 0x000000ffff047224 */ /* 0x000fe200078e0a04 */
[----:B------:R-:W-:Y:S01]  /*6aa0*/  @!P4 IADD3 R233, R233, -R0, RZ ;  /* 0x80000000e9e9c210 */ /* 0x000fe20007ffe0ff */
[----:B------:R-:W-:Y:S01]  /*6ab0*/  @!P1 IMAD.IADD R230, R230, 0x1, -R0 ;  /* 0x00000001e6e69824 */ /* 0x000fe200078e0a00 */
[C---:B------:R-:W-:Y:S01]  /*6ac0*/  ISETP.GT.U32.AND P1, PT, R0.reuse, R232, PT ;  /* 0x000000e80000720c */ /* 0x040fe20003f24070 */
[C---:B------:R-:W-:Y:S01]  /*6ad0*/  IMAD R234, R0.reuse, R4, R13 ;  /* 0x0000000400ea7224 */ /* 0x040fe200078e020d */
[----:B------:R-:W-:Y:S01]  /*6ae0*/  ISETP.GT.U32.AND P4, PT, R0, R233, PT ;  /* 0x000000e90000720c */ /* 0x000fe20003f84070 */
[----:B------:R-:W-:Y:S01]  /*6af0*/  @!P0 IMAD.MOV R230, RZ, RZ, -R230 ;  /* 0x000000ffffe68224 */ /* 0x000fe200078e0ae6 */
[----:B------:R-:W-:Y:S01]  /*6b00*/  ISETP.GE.AND P0, PT, R10, RZ, PT ;  /* 0x000000ff0a00720c */ /* 0x000fe20003f06270 */
[----:B------:R-:W-:Y:S01]  /*6b10*/  IMAD.HI.U32 R4, R2, R5, RZ ;  /* 0x0000000502047227 */ /* 0x000fe200078e00ff */
[----:B------:R-:W-:-:S02]  /*6b20*/  LOP3.LUT R10, R3, 0x108, RZ, 0xfc, !PT ;  /* 0x00000108030a7812 */ /* 0x000fc400078efcff */
[C---:B------:R-:W-:Y:S01]  /*6b30*/  ISETP.GT.U32.AND P2, PT, R0.reuse, R234, PT ;  /* 0x000000ea0000720c */ /* 0x040fe20003f44070 */
[----:B------:R-:W-:Y:S01]  /*6b40*/  IMAD.MOV R4, RZ, RZ, -R4 ;  /* 0x000000ffff047224 */ /* 0x000fe200078e0a04 */
[----:B------:R-:W-:Y:S01]  /*6b50*/  IABS R237, R10 ;  /* 0x0000000a00ed7213 */ /* 0x000fe20000000000 */
[--C-:B------:R-:W-:Y:S01]  /*6b60*/  @!P3 IMAD.IADD R235, R235, 0x1, -R0.reuse ;  /* 0x00000001ebebb824 */ /* 0x100fe200078e0a00 */
[----:B------:R-:W-:Y:S01]  /*6b70*/  LOP3.LUT R13, R3, 0x10a, RZ, 0xfc, !PT ;  /* 0x0000010a030d7812 */ /* 0x000fe200078efcff */
[----:B------:R-:W-:Y:S02]  /*6b80*/  IMAD R236, R0, R4, R5 ;  /* 0x0000000400ec7224 */ /* 0x000fe400078e0205 */
[----:B------:R-:W-:Y:S01]  /*6b90*/  IMAD.HI.U32 R4, R2, R237, RZ ;  /* 0x000000ed02047227 */ /* 0x000fe200078e00ff */
[----:B------:R-:W-:Y:S02]  /*6ba0*/  ISETP.GT.U32.AND P3, PT, R0, R235, PT ;  /* 0x000000eb0000720c */ /* 0x000fe40003f64070 */
[----:B------:R-:W-:Y:S01]  /*6bb0*/  @!P4 IADD3 R233, R233, -R0, RZ ;  /* 0x80000000e9e9c210 */ /* 0x000fe20007ffe0ff */
[----:B------:R-:W-:Y:S01]  /*6bc0*/  @!P1 IMAD.IADD R232, R232, 0x1, -R0 ;  /* 0x00000001e8e89824 */ /* 0x000fe200078e0a00 */
[----:B------:R-:W-:Y:S01]  /*6bd0*/  ISETP.GT.U32.AND P4, PT, R0, R236, PT ;  /* 0x000000ec0000720c */ /* 0x000fe20003f84070 */
[----:B------:R-:W-:Y:S01]  /*6be0*/  IMAD.MOV R4, RZ, RZ, -R4 ;  /* 0x000000ffff047224 */ /* 0x000fe200078e0a04 */
[----:B------:R-:W-:Y:S01]  /*6bf0*/  IABS R11, R13 ;  /* 0x0000000d000b7213 */ /* 0x000fe20000000000 */
[----:B------:R-:W-:Y:S01]  /*6c00*/  @!P2 IMAD.IADD R234, R234, 0x1, -R0 ;  /* 0x00000001eaeaa824 */ /* 0x000fe200078e0a00 */
[C---:B------:R-:W-:Y:S01]  /*6c10*/  ISETP.GT.U32.AND P1, PT, R0.reuse, R232, PT ;  /* 0x000000e80000720c */ /* 0x040fe20003f24070 */
[----:B------:R-:W-:Y:S01]  /*6c20*/  IMAD R237, R0, R4, R237 ;  /* 0x0000000400ed7224 */ /* 0x000fe200078e02ed */
[----:B------:R-:W-:Y:S01]  /*6c30*/  LOP3.LUT R4, R3, 0x10c, RZ, 0xfc, !PT ;  /* 0x0000010c03047812 */ /* 0x000fe200078efcff */
[----:B------:R-:W-:Y:S01]  /*6c40*/  IMAD.HI.U32 R5, R2, R11, RZ ;  /* 0x0000000b02057227 */ /* 0x000fe200078e00ff */
[----:B------:R-:W-:-:S02]  /*6c50*/  ISETP.GT.U32.AND P2, PT, R0, R234, PT ;  /* 0x000000ea0000720c */ /* 0x000fc40003f44070 */
[----:B------:R-:W-:Y:S01]  /*6c60*/  IABS R239, R4 ;  /* 0x0000000400ef7213 */ /* 0x000fe20000000000 */
[--C-:B------:R-:W-:Y:S01]  /*6c70*/  @!P3 IMAD.IADD R235, R235, 0x1, -R0.reuse ;  /* 0x00000001ebebb824 */ /* 0x100fe200078e0a00 */
[----:B------:R-:W-:Y:S01]  /*6c80*/  ISETP.GT.U32.AND P3, PT, R0, R237, PT ;  /* 0x000000ed0000720c */ /* 0x000fe20003f64070 */
[--C-:B------:R-:W-:Y:S01]  /*6c90*/  @!P4 IMAD.IADD R236, R236, 0x1, -R0.reuse ;  /* 0x00000001ececc824 */ /* 0x100fe200078e0a00 */
[----:B------:R-:W-:Y:S01]  /*6ca0*/  IADD3 R5, -R5, RZ, RZ ;  /* 0x000000ff05057210 */ /* 0x000fe20007ffe1ff */
[----:B------:R-:W-:Y:S01]  /*6cb0*/  @!P5 IMAD.MOV R233, RZ, RZ, -R233 ;  /* 0x000000ffffe9d224 */ /* 0x000fe200078e0ae9 */
[----:B------:R-:W-:Y:S01]  /*6cc0*/  ISETP.GE.AND P5, PT, R10, RZ, PT ;  /* 0x000000ff0a00720c */ /* 0x000fe20003fa6270 */
[--C-:B------:R-:W-:Y:S01]  /*6cd0*/  @!P1 IMAD.IADD R232, R232, 0x1, -R0.reuse ;  /* 0x00000001e8e89824 */ /* 0x100fe200078e0a00 */
[----:B------:R-:W-:Y:S01]  /*6ce0*/  ISETP.GE.AND P1, PT, R12, RZ, PT ;  /* 0x000000ff0c00720c */ /* 0x000fe20003f26270 */
[C---:B------:R-:W-:Y:S01]  /*6cf0*/  IMAD R238, R0.reuse, R5, R11 ;  /* 0x0000000500ee7224 */ /* 0x040fe200078e020b */
[----:B------:R-:W-:Y:S01]  /*6d00*/  ISETP.GT.U32.AND P4, PT, R0, R236, PT ;  /* 0x000000ec0000720c */ /* 0x000fe20003f84070 */
[----:B------:R-:W-:Y:S01]  /*6d10*/  @!P2 IMAD.IADD R234, R234, 0x1, -R0 ;  /* 0x00000001eaeaa824 */ /* 0x000fe200078e0a00 */
[----:B------:R-:W-:Y:S01]  /*6d20*/  LOP3.LUT R5, R3, 0x10e, RZ, 0xfc, !PT ;  /* 0x0000010e03057812 */ /* 0x000fe200078efcff */
[----:B------:R-:W-:Y:S01]  /*6d30*/  @!P6 IMAD.MOV R232, RZ, RZ, -R232 ;  /* 0x000000ffffe8e224 */ /* 0x000fe200078e0ae8 */
[----:B------:R-:W-:Y:S01]  /*6d40*/  ISETP.GE.AND P6, PT, R6, RZ, PT ;  /* 0x000000ff0600720c */ /* 0x000fe20003fc6270 */
[----:B------:R-:W-:Y:S01]  /*6d50*/  @!P3 IMAD.IADD R237, R237, 0x1, -R0 ;  /* 0x00000001ededb824 */ /* 0x000fe200078e0a00 */
[----:B------:R-:W-:Y:S01]  /*6d60*/  IABS R11, R5 ;  /* 0x00000005000b7213 */ /* 0x000fe20000000000 */
[----:B------:R-:W-:Y:S01]  /*6d70*/  @!P0 IMAD.MOV R234, RZ, RZ, -R234 ;  /* 0x000000ffffea8224 */ /* 0x000fe200078e0aea */
[----:B------:R-:W-:Y:S01]  /*6d80*/  ISETP.GE.AND P0, PT, R4, RZ, PT ;  /* 0x000000ff0400720c */ /* 0x000fe20003f06270 */
[----:B------:R-:W-:Y:S01]  /*6d90*/  IMAD.HI.U32 R4, R2, R239, RZ ;  /* 0x000000ef02047227 */ /* 0x000fe200078e00ff */
[----:B------:R-:W-:-:S02]  /*6da0*/  ISETP.GT.U32.AND P3, PT, R0, R237, PT ;  /* 0x000000ed0000720c */ /* 0x000fc40003f64070 */
[----:B------:R-:W-:Y:S01]  /*6db0*/  @!P1 IADD3 R235, -R235, RZ, RZ ;  /* 0x000000ffebeb9210 */ /* 0x000fe20007ffe1ff */
[----:B------:R-:W-:Y:S01]  /*6dc0*/  @!P4 IMAD.IADD R236, R236, 0x1, -R0 ;  /* 0x00000001ececc824 */ /* 0x000fe200078e0a00 */
[----:B------:R-:W-:Y:S01]  /*6dd0*/  ISETP.GE.AND P1, PT, R5, RZ, PT ;  /* 0x000000ff0500720c */ /* 0x000fe20003f26270 */
[----:B------:R-:W-:Y:S01]  /*6de0*/  IMAD.HI.U32 R5, R2, R11, RZ ;  /* 0x0000000b02057227 */ /* 0x000fe200078e00ff */
[C---:B------:R-:W-:Y:S02]  /*6df0*/  ISETP.GT.U32.AND P4, PT, R0.reuse, R238, PT ;  /* 0x000000ee0000720c */ /* 0x040fe40003f84070 */
[C---:B------:R-:W-:Y:S01]  /*6e00*/  LOP3.LUT R6, R3.reuse, 0x110, RZ, 0xfc, !PT ;  /* 0x0000011003067812 */ /* 0x040fe200078efcff */
[----:B------:R-:W-:Y:S01]  /*6e10*/  IMAD.MOV R4, RZ, RZ, -R4 ;  /* 0x000000ffff047224 */ /* 0x000fe200078e0a04 */
[----:B------:R-:W-:Y:S01]  /*6e20*/  LOP3.LUT R10, R3, 0x112, RZ, 0xfc, !PT ;  /* 0x00000112030a7812 */ /* 0x000fe200078efcff */
[----:B------:R-:W-:Y:S01]  /*6e30*/  IMAD.MOV R5, RZ, RZ, -R5 ;  /* 0x000000ffff057224 */ /* 0x000fe200078e0a05 */
[----:B------:R-:W-:Y:S01]  /*6e40*/  IABS R241, R6 ;  /* 0x0000000600f17213 */ /* 0x000fe20000000000 */
[C---:B------:R-:W-:Y:S01]  /*6e50*/  IMAD R239, R0.reuse, R4, R239 ;  /* 0x0000000400ef7224 */ /* 0x040fe200078e02ef */
[----:B------:R-:W-:Y:S01]  /*6e60*/  ISETP.GE.AND P2, PT, R13, RZ, PT ;  /* 0x000000ff0d00720c */ /* 0x000fe20003f46270 */
[C---:B------:R-:W-:Y:S01]  /*6e70*/  IMAD R240, R0.reuse, R5, R11 ;  /* 0x0000000500f07224 */ /* 0x040fe200078e020b */
[----:B------:R-:W-:Y:S01]  /*6e80*/  IABS R13, R10 ;  /* 0x0000000a000d7213 */ /* 0x000fe20000000000 */
[----:B------:R-:W-:Y:S01]  /*6e90*/  @!P3 IMAD.IADD R237, R237, 0x1, -R0 ;  /* 0x00000001ededb824 */ /* 0x000fe200078e0a00 */
[----:B------:R-:W-:Y:S01]  /*6ea0*/  ISETP.GT.U32.AND P3, PT, R0, R239, PT ;  /* 0x000000ef0000720c */ /* 0x000fe20003f64070 */
[----:B------:R-:W-:Y:S01]  /*6eb0*/  @!P6 IMAD.MOV R236, RZ, RZ, -R236 ;  /* 0x000000ffffece224 */ /* 0x000fe200078e0aec */
[----:B------:R-:W-:Y:S01]  /*6ec0*/  @!P4 IADD3 R238, R238, -R0, RZ ;  /* 0x80000000eeeec210 */ /* 0x000fe20007ffe0ff */
[----:B------:R-:W-:Y:S01]  /*6ed0*/  IMAD.HI.U32 R4, R2, R241, RZ ;  /* 0x000000f102047227 */ /* 0x000fe200078e00ff */
[----:B------:R-:W-:-:S02]  /*6ee0*/  ISETP.GT.U32.AND P6, PT, R0, R240, PT ;  /* 0x000000f00000720c */ /* 0x000fc40003fc4070 */
[----:B------:R-:W-:Y:S01]  /*6ef0*/  ISETP.GT.U32.AND P4, PT, R0, R238, PT ;  /* 0x000000ee0000720c */ /* 0x000fe20003f84070 */
[----:B------:R-:W-:Y:S01]  /*6f00*/  IMAD.HI.U32 R5, R2, R13, RZ ;  /* 0x0000000d02057227 */ /* 0x000fe200078e00ff */
[----:B------:R-:W-:Y:S02]  /*6f10*/  LOP3.LUT R12, R3, 0x116, RZ, 0xfc, !PT ;  /* 0x00000116030c7812 */ /* 0x000fe400078efcff */
[----:B------:R-:W-:Y:S01]  /*6f20*/  @!P5 IADD3 R237, -R237, RZ, RZ ;  /* 0x000000ffededd210 */ /* 0x000fe20007ffe1ff */
[----:B------:R-:W-:Y:S01]  /*6f30*/  IMAD.MOV R4, RZ, RZ, -R4 ;  /* 0x000000ffff047224 */ /* 0x000fe200078e0a04 */
[----:B------:R-:W-:Y:S01]  /*6f40*/  IABS R11, R12 ;  /* 0x0000000c000b7213 */ /* 0x000fe20000000000 */
[--C-:B------:R-:W-:Y:S01]  /*6f50*/  @!P3 IMAD.IADD R239, R239, 0x1, -R0.reuse ;  /* 0x00000001efefb824 */ /* 0x100fe200078e0a00 */
[----:B------:R-:W-:Y:S01]  /*6f60*/  ISETP.GE.AND P5, PT, R6, RZ, PT ;  /* 0x000000ff0600720c */ /* 0x000fe20003fa6270 */
[----:B------:R-:W-:Y:S02]  /*6f70*/  IMAD.MOV R5, RZ, RZ, -R5 ;  /* 0x000000ffff057224 */ /* 0x000fe400078e0a05 */
[--C-:B------:R-:W-:Y:S01]  /*6f80*/  @!P6 IMAD.IADD R240, R240, 0x1, -R0.reuse ;  /* 0x00000001f0f0e824 */ /* 0x100fe200078e0a00 */
[----:B------:R-:W-:Y:S01]  /*6f90*/  ISETP.GT.U32.AND P3, PT, R0, R239, PT ;  /* 0x000000ef0000720c */ /* 0x000fe20003f64070 */
[----:B------:R-:W-:Y:S01]  /*6fa0*/  @!P4 IMAD.IADD R238, R238, 0x1, -R0 ;  /* 0x00000001eeeec824 */ /* 0x000fe200078e0a00 */
[----:B------:R-:W-:Y:S01]  /*6fb0*/  ISETP.GE.AND P4, PT, R10, RZ, PT ;  /* 0x000000ff0a00720c */ /* 0x000fe20003f86270 */
[C---:B------:R-:W-:Y:S01]  /*6fc0*/  IMAD R241, R0.reuse, R4, R241 ;  /* 0x0000000400f17224 */ /* 0x040fe200078e02f1 */
[----:B------:R-:W-:Y:S01]  /*6fd0*/  LOP3.LUT R10, R3, 0x114, RZ, 0xfc, !PT ;  /* 0x00000114030a7812 */ /* 0x000fe200078efcff */
[C---:B------:R-:W-:Y:S01]  /*6fe0*/  IMAD R242, R0.reuse, R5, R13 ;  /* 0x0000000500f27224 */ /* 0x040fe200078e020d */
[----:B------:R-:W-:Y:S01]  /*6ff0*/  ISETP.GT.U32.AND P6, PT, R0, R240, PT ;  /* 0x000000f00000720c */ /* 0x000fe20003fc4070 */
[----:B------:R-:W-:Y:S01]  /*7000*/  IMAD.HI.U32 R5, R2, R245, RZ ;  /* 0x000000f502057227 */ /* 0x000fe200078e00ff */
[----:B------:R-:W-:-:S02]  /*7010*/  IABS R243, R10 ;  /* 0x0000000a00f37213 */ /* 0x000fc40000000000 */
[----:B------:R-:W-:Y:S01]  /*7020*/  IABS R13, R15 ;  /* 0x0000000f000d7213 */ /* 0x000fe20000000000 */
[----:B------:R-:W-:Y:S02]  /*7030*/  IMAD.MOV R5, RZ, RZ, -R5 ;  /* 0x000000ffff057224 */ /* 0x000fe400078e0a05 */
[----:B------:R-:W-:-:S04]  /*7040*/  IMAD.HI.U32 R4, R2, R243, RZ ;  /* 0x000000f302047227 */ /* 0x000fc800078e00ff */
[--C-:B------:R-:W-:Y:S01]  /*7050*/  @!P3 IMAD.IADD R239, R239, 0x1, -R0.reuse ;  /* 0x00000001efefb824 */ /* 0x100fe200078e0a00 */
[----:B------:R-:W-:Y:S01]  /*7060*/  ISETP.GT.U32.AND P3, PT, R0, R241, PT ;  /* 0x000000f10000720c */ /* 0x000fe20003f64070 */
[----:B------:R-:W-:Y:S01]  /*7070*/  @!P6 IMAD.IADD R240, R240, 0x1, -R0 ;  /* 0x00000001f0f0e824 */ /* 0x000fe200078e0a00 */
[----:B------:R-:W-:Y:S01]  /*7080*/  IADD3 R6, -R4, RZ, RZ ;  /* 0x000000ff04067210 */ /* 0x000fe20007ffe1ff */
[----:B------:R-:W-:Y:S01]  /*7090*/  IMAD.HI.U32 R4, R2, R11, RZ ;  /* 0x0000000b02047227 */ /* 0x000fe200078e00ff */
[----:B------:R-:W-:-:S03]  /*70a0*/  ISETP.GT.U32.AND P6, PT, R0, R242, PT ;  /* 0x000000f20000720c */ /* 0x000fc60003fc4070 */
[----:B------:R-:W-:Y:S02]  /*70b0*/  IMAD R243, R0, R6, R243 ;  /* 0x0000000600f37224 */ /* 0x000fe400078e02f3 */
[----:B------:R-:W-:Y:S02]  /*70c0*/  IMAD.MOV R244, RZ, RZ, -R4 ;  /* 0x000000fffff47224 */ /* 0x000fe400078e0a04 */
[----:B------:R-:W-:-:S04]  /*70d0*/  IMAD.HI.U32 R6, R2, R13, RZ ;  /* 0x0000000d02067227 */ /* 0x000fc800078e00ff */
[--C-:B------:R-:W-:Y:S01]  /*70e0*/  @!P3 IMAD.IADD R241, R241, 0x1, -R0.reuse ;  /* 0x00000001f1f1b824 */ /* 0x100fe200078e0a00 */
[C---:B------:R-:W-:Y:S01]  /*70f0*/  ISETP.GT.U32.AND P3, PT, R0.reuse, R243, PT ;  /* 0x000000f30000720c */ /* 0x040fe20003f64070 */
[----:B------:R-:W-:Y:S01]  /*7100*/  IMAD R244, R0, R244, R11 ;  /* 0x000000f400f47224 */ /* 0x000fe200078e020b */
[----:B------:R-:W-:Y:S01]  /*7110*/  IADD3 R6, -R6, RZ, RZ ;  /* 0x000000ff06067210 */ /* 0x000fe20007ffe1ff */
[----:B------:R-:W-:Y:S02]  /*7120*/  @!P6 IMAD.IADD R242, R242, 0x1, -R0 ;  /* 0x00000001f2f2e824 */ /* 0x000fe400078e0a00 */
[----:B------:R-:W-:Y:S01]  /*7130*/  IMAD.HI.U32 R4, R2, R247, RZ ;  /* 0x000000f702047227 */ /* 0x000fe200078e00ff */
[----:B------:R-:W-:-:S03]  /*7140*/  ISETP.GT.U32.AND P6, PT, R0, R244, PT ;  /* 0x000000f40000720c */ /* 0x000fc60003fc4070 */
[C---:B------:R-:W-:Y:S02]  /*7150*/  IMAD R245, R0.reuse, R5, R245 ;  /* 0x0000000500f57224 */ /* 0x040fe400078e02f5 */
[----:B------:R-:W-:Y:S02]  /*7160*/  IMAD.MOV R4, RZ, RZ, -R4 ;  /* 0x000000ffff047224 */ /* 0x000fe400078e0a04 */
[----:B------:R-:W-:Y:S01]  /*7170*/  @!P3 IMAD.IADD R243, R243, 0x1, -R0 ;  /* 0x00000001f3f3b824 */ /* 0x000fe200078e0a00 */
[C---:B------:R-:W-:Y:S01]  /*7180*/  ISETP.GT.U32.AND P3, PT, R0.reuse, R242, PT ;  /* 0x000000f20000720c */ /* 0x040fe20003f64070 */
[----:B------:R-:W-:Y:S01]  /*7190*/  @!P2 IMAD.MOV R238, RZ, RZ, -R238 ;  /* 0x000000ffffeea224 */ /* 0x000fe200078e0aee */
[C---:B------:R-:W-:Y:S01]  /*71a0*/  ISETP.GT.U32.AND P2, PT, R0.reuse, R241, PT ;  /* 0x000000f10000720c */ /* 0x040fe20003f44070 */
[----:B------:R-:W-:Y:S01]  /*71b0*/  @!P1 IMAD.MOV R240, RZ, RZ, -R240 ;  /* 0x000000fffff09224 */ /* 0x000fe200078e0af0 */
[C---:B------:R-:W-:Y:S01]  /*71c0*/  ISETP.GT.U32.AND P1, PT, R0.reuse, R245, PT ;  /* 0x000000f50000720c */ /* 0x040fe20003f24070 */
[----:B------:R-:W-:Y:S01]  /*71d0*/  IMAD R246, R0, R6, R13 ;  /* 0x0000000600f67224 */ /* 0x000fe200078e020d */
[----:B------:R-:W-:Y:S01]  /*71e0*/  @!P6 IADD3 R244, R244, -R0, RZ ;  /* 0x80000000f4f4e210 */ /* 0x000fe20007ffe0ff */
[----:B------:R-:W-:Y:S01]  /*71f0*/  @!P0 IMAD.MOV R239, RZ, RZ, -R239 ;  /* 0x000000ffffef8224 */ /* 0x000fe200078e0aef */
[C---:B------:R-:W-:Y:S01]  /*7200*/  ISETP.GT.U32.AND P6, PT, R0.reuse, R243, PT ;  /* 0x000000f30000720c */ /* 0x040fe20003fc4070 */
[----:B------:R-:W-:Y:S01]  /*7210*/  IMAD R247, R0, R4, R247 ;  /* 0x0000000400f77224 */ /* 0x000fe200078e02f7 */
[----:B------:R-:W-:-:S02]  /*7220*/  LOP3.LUT R13, R3, 0x120, RZ, 0xfc, !PT ;  /* 0x00000120030d7812 */ /* 0x000fc400078efcff */
[----:B------:R-:W-:Y:S01]  /*7230*/  ISETP.GT.U32.AND P0, PT, R0, R244, PT ;  /* 0x000000f40000720c */ /* 0x000fe20003f04070 */
[--C-:B------:R-:W-:Y:S01]  /*7240*/  @!P3 IMAD.IADD R242, R242, 0x1, -R0.reuse ;  /* 0x00000001f2f2b824 */ /* 0x100fe200078e0a00 */
[----:B------:R-:W-:Y:S01]  /*7250*/  IABS R11, R13 ;  /* 0x0000000d000b7213 */ /* 0x000fe20000000000 */
[--C-:B------:R-:W-:Y:S01]  /*7260*/  @!P2 IMAD.IADD R241, R241, 0x1, -R0.reuse ;  /* 0x00000001f1f1a824 */ /* 0x100fe200078e0a00 */
[----:B------:R-:W-:Y:S01]  /*7270*/  LOP3.LUT R6, R3, 0x11e, RZ, 0xfc, !PT ;  /* 0x0000011e03067812 */ /* 0x000fe200078efcff */
[--C-:B------:R-:W-:Y:S01]  /*7280*/  @!P1 IMAD.IADD R245, R245, 0x1, -R0.reuse ;  /* 0x00000001f5f59824 */ /* 0x100fe200078e0a00 */
[----:B------:R-:W-:Y:S01]  /*7290*/  ISETP.GE.AND P3, PT, R10, RZ, PT ;  /* 0x000000ff0a00720c */ /* 0x000fe20003f66270 */
[----:B------:R-:W-:Y:S01]  /*72a0*/  IMAD.HI.U32 R5, R2, R11, RZ ;  /* 0x0000000b02057227 */ /* 0x000fe200078e00ff */
[----:B------:R-:W-:Y:S02]  /*72b0*/  IABS R105, R6 ;  /* 0x0000000600697213 */ /* 0x000fe40000000000 */
[----:B------:R-:W-:Y:S01]  /*72c0*/  @!P6 IADD3 R243, R243, -R0, RZ ;  /* 0x80000000f3f3e210 */ /* 0x000fe20007ffe0ff */
[----:B------:R-:W-:Y:S01]  /*72d0*/  IMAD.MOV R5, RZ, RZ, -R5 ;  /* 0x000000ffff057224 */ /* 0x000fe200078e0a05 */
[----:B------:R-:W-:Y:S01]  /*72e0*/  ISETP.GT.U32.AND P6, PT, R0, R247, PT ;  /* 0x000000f70000720c */ /* 0x000fe20003fc4070 */
[----:B------:R-:W-:Y:S01]  /*72f0*/  @!P0 IMAD.IADD R244, R244, 0x1, -R0 ;  /* 0x00000001f4f48824 */ /* 0x000fe200078e0a00 */
[----:B------:R-:W-:Y:S01]  /*7300*/  ISETP.GE.AND P0, PT, R12, RZ, PT ;  /* 0x000000ff0c00720c */ /* 0x000fe20003f06270 */
[----:B------:R-:W-:Y:S01]  /*7310*/  IMAD.HI.U32 R4, R2, R105, RZ ;  /* 0x0000006902047227 */ /* 0x000fe200078e00ff */
[----:B------:R-:W-:-:S02]  /*7320*/  ISETP.GT.U32.AND P2, PT, R0, R246, PT ;  /* 0x000000f60000720c */ /* 0x000fc40003f44070 */
[----:B------:R-:W-:Y:S01]  /*7330*/  ISETP.GE.AND P1, PT, R14, RZ, PT ;  /* 0x000000ff0e00720c */ /* 0x000fe20003f26270 */
[----:B------:R-:W-:Y:S01]  /*7340*/  @!P5 IMAD.MOV R241, RZ, RZ, -R241 ;  /* 0x000000fffff1d224 */ /* 0x000fe200078e0af1 */
[C---:B------:R-:W-:Y:S01]  /*7350*/  ISETP.GT.U32.AND P5, PT, R0.reuse, R245, PT ;  /* 0x000000f50000720c */ /* 0x040fe20003fa4070 */
[----:B------:R-:W-:Y:S01]  /*7360*/  IMAD R106, R0, R5, R11 ;  /* 0x00000005006a7224 */ /* 0x000fe200078e020b */
[C---:B------:R-:W-:Y:S01]  /*7370*/  LOP3.LUT R5, R3.reuse, 0x122, RZ, 0xfc, !PT ;  /* 0x0000012203057812 */ /* 0x040fe200078efcff */
[----:B------:R-:W-:Y:S01]  /*7380*/  IMAD.MOV R4, RZ, RZ, -R4 ;  /* 0x000000ffff047224 */ /* 0x000fe200078e0a04 */
[----:B------:R-:W-:Y:S01]  /*7390*/  LOP3.LUT R10, R3, 0x124, RZ, 0xfc, !PT ;  /* 0x00000124030a7812 */ /* 0x000fe200078efcff */
[----:B------:R-:W-:Y:S01]  /*73a0*/  @!P6 IMAD.IADD R247, R247, 0x1, -R0 ;  /* 0x00000001f7f7e824 */ /* 0x000fe200078e0a00 */
[----:B------:R-:W-:Y:S01]  /*73b0*/  IABS R107, R5 ;  /* 0x00000005006b7213 */ /* 0x000fe20000000000 */
[----:B------:R-:W-:Y:S01]  /*73c0*/  @!P4 IMAD.MOV R242, RZ, RZ, -R242 ;  /* 0x000000fffff2c224 */ /* 0x000fe200078e0af2 */
[----:B------:R-:W-:Y:S01]  /*73d0*/  @!P0 IADD3 R244, -R244, RZ, RZ ;  /* 0x000000fff4f48210 */ /* 0x000fe20007ffe1ff */
[C---:B------:R-:W-:Y:S01]  /*73e0*/  IMAD R105, R0.reuse, R4, R105 ;  /* 0x0000000400697224 */ /* 0x040fe200078e0269 */
[----:B------:R-:W-:Y:S01]  /*73f0*/  ISETP.GT.U32.AND P4, PT, R0, R247, PT ;  /* 0x000000f70000720c */ /* 0x000fe20003f84070 */
[----:B------:R-:W-:Y:S01]  /*7400*/  @!P3 IMAD.MOV R243, RZ, RZ, -R243 ;  /* 0x000000fffff3b224 */ /* 0x000fe200078e0af3 */
[----:B------:R-:W-:Y:S01]  /*7410*/  ISETP.GE.AND P0, PT, R16, RZ, PT ;  /* 0x000000ff1000720c */ /* 0x000fe20003f06270 */
[----:B------:R-:W-:Y:S01]  /*7420*/  IMAD.HI.U32 R4, R2, R107, RZ ;  /* 0x0000006b02047227 */ /* 0x000fe200078e00ff */
[----:B------:R-:W-:-:S02]  /*7430*/  ISETP.GT.U32.AND P3, PT, R0, R105, PT ;  /* 0x000000690000720c */ /* 0x000fc40003f64070 */
[----:B------:R-:W-:Y:S01]  /*7440*/  @!P2 IADD3 R246, R246, -R0, RZ ;  /* 0x80000000f6f6a210 */ /* 0x000fe20007ffe0ff */
[--C-:B------:R-:W-:Y:S01]  /*7450*/  @!P5 IMAD.IADD R245, R245, 0x1, -R0.reuse ;  /* 0x00000001f5f5d824 */ /* 0x100fe200078e0a00 */
[----:B------:R-:W-:Y:S02]  /*7460*/  ISETP.GT.U32.AND P5, PT, R0, R106, PT ;  /* 0x0000006a0000720c */ /* 0x000fe40003fa4070 */
[----:B------:R-:W-:Y:S01]  /*7470*/  IADD3 R4, -R4, RZ, RZ ;  /* 0x000000ff04047210 */ /* 0x000fe20007ffe1ff */
[----:B------:R-:W-:Y:S01]  /*7480*/  @!P1 IMAD.MOV R245, RZ, RZ, -R245 ;  /* 0x000000fffff59224 */ /* 0x000fe200078e0af5 */
[----:B------:R-:W-:Y:S01]  /*7490*/  IABS R11, R10 ;  /* 0x0000000a000b7213 */ /* 0x000fe20000000000 */
[--C-:B------:R-:W-:Y:S01]  /*74a0*/  @!P4 IMAD.IADD R247, R247, 0x1, -R0.reuse ;  /* 0x00000001f7f7c824 */ /* 0x100fe200078e0a00 */
[C---:B------:R-:W-:Y:S01]  /*74b0*/  ISETP.GT.U32.AND P6, PT, R0.reuse, R246, PT ;  /* 0x000000f60000720c */ /* 0x040fe20003fc4070 */
[----:B------:R-:W-:Y:S01]  /*74c0*/  IMAD R107, R0, R4, R107 ;  /* 0x00000004006b7224 */ /* 0x000fe200078e026b */
[----:B------:R-:W-:Y:S01]  /*74d0*/  ISETP.GE.AND P2, PT, R15, RZ, PT ;  /* 0x000000ff0f00720c */ /* 0x000fe20003f46270 */
[----:B------:R-:W-:Y:S01]  /*74e0*/  @!P3 IMAD.IADD R105, R105, 0x1, -R0 ;  /* 0x000000016969b824 */ /* 0x000fe200078e0a00 */
[----:B------:R-:W-:-:S02]  /*74f0*/  @!P0 IADD3 R247, -R247, RZ, RZ ;  /* 0x000000fff7f78210 */ /* 0x000fc40007ffe1ff */
[----:B------:R-:W-:Y:S01]  /*7500*/  ISETP.GT.U32.AND P0, PT, R0, R107, PT ;  /* 0x0000006b0000720c */ /* 0x000fe20003f04070 */
[--C-:B------:R-:W-:Y:S01]  /*7510*/  @!P5 IMAD.IADD R106, R106, 0x1, -R0.reuse ;  /* 0x000000016a6ad824 */ /* 0x100fe200078e0a00 */
[----:B------:R-:W-:Y:S02]  /*7520*/  ISETP.GT.U32.AND P1, PT, R0, R105, PT ;  /* 0x000000690000720c */ /* 0x000fe40003f24070 */
[----:B------:R-:W-:Y:S01]  /*7530*/  ISETP.GE.AND P3, PT, R5, RZ, PT ;  /* 0x000000ff0500720c */ /* 0x000fe20003f66270 */
[----:B------:R-:W-:Y:S01]  /*7540*/  IMAD.HI.U32 R5, R2, R11, RZ ;  /* 0x0000000b02057227 */ /* 0x000fe200078e00ff */
[----:B------:R-:W-:Y:S02]  /*7550*/  ISETP.GT.U32.AND P5, PT, R0, R106, PT ;  /* 0x0000006a0000720c */ /* 0x000fe40003fa4070 */
[----:B------:R-:W-:Y:S01]  /*7560*/  LOP3.LUT R4, R3, 0x126, RZ, 0xfc, !PT ;  /* 0x0000012603047812 */ /* 0x000fe200078efcff */
[----:B------:R-:W-:Y:S01]  /*7570*/  IMAD.MOV R5, RZ, RZ, -R5 ;  /* 0x000000ffff057224 */ /* 0x000fe200078e0a05 */
[----:B------:R-:W-:Y:S01]  /*7580*/  ISETP.GE.AND P4, PT, R13, RZ, PT ;  /* 0x000000ff0d00720c */ /* 0x000fe20003f86270 */
[--C-:B------:R-:W-:Y:S01]  /*7590*/  @!P6 IMAD.IADD R246, R246, 0x1, -R0.reuse ;  /* 0x00000001f6f6e824 */ /* 0x100fe200078e0a00 */
[----:B------:R-:W-:Y:S01]  /*75a0*/  IABS R109, R4 ;  /* 0x00000004006d7213 */ /* 0x000fe20000000000 */
[--C-:B------:R-:W-:Y:S01]  /*75b0*/  @!P0 IMAD.IADD R107, R107, 0x1, -R0.reuse ;  /* 0x000000016b6b8824 */ /* 0x100fe200078e0a00 */
[----:B------:R-:W-:Y:S01]  /*75c0*/  ISETP.GE.AND P6, PT, R6, RZ, PT ;  /* 0x000000ff0600720c */ /* 0x000fe20003fc6270 */
[----:B------:R-:W-:Y:S01]  /*75d0*/  IMAD R108, R0, R5, R11 ;  /* 0x00000005006c7224 */ /* 0x000fe200078e020b */
[----:B------:R-:W-:Y:S01]  /*75e0*/  LOP3.LUT R5, R3, 0x128, RZ, 0xfc, !PT ;  /* 0x0000012803057812 */ /* 0x000fe200078efcff */
[--C-:B------:R-:W-:Y:S01]  /*75f0*/  @!P1 IMAD.IADD R105, R105, 0x1, -R0.reuse ;  /* 0x0000000169699824 */ /* 0x100fe200078e0a00 */
[----:B------:R-:W-:Y:S01]  /*7600*/  ISETP.GE.AND P1, PT, R4, RZ, PT ;  /* 0x000000ff0400720c */ /* 0x000fe20003f26270 */
[----:B------:R-:W-:Y:S01]  /*7610*/  @!P5 IMAD.IADD R106, R106, 0x1, -R0 ;  /* 0x000000016a6ad824 */ /* 0x000fe200078e0a00 */
[----:B------:R-:W-:Y:S01]  /*7620*/  ISETP.GT.U32.AND P0, PT, R0, R107, PT ;  /* 0x0000006b0000720c */ /* 0x000fe20003f04070 */
[----:B------:R-:W-:Y:S01]  /*7630*/  IMAD.HI.U32 R4, R2, R109, RZ ;  /* 0x0000006d02047227 */ /* 0x000fe200078e00ff */
[----:B------:R-:W-:-:S02]  /*7640*/  ISETP.GT.U32.AND P5, PT, R0, R108, PT ;  /* 0x0000006c0000720c */ /* 0x000fc40003fa4070 */
[----:B------:R-:W-:Y:S01]  /*7650*/  IABS R11, R5 ;  /* 0x00000005000b7213 */ /* 0x000fe20000000000 */
[----:B------:R-:W-:Y:S01]  /*7660*/  @!P2 IMAD.MOV R246, RZ, RZ, -R246 ;  /* 0x000000fffff6a224 */ /* 0x000fe200078e0af6 */
[----:B------:R-:W-:Y:S01]  /*7670*/  ISETP.GE.AND P2, PT, R10, RZ, PT ;  /* 0x000000ff0a00720c */ /* 0x000fe20003f46270 */
[----:B------:R-:W-:Y:S01]  /*7680*/  IMAD.MOV R4, RZ, RZ, -R4 ;  /* 0x000000ffff047224 */ /* 0x000fe200078e0a04 */
[----:B------:R-:W-:Y:S01]  /*7690*/  LOP3.LUT R10, R3, 0x12a, RZ, 0xfc, !PT ;  /* 0x0000012a030a7812 */ /* 0x000fe200078efcff */
[----:B------:R-:W-:Y:S01]  /*76a0*/  @!P6 IMAD.MOV R105, RZ, RZ, -R105 ;  /* 0x000000ffff69e224 */ /* 0x000fe200078e0a69 */
[----:B------:R-:W-:Y:S01]  /*76b0*/  ISETP.GE.AND P6, PT, R5, RZ, PT ;  /* 0x000000ff0500720c */ /* 0x000fe20003fc6270 */
[----:B------:R-:W-:Y:S01]  /*76c0*/  IMAD R109, R0, R4, R109 ;  /* 0x00000004006d7224 */ /* 0x000fe200078e026d */
[----:B------:R-:W-:Y:S01]  /*76d0*/  IABS R13, R10 ;  /* 0x0000000a000d7213 */ /* 0x000fe20000000000 */
[----:B------:R-:W-:Y:S01]  /*76e0*/  IMAD.HI.U32 R5, R2, R11, RZ ;  /* 0x0000000b02057227 */ /* 0x000fe200078e00ff */
[----:B------:R-:W-:-:S02]  /*76f0*/  @!P0 IADD3 R107, R107, -R0, RZ ;  /* 0x800000006b6b8210 */ /* 0x000fc40007ffe0ff */
[----:B------:R-:W-:Y:S01]  /*7700*/  ISETP.GT.U32.AND P0, PT, R0, R109, PT ;  /* 0x0000006d0000720c */ /* 0x000fe20003f04070 */
[----:B------:R-:W-:Y:S01]  /*7710*/  IMAD.HI.U32 R6, R2, R13, RZ ;  /* 0x0000000d02067227 */ /* 0x000fe200078e00ff */
[----:B------:R-:W-:Y:S02]  /*7720*/  @!P5 IADD3 R108, R108, -R0, RZ ;  /* 0x800000006c6cd210 */ /* 0x000fe40007ffe0ff */
[C---:B------:R-:W-:Y:S01]  /*7730*/  LOP3.LUT R12, R3.reuse, 0x130, RZ, 0xfc, !PT ;  /* 0x00000130030c7812 */ /* 0x040fe200078efcff */
[----:B------:R-:W-:Y:S01]  /*7740*/  IMAD.MOV R6, RZ, RZ, -R6 ;  /* 0x000000ffff067224 */ /* 0x000fe200078e0a06 */
[C---:B------:R-:W-:Y:S01]  /*7750*/  ISETP.GT.U32.AND P5, PT, R0.reuse, R108, PT ;  /* 0x0000006c0000720c */ /* 0x040fe20003fa4070 */
[----:B------:R-:W-:Y:S01]  /*7760*/  IMAD.MOV R5, RZ, RZ, -R5 ;  /* 0x000000ffff057224 */ /* 0x000fe200078e0a05 */
[----:B------:R-:W-:Y:S01]  /*7770*/  IABS R111, R12 ;  /* 0x0000000c006f7213 */ /* 0x000fe20000000000 */
[----:B------:R-:W-:Y:S01]  /*7780*/  IMAD R114, R0, R6, R13 ;  /* 0x0000000600727224 */ /* 0x000fe200078e020d */
[----:B------:R-:W-:Y:S01]  /*7790*/  LOP3.LUT R13, R3, 0x132, RZ, 0xfc, !PT ;  /* 0x00000132030d7812 */ /* 0x000fe200078efcff */
[----:B------:R-:W-:Y:S01]  /*77a0*/  @!P4 IMAD.MOV R106, RZ, RZ, -R106 ;  /* 0x000000ffff6ac224 */ /* 0x000fe200078e0a6a */
[----:B------:R-:W-:Y:S01]  /*77b0*/  ISETP.GE.AND P4, PT, R10, RZ, PT ;  /* 0x000000ff0a00720c */ /* 0x000fe20003f86270 */
[--C-:B------:R-:W-:Y:S01]  /*77c0*/  @!P0 IMAD.IADD R109, R109, 0x1, -R0.reuse ;  /* 0x000000016d6d8824 */ /* 0x100fe200078e0a00 */
[----:B------:R-:W-:Y:S01]  /*77d0*/  LOP3.LUT R10, R3, 0x12c, RZ, 0xfc, !PT ;  /* 0x0000012c030a7812 */ /* 0x000fe200078efcff */
[C---:B------:R-:W-:Y:S01]  /*77e0*/  IMAD R110, R0.reuse, R5, R11 ;  /* 0x00000005006e7224 */ /* 0x040fe200078e020b */
[----:B------:R-:W-:Y:S01]  /*77f0*/  ISETP.GT.U32.AND P0, PT, R0, R114, PT ;  /* 0x000000720000720c */ /* 0x000fe20003f04070 */
        /* <DEDUP_REMOVED lines=8> */
[----:B------:R-:W-:Y:S01]  /*7880*/  @!P2 IMAD.MOV R108, RZ, RZ, -R108 ;  /* 0x000000ffff6ca224 */ /* 0x000fe200078e0a6c */
[----:B------:R-:W-:Y:S01]  /*7890*/  IADD3 R4, -R4, RZ, RZ ;  /* 0x000000ff04047210 */ /* 0x000fe20007ffe1ff */
[--C-:B------:R-:W-:Y:S01]  /*78a0*/  @!P0 IMAD.IADD R114, R114, 0x1, -R0.reuse ;  /* 0x0000000172728824 */ /* 0x100fe200078e0a00 */
[----:B------:R-:W-:Y:S02]  /*78b0*/  IABS R113, R13 ;  /* 0x0000000d00717213 */ /* 0x000fe40000000000 */
[----:B------:R-:W-:Y:S01]  /*78c0*/  ISETP.GE.AND P2, PT, R10, RZ, PT ;  /* 0x000000ff0a00720c */ /* 0x000fe20003f46270 */
[C---:B------:R-:W-:Y:S01]  /*78d0*/  IMAD R116, R0.reuse, R4, R5 ;  /* 0x0000000400747224 */ /* 0x040fe200078e0205 */
[----:B------:R-:W-:Y:S01]  /*78e0*/  ISETP.GT.U32.AND P0, PT, R0, R114, PT ;  /* 0x000000720000720c */ /* 0x000fe20003f04070 */
[----:B------:R-:W-:Y:S01]  /*78f0*/  @!P5 IMAD.IADD R110, R110, 0x1, -R0 ;  /* 0x000000016e6ed824 */ /* 0x000fe200078e0a00 */
[C---:B------:R-:W-:Y:S01]  /*7900*/  LOP3.LUT R10, R3.reuse, 0x134, RZ, 0xfc, !PT ;  /* 0x00000134030a7812 */ /* 0x040fe200078efcff */
[----:B------:R-:W-:Y:S01]  /*7910*/  IMAD.HI.U32 R5, R2, R111, RZ ;  /* 0x0000006f02057227 */ /* 0x000fe200078e00ff */
[----:B------:R-:W-:-:S02]  /*7920*/  LOP3.LUT R14, R3, 0x13a, RZ, 0xfc, !PT ;  /* 0x0000013a030e7812 */ /* 0x000fc400078efcff */
[----:B------:R-:W-:Y:S01]  /*7930*/  ISETP.GT.U32.AND P5, PT, R0, R110, PT ;  /* 0x0000006e0000720c */ /* 0x000fe20003fa4070 */
[C---:B------:R-:W-:Y:S01]  /*7940*/  IMAD.HI.U32 R4, R2.reuse, R115, RZ ;  /* 0x0000007302047227 */ /* 0x040fe200078e00ff */
[----:B------:R-:W-:Y:S02]  /*7950*/  IADD3 R5, -R5, RZ, RZ ;  /* 0x000000ff05057210 */ /* 0x000fe40007ffe1ff */
[----:B------:R-:W-:Y:S01]  /*7960*/  LOP3.LUT R16, R3, 0x13c, RZ, 0xfc, !PT ;  /* 0x0000013c03107812 */ /* 0x000fe200078efcff */
[----:B------:R-:W-:Y:S02]  /*7970*/  IMAD.HI.U32 R6, R2, R113, RZ ;  /* 0x0000007102067227 */ /* 0x000fe400078e00ff */
[----:B------:R-:W-:Y:S02]  /*7980*/  @!P0 IADD3 R114, R114, -R0, RZ ;  /* 0x8000000072728210 */ /* 0x000fe40007ffe0ff */
[----:B------:R-:W-:Y:S01]  /*7990*/  IMAD.MOV R4, RZ, RZ, -R4 ;  /* 0x000000ffff047224 */ /* 0x000fe200078e0a04 */
[----:B------:R-:W-:Y:S01]  /*79a0*/  IABS R15, R16 ;  /* 0x00000010000f7213 */ /* 0x000fe20000000000 */
[----:B------:R-:W-:Y:S01]  /*79b0*/  @!P3 IMAD.IADD R109, R109, 0x1, -R0 ;  /* 0x000000016d6db824 */ /* 0x000fe200078e0a00 */
[C---:B------:R-:W-:Y:S01]  /*79c0*/  ISETP.GT.U32.AND P3, PT, R0.reuse, R116, PT ;  /* 0x000000740000720c */ /* 0x040fe20003f64070 */
[----:B------:R-:W-:-:S02]  /*79d0*/  IMAD R115, R0, R4, R115 ;  /* 0x0000000400737224 */ /* 0x000fc400078e0273 */
[----:B------:R-:W-:Y:S02]  /*79e0*/  IMAD.MOV R6, RZ, RZ, -R6 ;  /* 0x000000ffff067224 */ /* 0x000fe400078e0a06 */
[C---:B------:R-:W-:Y:S01]  /*79f0*/  IMAD R111, R0.reuse, R5, R111 ;  /* 0x00000005006f7224 */ /* 0x040fe200078e026f */
[----:B------:R-:W-:Y:S01]  /*7a00*/  IABS R5, R10 ;  /* 0x0000000a00057213 */ /* 0x000fe20000000000 */
[C---:B------:R-:W-:Y:S02]  /*7a10*/  IMAD R113, R0.reuse, R6, R113 ;  /* 0x0000000600717224 */ /* 0x040fe400078e0271 */
[----:B------:R-:W-:Y:S01]  /*7a20*/  @!P1 IMAD.MOV R109, RZ, RZ, -R109 ;  /* 0x000000ffff6d9224 */ /* 0x000fe200078e0a6d */
[----:B------:R-:W-:Y:S01]  /*7a30*/  ISETP.GT.U32.AND P1, PT, R0, R115, PT ;  /* 0x000000730000720c */ /* 0x000fe20003f24070 */
[----:B------:R-:W-:Y:S01]  /*7a40*/  @!P5 IMAD.IADD R110, R110, 0x1, -R0 ;  /* 0x000000016e6ed824 */ /* 0x000fe200078e0a00 */
[C---:B------:R-:W-:Y:S01]  /*7a50*/  ISETP.GT.U32.AND P0, PT, R0.reuse, R111, PT ;  /* 0x0000006f0000720c */ /* 0x040fe20003f04070 */
[----:B------:R-:W-:Y:S01]  /*7a60*/  @!P4 IMAD.MOV R114, RZ, RZ, -R114 ;  /* 0x000000ffff72c224 */ /* 0x000fe200078e0a72 */
[----:B------:R-:W-:Y:S01]  /*7a70*/  ISETP.GT.U32.AND P4, PT, R0, R113, PT ;  /* 0x000000710000720c */ /* 0x000fe20003f84070 */
[----:B------:R-:W-:Y:S01]  /*7a80*/  @!P3 IMAD.IADD R116, R116, 0x1, -R0 ;  /* 0x000000017474b824 */ /* 0x000fe200078e0a00 */
[----:B------:R-:W-:Y:S01]  /*7a90*/  ISETP.GE.AND P5, PT, R11, RZ, PT ;  /* 0x000000ff0b00720c */ /* 0x000fe20003fa6270 */
[----:B------:R-:W-:Y:S01]  /*7aa0*/  @!P6 IMAD.MOV R110, RZ, RZ, -R110 ;  /* 0x000000ffff6ee224 */ /* 0x000fe200078e0a6e */
[----:B------:R-:W-:Y:S01]  /*7ab0*/  ISETP.GE.AND P6, PT, R12, RZ, PT ;  /* 0x000000ff0c00720c */ /* 0x000fe20003fc6270 */
[----:B------:R-:W-:Y:S01]  /*7ac0*/  IMAD.HI.U32 R4, R2, R5, RZ ;  /* 0x0000000502047227 */ /* 0x000fe200078e00ff */
[----:B------:R-:W-:-:S02]  /*7ad0*/  LOP3.LUT R12, R3, 0x136, RZ, 0xfc, !PT ;  /* 0x00000136030c7812 */ /* 0x000fc400078efcff */
[----:B------:R-:W-:Y:S01]  /*7ae0*/  ISETP.GT.U32.AND P3, PT, R0, R116, PT ;  /* 0x000000740000720c */ /* 0x000fe20003f64070 */
[--C-:B------:R-:W-:Y:S01]  /*7af0*/  @!P1 IMAD.IADD R115, R115, 0x1, -R0.reuse ;  /* 0x0000000173739824 */ /* 0x100fe200078e0a00 */
[----:B------:R-:W-:Y:S01]  /*7b00*/  IADD3 R4, -R4, RZ, RZ ;  /* 0x000000ff04047210 */ /* 0x000fe20007ffe1ff */
[--C-:B------:R-:W-:Y:S01]  /*7b10*/  @!P0 IMAD.IADD R111, R111, 0x1, -R0.reuse ;  /* 0x000000016f6f8824 */ /* 0x100fe200078e0a00 */
[----:B------:R-:W-:Y:S01]  /*7b20*/  IABS R11, R12 ;  /* 0x0000000c000b7213 */ /* 0x000fe20000000000 */
[----:B------:R-:W-:Y:S01]  /*7b30*/  @!P4 IMAD.IADD R113, R113, 0x1, -R0 ;  /* 0x000000017171c824 */ /* 0x000fe200078e0a00 */
[----:B------:R-:W-:Y:S01]  /*7b40*/  ISETP.GE.AND P1, PT, R10, RZ, PT ;  /* 0x000000ff0a00720c */ /* 0x000fe20003f26270 */
[C---:B------:R-:W-:Y:S01]  /*7b50*/  IMAD R112, R0.reuse, R4, R5 ;  /* 0x0000000400707224 */ /* 0x040fe200078e0205 */
[----:B------:R-:W-:Y:S01]  /*7b60*/  ISETP.GT.U32.AND P0, PT, R0, R115, PT ;  /* 0x000000730000720c */ /* 0x000fe20003f04070 */
[----:B------:R-:W-:Y:S01]  /*7b70*/  IMAD.HI.U32 R4, R2, R11, RZ ;  /* 0x0000000b02047227 */ /* 0x000fe200078e00ff */
[----:B------:R-:W-:-:S02]  /*7b80*/  ISETP.GT.U32.AND P4, PT, R0, R111, PT ;  /* 0x0000006f0000720c */ /* 0x000fc40003f84070 */
[----:B------:R-:W-:Y:S01]  /*7b90*/  LOP3.LUT R10, R3, 0x138, RZ, 0xfc, !PT ;  /* 0x00000138030a7812 */ /* 0x000fe200078efcff */
[----:B------:R-:W-:Y:S02]  /*7ba0*/  IMAD.MOV R4, RZ, RZ, -R4 ;  /* 0x000000ffff047224 */ /* 0x000fe400078e0a04 */
[----:B------:R-:W-:Y:S01]  /*7bb0*/  @!P3 IMAD.IADD R116, R116, 0x1, -R0 ;  /* 0x000000017474b824 */ /* 0x000fe200078e0a00 */
[----:B------:R-:W-:Y:S01]  /*7bc0*/  IABS R5, R10 ;  /* 0x0000000a00057213 */ /* 0x000fe20000000000 */
[C---:B------:R-:W-:Y:S01]  /*7bd0*/  IMAD R6, R0.reuse, R4, R11 ;  /* 0x0000000400067224 */ /* 0x040fe200078e020b */
[----:B------:R-:W-:Y:S01]  /*7be0*/  ISETP.GE.AND P3, PT, R13, RZ, PT ;  /* 0x000000ff0d00720c */ /* 0x000fe20003f66270 */
[----:B------:R-:W-:Y:S01]  /*7bf0*/  @!P2 IMAD.MOV R116, RZ, RZ, -R116 ;  /* 0x000000ffff74a224 */ /* 0x000fe200078e0a74 */
[C---:B------:R-:W-:Y:S01]  /*7c00*/  ISETP.GT.U32.AND P2, PT, R0.reuse, R113, PT ;  /* 0x000000710000720c */ /* 0x040fe20003f44070 */
[----:B------:R-:W-:Y:S01]  /*7c10*/  IMAD.MOV.U32 R11, RZ, RZ, R5 ;  /* 0x000000ffff0b7224 */ /* 0x000fe200078e0005 */
[----:B------:R-:W-:Y:S01]  /*7c20*/  @!P0 IADD3 R115, R115, -R0, RZ ;  /* 0x8000000073738210 */ /* 0x000fe20007ffe0ff */
[----:B------:R-:W-:Y:S01]  /*7c30*/  @!P4 IMAD.IADD R111, R111, 0x1, -R0 ;  /* 0x000000016f6fc824 */ /* 0x000fe200078e0a00 */
[----:B------:R-:W-:Y:S01]  /*7c40*/  ISETP.GT.U32.AND P0, PT, R0, R112, PT ;  /* 0x000000700000720c */ /* 0x000fe20003f04070 */
[----:B------:R-:W-:Y:S01]  /*7c50*/  IMAD.HI.U32 R4, R2, R11, RZ ;  /* 0x0000000b02047227 */ /* 0x000fe200078e00ff */
[----:B------:R-:W-:-:S02]  /*7c60*/  IABS R13, R14 ;  /* 0x0000000e000d7213 */ /* 0x000fc40000000000 */
[----:B------:R-:W-:Y:S01]  /*7c70*/  ISETP.GT.U32.AND P4, PT, R0, R6, PT ;  /* 0x000000060000720c */ /* 0x000fe20003f84070 */
[----:B------:R-:W-:Y:S01]  /*7c80*/  @!P5 IMAD.MOV R115, RZ, RZ, -R115 ;  /* 0x000000ffff73d224 */ /* 0x000fe200078e0a73 */
[----:B------:R-:W-:Y:S01]  /*7c90*/  IADD3 R4, -R4, RZ, RZ ;  /* 0x000000ff04047210 */ /* 0x000fe20007ffe1ff */
[----:B------:R-:W-:Y:S01]  /*7ca0*/  IMAD.HI.U32 R5, R2, R13, RZ ;  /* 0x0000000d02057227 */ /* 0x000fe200078e00ff */
[----:B------:R-:W-:-:S03]  /*7cb0*/  @!P6 IADD3 R111, -R111, RZ, RZ ;  /* 0x000000ff6f6fe210 */ /* 0x000fc60007ffe1ff */
[----:B------:R-:W-:Y:S02]  /*7cc0*/  IMAD.MOV R5, RZ, RZ, -R5 ;  /* 0x000000ffff057224 */ /* 0x000fe400078e0a05 */
[----:B------:R-:W-:Y:S02]  /*7cd0*/  IMAD R11, R0, R4, R11 ;  /* 0x00000004000b7224 */ /* 0x000fe400078e020b */
[--C-:B------:R-:W-:Y:S01]  /*7ce0*/  @!P2 IMAD.IADD R113, R113, 0x1, -R0.reuse ;  /* 0x000000017171a824 */ /* 0x100fe200078e0a00 */
[----:B------:R-:W-:Y:S01]  /*7cf0*/  ISETP.GE.AND P2, PT, R12, RZ, PT ;  /* 0x000000ff0c00720c */ /* 0x000fe20003f46270 */
[--C-:B------:R-:W-:Y:S01]  /*7d00*/  @!P0 IMAD.IADD R112, R112, 0x1, -R0.reuse ;  /* 0x0000000170708824 */ /* 0x100fe200078e0a00 */
[----:B------:R-:W-:Y:S01]  /*7d10*/  ISETP.GE.AND P0, PT, R10, RZ, PT ;  /* 0x000000ff0a00720c */ /* 0x000fe20003f06270 */
[----:B------:R-:W-:Y:S01]  /*7d20*/  @!P4 IMAD.IADD R6, R6, 0x1, -R0 ;  /* 0x000000010606c824 */ /* 0x000fe200078e0a00 */
[C---:B------:R-:W-:Y:S01]  /*7d30*/  ISETP.GT.U32.AND P6, PT, R0.reuse, R11, PT ;  /* 0x0000000b0000720c */ /* 0x040fe20003fc4070 */
[C---:B------:R-:W-:Y:S01]  /*7d40*/  IMAD R12, R0.reuse, R5, R13 ;  /* 0x00000005000c7224 */ /* 0x040fe200078e020d */
[----:B------:R-:W-:Y:S01]  /*7d50*/  ISETP.GT.U32.AND P5, PT, R0, R112, PT ;  /* 0x000000700000720c */ /* 0x000fe20003fa4070 */
[----:B------:R-:W-:Y:S01]  /*7d60*/  IMAD.HI.U32 R10, R2, R15, RZ ;  /* 0x0000000f020a7227 */ /* 0x000fe200078e00ff */
[----:B------:R-:W-:-:S03]  /*7d70*/  ISETP.GT.U32.AND P4, PT, R0, R6, PT ;  /* 0x000000060000720c */ /* 0x000fc60003f84070 */
[----:B------:R-:W-:Y:S01]  /*7d80*/  @!P3 IMAD.MOV R113, RZ, RZ, -R113 ;  /* 0x000000ffff71b224 */ /* 0x000fe200078e0a71 */
[----:B------:R-:W-:Y:S01]  /*7d90*/  ISETP.GT.U32.AND P3, PT, R0, R12, PT ;  /* 0x0000000c0000720c */ /* 0x000fe20003f64070 */
[----:B------:R-:W-:-:S04]  /*7da0*/  IMAD.MOV R10, RZ, RZ, -R10 ;  /* 0x000000ffff0a7224 */ /* 0x000fc800078e0a0a */
[----:B------:R-:W-:Y:S01]  /*7db0*/  IMAD R13, R0, R10, R15 ;  /* 0x0000000a000d7224 */ /* 0x000fe200078e020f */
[----:B------:R-:W-:Y:S01]  /*7dc0*/  LOP3.LUT R10, R3, 0x13e, RZ, 0xfc, !PT ;  /* 0x0000013e030a7812 */ /* 0x000fe200078efcff */
[--C-:B------:R-:W-:Y:S01]  /*7dd0*/  @!P6 IMAD.IADD R11, R11, 0x1, -R0.reuse ;  /* 0x000000010b0be824 */ /* 0x100fe200078e0a00 */
[----:B------:R-:W-:Y:S01]  /*7de0*/  IABS R15, R18 ;  /* 0x00000012000f7213 */ /* 0x000fe20000000000 */
[--C-:B------:R-:W-:Y:S01]  /*7df0*/  @!P4 IMAD.IADD R6, R6, 0x1, -R0.reuse ;  /* 0x000000010606c824 */ /* 0x100fe200078e0a00 */
[----:B------:R-:W-:Y:S01]  /*7e00*/  IABS R5, R10 ;  /* 0x0000000a00057213 */ /* 0x000fe20000000000 */
[----:B------:R-:W-:Y:S01]  /*7e10*/  @!P5 IMAD.IADD R112, R112, 0x1, -R0 ;  /* 0x000000017070d824 */ /* 0x000fe200078e0a00 */
[----:B------:R-:W-:Y:S01]  /*7e20*/  ISETP.GT.U32.AND P4, PT, R0, R13, PT ;  /* 0x0000000d0000720c */ /* 0x000fe20003f84070 */
[----:B------:R-:W-:Y:S01]  /*7e30*/  @!P2 IMAD.MOV R6, RZ, RZ, -R6 ;  /* 0x000000ffff06a224 */ /* 0x000fe200078e0a06 */
[----:B------:R-:W-:Y:S01]  /*7e40*/  @!P3 IADD3 R12, R12, -R0, RZ ;  /* 0x800000000c0cb210 */ /* 0x000fe20007ffe0ff */
[----:B------:R-:W-:Y:S01]  /*7e50*/  IMAD.HI.U32 R4, R2, R5, RZ ;  /* 0x0000000502047227 */ /* 0x000fe200078e00ff */
[----:B------:R-:W-:-:S02]  /*7e60*/  ISETP.GT.U32.AND P3, PT, R0, R11, PT ;  /* 0x0000000b0000720c */ /* 0x000fc40003f64070 */
[----:B------:R-:W-:Y:S01]  /*7e70*/  ISETP.GE.AND P5, PT, R14, RZ, PT ;  /* 0x000000ff0e00720c */ /* 0x000fe20003fa6270 */
[----:B------:R-:W-:Y:S01]  /*7e80*/  IMAD.MOV R14, RZ, RZ, -R4 ;  /* 0x000000ffff0e7224 */ /* 0x000fe200078e0a04 */
[----:B------:R-:W-:Y:S01]  /*7e90*/  ISETP.GE.AND P6, PT, R16, RZ, PT ;  /* 0x000000ff1000720c */ /* 0x000fe20003fc6270 */
[----:B------:R-:W-:-:S04]  /*7ea0*/  IMAD.HI.U32 R4, R2, R15, RZ ;  /* 0x0000000f02047227 */ /* 0x000fc800078e00ff */
[C---:B------:R-:W-:Y:S01]  /*7eb0*/  IMAD R14, R0.reuse, R14, R5 ;  /* 0x0000000e000e7224 */ /* 0x040fe200078e0205 */
[----:B------:R-:W-:Y:S01]  /*7ec0*/  IABS R5, R20 ;  /* 0x0000001400057213 */ /* 0x000fe20000000000 */
[----:B------:R-:W-:Y:S01]  /*7ed0*/  @!P4 IMAD.IADD R13, R13, 0x1, -R0 ;  /* 0x000000010d0dc824 */ /* 0x000fe200078e0a00 */
[C---:B------:R-:W-:Y:S01]  /*7ee0*/  ISETP.GT.U32.AND P4, PT, R0.reuse, R12, PT ;  /* 0x0000000c0000720c */ /* 0x040fe20003f84070 */
[----:B------:R-:W-:Y:S01]  /*7ef0*/  IMAD.MOV R4, RZ, RZ, -R4 ;  /* 0x000000ffff047224 */ /* 0x000fe200078e0a04 */
[----:B------:R-:W-:Y:S01]  /*7f00*/  @!P3 IADD3 R11, R11, -R0, RZ ;  /* 0x800000000b0bb210 */ /* 0x000fe20007ffe0ff */
[----:B------:R-:W-:Y:S01]  /*7f10*/  @!P1 IMAD.MOV R112, RZ, RZ, -R112 ;  /* 0x000000ffff709224 */ /* 0x000fe200078e0a70 */
[C---:B------:R-:W-:Y:S01]  /*7f20*/  ISETP.GT.U32.AND P3, PT, R0.reuse, R14, PT ;  /* 0x0000000e0000720c */ /* 0x040fe20003f64070 */
[C---:B------:R-:W-:Y:S01]  /*7f30*/  IMAD R15, R0.reuse, R4, R15 ;  /* 0x00000004000f7224 */ /* 0x040fe200078e020f */
[----:B------:R-:W-:Y:S01]  /*7f40*/  ISETP.GT.U32.AND P1, PT, R0, R13, PT ;  /* 0x0000000d0000720c */ /* 0x000fe20003f24070 */
[----:B------:R-:W-:-:S04]  /*7f50*/  IMAD.HI.U32 R4, R2, R5, RZ ;  /* 0x0000000502047227 */ /* 0x000fc800078e00ff */
[----:B------:R-:W-:Y:S02]  /*7f60*/  IMAD.MOV R16, RZ, RZ, -R4 ;  /* 0x000000ffff107224 */ /* 0x000fe400078e0a04 */
[----:B------:R-:W-:Y:S01]  /*7f70*/  @!P4 IMAD.IADD R12, R12, 0x1, -R0 ;  /* 0x000000010c0cc824 */ /* 0x000fe200078e0a00 */
[----:B------:R-:W-:Y:S01]  /*7f80*/  ISETP.GT.U32.AND P4, PT, R0, R15, PT ;  /* 0x0000000f0000720c */ /* 0x000fe20003f84070 */
[----:B------:R-:W-:-:S04]  /*7f90*/  IMAD.HI.U32 R4, R2, R17, RZ ;  /* 0x0000001102047227 */ /* 0x000fc800078e00ff */
[--C-:B------:R-:W-:Y:S01]  /*7fa0*/  @!P3 IMAD.IADD R14, R14, 0x1, -R0.reuse ;  /* 0x000000010e0eb824 */ /* 0x100fe200078e0a00 */
[----:B------:R-:W-:Y:S01]  /*7fb0*/  ISETP.GE.AND P3, PT, R18, RZ, PT ;  /* 0x000000ff1200720c */ /* 0x000fe20003f66270 */
[----:B------:R-:W-:Y:S01]  /*7fc0*/  IMAD R16, R0, R16, R5 ;  /* 0x0000001000107224 */ /* 0x000fe200078e0205 */
[----:B------:R-:W-:Y:S01]  /*7fd0*/  IADD3 R5, -R4, RZ, RZ ;  /* 0x000000ff04057210 */ /* 0x000fe20007ffe1ff */
[----:B------:R-:W-:Y:S01]  /*7fe0*/  @!P0 IMAD.MOV R11, RZ, RZ, -R11 ;  /* 0x000000ffff0b8224 */ /* 0x000fe200078e0a0b */
[C---:B------:R-:W-:Y:S01]  /*7ff0*/  ISETP.GT.U32.AND P2, PT, R0.reuse, R14, PT ;  /* 0x0000000e0000720c */ /* 0x040fe20003f44070 */
[--C-:B------:R-:W-:Y:S01]  /*8000*/  @!P1 IMAD.IADD R13, R13, 0x1, -R0.reuse ;  /* 0x000000010d0d9824 */ /* 0x100fe200078e0a00 */
[----:B------:R-:W-:Y:S01]  /*8010*/  ISETP.GT.U32.AND P0, PT, R0, R16, PT ;  /* 0x000000100000720c */ /* 0x000fe20003f04070 */
[----:B------:R-:W-:Y:S01]  /*8020*/  @!P4 IMAD.IADD R15, R15, 0x1, -R0 ;  /* 0x000000010f0fc824 */ /* 0x000fe200078e0a00 */
[----:B------:R-:W-:Y:S01]  /*8030*/  ISETP.GE.AND P1, PT, R10, RZ, PT ;  /* 0x000000ff0a00720c */ /* 0x000fe20003f26270 */
[----:B------:R-:W-:Y:S01]  /*8040*/  IMAD R17, R0, R5, R17 ;  /* 0x0000000500117224 */ /* 0x000fe200078e0211 */
[----:B------:R-:W-:Y:S01]  /*8050*/  LOP3.LUT R10, R3, 0x148, RZ, 0xfc, !PT ;  /* 0x00000148030a7812 */ /* 0x000fe200078efcff */
[----:B------:R-:W-:Y:S01]  /*8060*/  IMAD.HI.U32 R4, R2, R19, RZ ;  /* 0x0000001302047227 */ /* 0x000fe200078e00ff */
[----:B------:R-:W-:-:S02]  /*8070*/  ISETP.GT.U32.AND P4, PT, R0, R15, PT ;  /* 0x0000000f0000720c */ /* 0x000fc40003f84070 */
[----:B------:R-:W-:Y:S01]  /*8080*/  IABS R5, R10 ;  /* 0x0000000a00057213 */ /* 0x000fe20000000000 */
[----:B------:R-:W-:Y:S01]  /*8090*/  IMAD.MOV R4, RZ, RZ, -R4 ;  /* 0x000000ffff047224 */ /* 0x000fe200078e0a04 */
[----:B------:R-:W-:Y:S01]  /*80a0*/  @!P6 IADD3 R13, -R13, RZ, RZ ;  /* 0x000000ff0d0de210 */ /* 0x000fe20007ffe1ff */
[--C-:B------:R-:W-:Y:S01]  /*80b0*/  @!P2 IMAD.IADD R14, R14, 0x1, -R0.reuse ;  /* 0x000000010e0ea824 */ /* 0x100fe200078e0a00 */
[----:B------:R-:W-:Y:S01]  /*80c0*/  ISETP.GT.U32.AND P2, PT, R0, R17, PT ;  /* 0x000000110000720c */ /* 0x000fe20003f44070 */
[----:B------:R-:W-:Y:S01]  /*80d0*/  @!P0 IMAD.IADD R16, R16, 0x1, -R0 ;  /* 0x0000000110108824 */ /* 0x000fe200078e0a00 */
[----:B------:R-:W-:Y:S01]  /*80e0*/  ISETP.GE.AND P0, PT, R10, RZ, PT ;  /* 0x000000ff0a00720c */ /* 0x000fe20003f06270 */
[----:B------:R-:W-:Y:S01]  /*80f0*/  IMAD R18, R0, R4, R19 ;  /* 0x0000000400127224 */ /* 0x000fe200078e0213 */
[----:B------:R-:W-:Y:S01]  /*8100*/  MOV R19, R5 ;  /* 0x0000000500137202 */ /* 0x000fe20000000f00 */
[----:B------:R-:W-:Y:S01]  /*8110*/  @!P5 IMAD.MOV R12, RZ, RZ, -R12 ;  /* 0x000000ffff0cd224 */ /* 0x000fe200078e0a0c */
[----:B------:R-:W-:Y:S01]  /*8120*/  ISETP.GE.AND P5, PT, R20, RZ, PT ;  /* 0x000000ff1400720c */ /* 0x000fe20003fa6270 */
[----:B------:R-:W-:Y:S01]  /*8130*/  @!P4 IMAD.IADD R15, R15, 0x1, -R0 ;  /* 0x000000010f0fc824 */ /* 0x000fe200078e0a00 */
[----:B------:R-:W-:Y:S01]  /*8140*/  LOP3.LUT R10, R3, 0x14a, RZ, 0xfc, !PT ;  /* 0x0000014a030a7812 */ /* 0x000fe200078efcff */
[----:B------:R-:W-:Y:S01]  /*8150*/  IMAD.HI.U32 R4, R2, R19, RZ ;  /* 0x0000001302047227 */ /* 0x000fe200078e00ff */
[----:B------:R-:W-:-:S02]  /*8160*/  ISETP.GE.AND P6, PT, R21, RZ, PT ;  /* 0x000000ff1500720c */ /* 0x000fc40003fc6270 */
[----:B------:R-:W-:Y:S01]  /*8170*/  ISETP.GE.AND P4, PT, R22, RZ, PT ;  /* 0x000000ff1600720c */ /* 0x000fe20003f86270 */
[----:B------:R-:W-:Y:S01]  /*8180*/  @!P2 IMAD.IADD R17, R17, 0x1, -R0 ;  /* 0x000000011111a824 */ /* 0x000fe200078e0a00 */
[C---:B------:R-:W-:Y:S01]  /*8190*/  ISETP.GT.U32.AND P2, PT, R0.reuse, R16, PT ;  /* 0x000000100000720c */ /* 0x040fe20003f44070 */
[----:B------:R-:W-:Y:S01]  /*81a0*/  @!P3 IMAD.MOV R15, RZ, RZ, -R15 ;  /* 0x000000ffff0fb224 */ /* 0x000fe200078e0a0f */
[C---:B------:R-:W-:Y:S01]  /*81b0*/  ISETP.GT.U32.AND P3, PT, R0.reuse, R18, PT ;  /* 0x000000120000720c */ /* 0x040fe20003f64070 */
[----:B------:R-:W-:Y:S01]  /*81c0*/  IMAD.MOV R4, RZ, RZ, -R4 ;  /* 0x000000ffff047224 */ /* 0x000fe200078e0a04 */
[----:B------:R-:W-:Y:S01]  /*81d0*/  LOP3.LUT R22, R3, 0x14c, RZ, 0xfc, !PT ;  /* 0x0000014c03167812 */ /* 0x000fe200078efcff */
[----:B------:R-:W-:Y:S01]  /*81e0*/  @!P1 IMAD.MOV R14, RZ, RZ, -R14 ;  /* 0x000000ffff0e9224 */ /* 0x000fe200078e0a0e */
[----:B------:R-:W-:Y:S01]  /*81f0*/  IABS R21, R10 ;  /* 0x0000000a00157213 */ /* 0x000fe20000000000 */
[C---:B------:R-:W-:Y:S01]  /*8200*/  IMAD R19, R0.reuse, R4, R19 ;  /* 0x0000000400137224 */ /* 0x040fe200078e0213 */
[----:B------:R-:W-:-:S02]  /*8210*/  ISETP.GT.U32.AND P1, PT, R0, R17, PT ;  /* 0x000000110000720c */ /* 0x000fc40003f24070 */
[----:B------:R-:W-:Y:S01]  /*8220*/  IABS R23, R22 ;  /* 0x0000001600177213 */ /* 0x000fe20000000000 */
[----:B------:R-:W-:Y:S02]  /*8230*/  IMAD.HI.U32 R4, R2, R21, RZ ;  /* 0x0000001502047227 */ /* 0x000fe400078e00ff */
[----:B------:R-:W-:Y:S02]  /*8240*/  @!P2 IADD3 R16, R16, -R0, RZ ;  /* 0x800000001010a210 */ /* 0x000fe40007ffe0ff */
[----:B------:R-:W-:Y:S01]  /*8250*/  ISETP.GT.U32.AND P2, PT, R0, R19, PT ;  /* 0x000000130000720c */ /* 0x000fe20003f44070 */
[----:B------:R-:W-:Y:S01]  /*8260*/  @!P3 IMAD.IADD R18, R18, 0x1, -R0 ;  /* 0x000000011212b824 */ /* 0x000fe200078e0a00 */
[----:B------:R-:W-:Y:S01]  /*8270*/  ISETP.GE.AND P3, PT, R22, RZ, PT ;  /* 0x000000ff1600720c */ /* 0x000fe20003f66270 */
[----:B------:R-:W-:Y:S02]  /*8280*/  @!P5 IMAD.MOV R16, RZ, RZ, -R16 ;  /* 0x000000ffff10d224 */ /* 0x000fe400078e0a10 */
[----:B------:R-:W-:Y:S01]  /*8290*/  IMAD.HI.U32 R5, R2, R23, RZ ;  /* 0x0000001702057227 */ /* 0x000fe200078e00ff */
[----:B------:R-:W-:-:S03]  /*82a0*/  ISETP.GT.U32.AND P5, PT, R0, R18, PT ;  /* 0x000000120000720c */ /* 0x000fc60003fa4070 */
[----:B------:R-:W-:Y:S02]  /*82b0*/  IMAD.MOV R20, RZ, RZ, -R4 ;  /* 0x000000ffff147224 */ /* 0x000fe400078e0a04 */
[--C-:B------:R-:W-:Y:S01]  /*82c0*/  @!P1 IMAD.IADD R17, R17, 0x1, -R0.reuse ;  /* 0x0000000111119824 */ /* 0x100fe200078e0a00 */
[----:B------:R-:W-:Y:S01]  /*82d0*/  ISETP.GE.AND P1, PT, R10, RZ, PT ;  /* 0x000000ff0a00720c */ /* 0x000fe20003f26270 */
[----:B------:R-:W-:Y:S01]  /*82e0*/  IMAD.MOV R5, RZ, RZ, -R5 ;  /* 0x000000ffff057224 */ /* 0x000fe200078e0a05 */
[----:B------:R-:W-:Y:S01]  /*82f0*/  LOP3.LUT R10, R3, 0x150, RZ, 0xfc, !PT ;  /* 0x00000150030a7812 */ /* 0x000fe200078efcff */
[----:B------:R-:W-:Y:S02]  /*8300*/  IMAD R20, R0, R20, R21 ;  /* 0x0000001400147224 */ /* 0x000fe400078e0215 */
[----:B------:R-:W-:Y:S02]  /*8310*/  @!P2 IMAD.IADD R19, R19, 0x1, -R0 ;  /* 0x000000011313a824 */ /* 0x000fe400078e0a00 */
[----:B------:R-:W-:-:S03]  /*8320*/  IMAD.HI.U32 R4, R2, R25, RZ ;  /* 0x0000001902047227 */ /* 0x000fc600078e00ff */
[C---:B------:R-:W-:Y:S01]  /*8330*/  ISETP.GT.U32.AND P2, PT, R0.reuse, R19, PT ;  /* 0x000000130000720c */ /* 0x040fe20003f44070 */
[----:B------:R-:W-:Y:S01]  /*8340*/  IMAD R21, R0, R5, R23 ;  /* 0x0000000500157224 */ /* 0x000fe200078e0217 */
[----:B------:R-:W-:Y:S01]  /*8350*/  IADD3 R4, -R4, RZ, RZ ;  /* 0x000000ff04047210 */ /* 0x000fe20007ffe1ff */
[----:B------:R-:W-:Y:S01]  /*8360*/  @!P6 IMAD.MOV R17, RZ, RZ, -R17 ;  /* 0x000000ffff11e224 */ /* 0x000fe200078e0a11 */
[----:B------:R-:W-:Y:S01]  /*8370*/  ISETP.GT.U32.AND P6, PT, R0, R20, PT ;  /* 0x000000140000720c */ /* 0x000fe20003fc4070 */
[----:B------:R-:W-:Y:S01]  /*8380*/  @!P5 IMAD.IADD R18, R18, 0x1, -R0 ;  /* 0x000000011212d824 */ /* 0x000fe200078e0a00 */
[C---:B------:R-:W-:Y:S01]  /*8390*/  ISETP.GT.U32.AND P5, PT, R0.reuse, R21, PT ;  /* 0x000000150000720c */ /* 0x040fe20003fa4070 */
[----:B------:R-:W-:Y:S01]  /*83a0*/  IMAD R22, R0, R4, R25 ;  /* 0x0000000400167224 */ /* 0x000fe200078e0219 */
[----:B------:R-:W-:Y:S01]  /*83b0*/  IABS R23, R10 ;  /* 0x0000000a00177213 */ /* 0x000fe20000000000 */
[----:B------:R-:W-:Y:S01]  /*83c0*/  @!P4 IMAD.MOV R18, RZ, RZ, -R18 ;  /* 0x000000ffff12c224 */ /* 0x000fe200078e0a12 */
[----:B------:R-:W-:-:S03]  /*83d0*/  IABS R25, R26 ;  /* 0x0000001a00197213 */ /* 0x000fc60000000000 */
[----:B------:R-:W-:Y:S01]  /*83e0*/  @!P2 IADD3 R19, R19, -R0, RZ ;  /* 0x800000001313a210 */ /* 0x000fe20007ffe0ff */
[----:B------:R-:W-:Y:S01]  /*83f0*/  IMAD.HI.U32 R4, R2, R23, RZ ;  /* 0x0000001702047227 */ /* 0x000fe200078e00ff */
[----:B------:R-:W-:-:S03]  /*8400*/  ISETP.GT.U32.AND P2, PT, R0, R22, PT ;  /* 0x000000160000720c */ /* 0x000fc60003f44070 */
[--C-:B------:R-:W-:Y:S01]  /*8410*/  @!P6 IMAD.IADD R20, R20, 0x1, -R0.reuse ;  /* 0x000000011414e824 */ /* 0x100fe200078e0a00 */
[----:B------:R-:W-:Y:S01]  /*8420*/  ISETP.GE.AND P6, PT, R24, RZ, PT ;  /* 0x000000ff1800720c */ /* 0x000fe20003fc6270 */
[----:B------:R-:W-:Y:S02]  /*8430*/  @!P5 IMAD.IADD R21, R21, 0x1, -R0 ;  /* 0x000000011515d824 */ /* 0x000fe400078e0a00 */
[----:B------:R-:W-:Y:S01]  /*8440*/  IMAD.HI.U32 R5, R2, R25, RZ ;  /* 0x0000001902057227 */ /* 0x000fe200078e00ff */
[C---:B------:R-:W-:Y:S02]  /*8450*/  ISETP.GT.U32.AND P5, PT, R0.reuse, R20, PT ;  /* 0x000000140000720c */ /* 0x040fe40003fa4070 */
[----:B------:R-:W-:Y:S01]  /*8460*/  ISETP.GT.U32.AND P4, PT, R0, R21, PT ;  /* 0x000000150000720c */ /* 0x000fe20003f84070 */
[----:B------:R-:W-:Y:S02]  /*8470*/  IMAD.MOV R4, RZ, RZ, -R4 ;  /* 0x000000ffff047224 */ /* 0x000fe400078e0a04 */
[----:B------:R-:W-:Y:S01]  /*8480*/  IMAD.MOV R5, RZ, RZ, -R5 ;  /* 0x000000ffff057224 */ /* 0x000fe200078e0a05 */
[----:B------:R-:W-:Y:S01]  /*8490*/  @!P2 IADD3 R22, R22, -R0, RZ ;  /* 0x800000001616a210 */ /* 0x000fe20007ffe0ff */
[----:B------:R-:W-:-:S02]  /*84a0*/  IMAD R23, R0, R4, R23 ;  /* 0x0000000400177224 */ /* 0x000fc400078e0217 */
[C---:B------:R-:W-:Y:S01]  /*84b0*/  IMAD R24, R0.reuse, R5, R25 ;  /* 0x0000000500187224 */ /* 0x040fe200078e0219 */
[----:B------:R-:W-:Y:S01]  /*84c0*/  ISETP.GT.U32.AND P2, PT, R0, R22, PT ;  /* 0x000000160000720c */ /* 0x000fe20003f44070 */
[----:B------:R-:W-:-:S04]  /*84d0*/  IMAD.HI.U32 R5, R2, R29, RZ ;  /* 0x0000001d02057227 */ /* 0x000fc800078e00ff */
[--C-:B------:R-:W-:Y:S01]  /*84e0*/  @!P5 IMAD.IADD R20, R20, 0x1, -R0.reuse ;  /* 0x000000011414d824 */ /* 0x100fe200078e0a00 */
[C---:B------:R-:W-:Y:S01]  /*84f0*/  ISETP.GT.U32.AND P5, PT, R0.reuse, R23, PT ;  /* 0x000000170000720c */ /* 0x040fe20003fa4070 */
[----:B------:R-:W-:Y:S01]  /*8500*/  @!P4 IMAD.IADD R21, R21, 0x1, -R0 ;  /* 0x000000011515c824 */ /* 0x000fe200078e0a00 */
[----:B------:R-:W-:Y:S01]  /*8510*/  ISETP.GT.U32.AND P4, PT, R0, R24, PT ;  /* 0x000000180000720c */ /* 0x000fe20003f84070 */
[----:B------:R-:W-:Y:S01]  /*8520*/  IMAD.HI.U32 R4, R2, R27, RZ ;  /* 0x0000001b02047227 */ /* 0x000fe200078e00ff */
[----:B------:R-:W-:-:S03]  /*8530*/  IADD3 R5, -R5, RZ, RZ ;  /* 0x000000ff05057210 */ /* 0x000fc60007ffe1ff */
[----:B------:R-:W-:Y:S01]  /*8540*/  @!P0 IMAD.MOV R19, RZ, RZ, -R19 ;  /* 0x000000ffff138224 */ /* 0x000fe200078e0a13 */
[----:B------:R-:W-:Y:S01]  /*8550*/  ISETP.GE.AND P0, PT, R10, RZ, PT ;  /* 0x000000ff0a00720c */ /* 0x000fe20003f06270 */
[----:B------:R-:W-:Y:S01]  /*8560*/  IMAD.MOV R4, RZ, RZ, -R4 ;  /* 0x000000ffff047224 */ /* 0x000fe200078e0a04 */
[----:B------:R-:W-:Y:S01]  /*8570*/  IABS R10, R31 ;  /* 0x0000001f000a7213 */ /* 0x000fe20000000000 */
[--C-:B------:R-:W-:Y:S01]  /*8580*/  @!P2 IMAD.IADD R22, R22, 0x1, -R0.reuse ;  /* 0x000000011616a824 */ /* 0x100fe200078e0a00 */
[----:B------:R-:W-:Y:S01]  /*8590*/  ISETP.GE.AND P2, PT, R26, RZ, PT ;  /* 0x000000ff1a00720c */ /* 0x000fe20003f46270 */
[----:B------:R-:W-:Y:S02]  /*85a0*/  @!P5 IMAD.IADD R23, R23, 0x1, -R0 ;  /* 0x000000011717d824 */ /* 0x000fe400078e0a00 */
[----:B------:R-:W-:Y:S01]  /*85b0*/  IMAD R26, R0, R5, R29 ;  /* 0x00000005001a7224 */ /* 0x000fe200078e021d */
[----:B------:R-:W-:Y:S01]  /*85c0*/  @!P4 IADD3 R24, R24, -R0, RZ ;  /* 0x800000001818c210 */ /* 0x000fe20007ffe0ff */
[C---:B------:R-:W-:Y:S01]  /*85d0*/  IMAD R25, R0.reuse, R4, R27 ;  /* 0x0000000400197224 */ /* 0x040fe200078e021b */
[C---:B------:R-:W-:Y:S01]  /*85e0*/  ISETP.GT.U32.AND P4, PT, R0.reuse, R23, PT ;  /* 0x000000170000720c */ /* 0x040fe20003f84070 */
[----:B------:R-:W-:Y:S01]  /*85f0*/  IMAD.MOV.U32 R27, RZ, RZ, R10 ;  /* 0x000000ffff1b7224 */ /* 0x000fe200078e000a */
[----:B------:R-:W-:Y:S01]  /*8600*/  LOP3.LUT R29, R3, 0x15a, RZ, 0xfc, !PT ;  /* 0x0000015a031d7812 */ /* 0x000fe200078efcff */
        /* <DEDUP_REMOVED lines=8> */
[----:B------:R-:W-:Y:S01]  /*8690*/  @!P6 IADD3 R22, -R22, RZ, RZ ;  /* 0x000000ff1616e210 */ /* 0x000fe20007ffe1ff */
[--C-:B------:R-:W-:Y:S01]  /*86a0*/  @!P4 IMAD.IADD R23, R23, 0x1, -R0.reuse ;  /* 0x000000011717c824 */ /* 0x100fe200078e0a00 */
[----:B------:R-:W-:Y:S01]  /*86b0*/  ISETP.GE.AND P4, PT, R30, RZ, PT ;  /* 0x000000ff1e00720c */ /* 0x000fe20003f86270 */
[----:B------:R-:W-:Y:S01]  /*86c0*/  IMAD R27, R0, R4, R27 ;  /* 0x00000004001b7224 */ /* 0x000fe200078e021b */
[----:B------:R-:W-:Y:S01]  /*86d0*/  LOP3.LUT R10, R3, 0x160, RZ, 0xfc, !PT ;  /* 0x00000160030a7812 */ /* 0x000fe200078efcff */
[--C-:B------:R-:W-:Y:S01]  /*86e0*/  @!P3 IMAD.IADD R26, R26, 0x1, -R0.reuse ;  /* 0x000000011a1ab824 */ /* 0x100fe200078e0a00 */
[----:B------:R-:W-:Y:S01]  /*86f0*/  @!P0 IADD3 R23, -R23, RZ, RZ ;  /* 0x000000ff17178210 */ /* 0x000fe20007ffe1ff */
[--C-:B------:R-:W-:Y:S01]  /*8700*/  @!P5 IMAD.IADD R25, R25, 0x1, -R0.reuse ;  /* 0x000000011919d824 */ /* 0x100fe200078e0a00 */
[----:B------:R-:W-:Y:S01]  /*8710*/  ISETP.GE.AND P5, PT, R28, RZ, PT ;  /* 0x000000ff1c00720c */ /* 0x000fe20003fa6270 */
[----:B------:R-:W-:Y:S01]  /*8720*/  @!P1 IMAD.IADD R24, R24, 0x1, -R0 ;  /* 0x0000000118189824 */ /* 0x000fe200078e0a00 */
[----:B------:R-:W-:Y:S01]  /*8730*/  ISETP.GT.U32.AND P1, PT, R0, R27, PT ;  /* 0x0000001b0000720c */ /* 0x000fe20003f24070 */
[----:B------:R-:W-:Y:S01]  /*8740*/  IMAD.HI.U32 R4, R2, R5, RZ ;  /* 0x0000000502047227 */ /* 0x000fe200078e00ff */
[----:B------:R-:W-:-:S02]  /*8750*/  ISETP.GT.U32.AND P0, PT, R0, R26, PT ;  /* 0x0000001a0000720c */ /* 0x000fc40003f04070 */
[C---:B------:R-:W-:Y:S01]  /*8760*/  ISETP.GT.U32.AND P6, PT, R0.reuse, R25, PT ;  /* 0x000000190000720c */ /* 0x040fe20003fc4070 */
[----:B------:R-:W-:Y:S01]  /*8770*/  IMAD.MOV R4, RZ, RZ, -R4 ;  /* 0x000000ffff047224 */ /* 0x000fe200078e0a04 */
[----:B------:R-:W-:Y:S01]  /*8780*/  ISETP.GE.AND P3, PT, R31, RZ, PT ;  /* 0x000000ff1f00720c */ /* 0x000fe20003f66270 */
[----:B------:R-:W-:Y:S01]  /*8790*/  @!P2 IMAD.MOV R24, RZ, RZ, -R24 ;  /* 0x000000ffff18a224 */ /* 0x000fe200078e0a18 */
[----:B------:R-:W-:Y:S01]  /*87a0*/  IABS R33, R10 ;  /* 0x0000000a00217213 */ /* 0x000fe20000000000 */
[----:B------:R-:W-:Y:S01]  /*87b0*/  IMAD R28, R0, R4, R5 ;  /* 0x00000004001c7224 */ /* 0x000fe200078e0205 */
[C---:B------:R-:W-:Y:S02]  /*87c0*/  LOP3.LUT R4, R3.reuse, 0x15c, RZ, 0xfc, !PT ;  /* 0x0000015c03047812 */ /* 0x040fe400078efcff */
[----:B------:R-:W-:Y:S01]  /*87d0*/  LOP3.LUT R5, R3, 0x15e, RZ, 0xfc, !PT ;  /* 0x0000015e03057812 */ /* 0x000fe200078efcff */
[--C-:B------:R-:W-:Y:S01]  /*87e0*/  @!P1 IMAD.IADD R27, R27, 0x1, -R0.reuse ;  /* 0x000000011b1b9824 */ /* 0x100fe200078e0a00 */
[----:B------:R-:W-:Y:S01]  /*87f0*/  ISETP.GE.AND P2, PT, R4, RZ, PT ;  /* 0x000000ff0400720c */ /* 0x000fe20003f46270 */
[--C-:B------:R-:W-:Y:S01]  /*8800*/  @!P0 IMAD.IADD R26, R26, 0x1, -R0.reuse ;  /* 0x000000011a1a8824 */ /* 0x100fe200078e0a00 */
[C---:B------:R-:W-:Y:S01]  /*8810*/  ISETP.GT.U32.AND P0, PT, R0.reuse, R28, PT ;  /* 0x0000001c0000720c */ /* 0x040fe20003f04070 */
[----:B------:R-:W-:Y:S01]  /*8820*/  @!P6 IMAD.IADD R25, R25, 0x1, -R0 ;  /* 0x000000011919e824 */ /* 0x000fe200078e0a00 */
[----:B------:R-:W-:Y:S01]  /*8830*/  ISETP.GE.AND P6, PT, R29, RZ, PT ;  /* 0x000000ff1d00720c */ /* 0x000fe20003fc6270 */
[----:B------:R-:W-:Y:S01]  /*8840*/  @!P4 IMAD.MOV R26, RZ, RZ, -R26 ;  /* 0x000000ffff1ac224 */ /* 0x000fe200078e0a1a */
[----:B------:R-:W-:-:S02]  /*8850*/  ISETP.GT.U32.AND P1, PT, R0, R27, PT ;  /* 0x0000001b0000720c */ /* 0x000fc40003f24070 */
[----:B------:R-:W-:Y:S02]  /*8860*/  IABS R29, R4 ;  /* 0x00000004001d7213 */ /* 0x000fe40000000000 */
[----:B------:R-:W-:Y:S02]  /*8870*/  ISETP.GE.AND P4, PT, R10, RZ, PT ;  /* 0x000000ff0a00720c */ /* 0x000fe40003f86270 */
[----:B------:R-:W-:Y:S01]  /*8880*/  IABS R31, R5 ;  /* 0x00000005001f7213 */ /* 0x000fe20000000000 */
[----:B------:R-:W-:Y:S01]  /*8890*/  IMAD.HI.U32 R4, R2, R29, RZ ;  /* 0x0000001d02047227 */ /* 0x000fe200078e00ff */
[----:B------:R-:W-:Y:S02]  /*88a0*/  LOP3.LUT R30, R3, 0x162, RZ, 0xfc, !PT ;  /* 0x00000162031e7812 */ /* 0x000fe400078efcff */
[----:B------:R-:W-:Y:S01]  /*88b0*/  @!P5 IADD3 R25, -R25, RZ, RZ ;  /* 0x000000ff1919d210 */ /* 0x000fe20007ffe1ff */
[----:B------:R-:W-:Y:S01]  /*88c0*/  IMAD.MOV R10, RZ, RZ, -R4 ;  /* 0x000000ffff0a7224 */ /* 0x000fe200078e0a04 */
[----:B------:R-:W-:Y:S01]  /*88d0*/  ISETP.GE.AND P5, PT, R5, RZ, PT ;  /* 0x000000ff0500720c */ /* 0x000fe20003fa6270 */
[--C-:B------:R-:W-:Y:S01]  /*88e0*/  @!P0 IMAD.IADD R28, R28, 0x1, -R0.reuse ;  /* 0x000000011c1c8824 */ /* 0x100fe200078e0a00 */
[----:B------:R-:W-:Y:S01]  /*88f0*/  IABS R35, R30 ;  /* 0x0000001e00237213 */ /* 0x000fe20000000000 */
[----:B------:R-:W-:Y:S01]  /*8900*/  @!P1 IMAD.IADD R27, R27, 0x1, -R0 ;  /* 0x000000011b1b9824 */ /* 0x000fe200078e0a00 */
[----:B------:R-:W-:Y:S01]  /*8910*/  ISETP.GE.AND P1, PT, R30, RZ, PT ;  /* 0x000000ff1e00720c */ /* 0x000fe20003f26270 */
[C---:B------:R-:W-:Y:S01]  /*8920*/  IMAD R29, R0.reuse, R10, R29 ;  /* 0x0000000a001d7224 */ /* 0x040fe200078e021d */
[----:B------:R-:W-:Y:S01]  /*8930*/  ISETP.GT.U32.AND P0, PT, R0, R28, PT ;  /* 0x0000001c0000720c */ /* 0x000fe20003f04070 */
[----:B------:R-:W-:Y:S01]  /*8940*/  @!P3 IMAD.MOV R27, RZ, RZ, -R27 ;  /* 0x000000ffff1bb224 */ /* 0x000fe200078e0a1b */
[----:B------:R-:W-:Y:S01]  /*8950*/  IABS R10, R40 ;  /* 0x00000028000a7213 */ /* 0x000fe20000000000 */
[----:B------:R-:W-:Y:S01]  /*8960*/  IMAD.HI.U32 R4, R2, R31, RZ ;  /* 0x0000001f02047227 */ /* 0x000fe200078e00ff */
[----:B------:R-:W-:-:S03]  /*8970*/  ISETP.GT.U32.AND P3, PT, R0, R29, PT ;  /* 0x0000001d0000720c */ /* 0x000fc60003f64070 */
[----:B------:R-:W-:Y:S01]  /*8980*/  IMAD.HI.U32 R5, R2, R33, RZ ;  /* 0x0000002102057227 */ /* 0x000fe200078e00ff */
[----:B------:R-:W-:-:S03]  /*8990*/  IADD3 R30, -R4, RZ, RZ ;  /* 0x000000ff041e7210 */ /* 0x000fc60007ffe1ff */
[----:B------:R-:W-:Y:S02]  /*89a0*/  IMAD.MOV R5, RZ, RZ, -R5 ;  /* 0x000000ffff057224 */ /* 0x000fe400078e0a05 */
[----:B------:R-:W-:Y:S02]  /*89b0*/  IMAD R30, R0, R30, R31 ;  /* 0x0000001e001e7224 */ /* 0x000fe400078e021f */
[--C-:B------:R-:W-:Y:S02]  /*89c0*/  @!P0 IMAD.IADD R28, R28, 0x1, -R0.reuse ;  /* 0x000000011c1c8824 */ /* 0x100fe400078e0a00 */
[C---:B------:R-:W-:Y:S01]  /*89d0*/  IMAD R31, R0.reuse, R5, R33 ;  /* 0x00000005001f7224 */ /* 0x040fe200078e0221 */
[----:B------:R-:W-:Y:S01]  /*89e0*/  ISETP.GT.U32.AND P0, PT, R0, R30, PT ;  /* 0x0000001e0000720c */ /* 0x000fe20003f04070 */
[----:B------:R-:W-:Y:S01]  /*89f0*/  @!P3 IMAD.IADD R29, R29, 0x1, -R0 ;  /* 0x000000011d1db824 */ /* 0x000fe200078e0a00 */
[----:B------:R-:W-:Y:S01]  /*8a00*/  @!P6 IADD3 R28, -R28, RZ, RZ ;  /* 0x000000ff1c1ce210 */ /* 0x000fe20007ffe1ff */
[----:B------:R-:W-:Y:S01]  /*8a10*/  IMAD.HI.U32 R4, R2, R35, RZ ;  /* 0x0000002302047227 */ /* 0x000fe200078e00ff */
[----:B------:R-:W-:-:S02]  /*8a20*/  ISETP.GT.U32.AND P6, PT, R0, R31, PT ;  /* 0x0000001f0000720c */ /* 0x000fc40003fc4070 */
[----:B------:R-:W-:Y:S01]  /*8a30*/  ISETP.GT.U32.AND P3, PT, R0, R29, PT ;  /* 0x0000001d0000720c */ /* 0x000fe20003f64070 */
[----:B------:R-:W-:Y:S01]  /*8a40*/  IMAD.MOV R4, RZ, RZ, -R4 ;  /* 0x000000ffff047224 */ /* 0x000fe200078e0a04 */
[----:B------:R-:W-:-:S03]  /*8a50*/  IABS R33, R36 ;  /* 0x0000002400217213 */ /* 0x000fc60000000000 */
[----:B------:R-:W-:Y:S01]  /*8a60*/  IMAD R32, R0, R4, R35 ;  /* 0x0000000400207224 */ /* 0x000fe200078e0223 */
[----:B------:R-:W-:Y:S01]  /*8a70*/  IABS R35, R38 ;  /* 0x0000002600237213 */ /* 0x000fe20000000000 */
[----:B------:R-:W-:-:S04]  /*8a80*/  IMAD.HI.U32 R4, R2, R33, RZ ;  /* 0x0000002102047227 */ /* 0x000fc800078e00ff */
[--C-:B------:R-:W-:Y:S02]  /*8a90*/  @!P6 IMAD.IADD R31, R31, 0x1, -R0.reuse ;  /* 0x000000011f1fe824 */ /* 0x100fe400078e0a00 */
[----:B------:R-:W-:Y:S01]  /*8aa0*/  @!P3 IMAD.IADD R29, R29, 0x1, -R0 ;  /* 0x000000011d1db824 */ /* 0x000fe200078e0a00 */
[----:B------:R-:W-:Y:S01]  /*8ab0*/  ISETP.GT.U32.AND P3, PT, R0, R32, PT ;  /* 0x000000200000720c */ /* 0x000fe20003f64070 */
[----:B------:R-:W-:Y:S01]  /*8ac0*/  IMAD.HI.U32 R5, R2, R35, RZ ;  /* 0x0000002302057227 */ /* 0x000fe200078e00ff */
[----:B------:R-:W-:-:S03]  /*8ad0*/  ISETP.GT.U32.AND P6, PT, R0, R31, PT ;  /* 0x0000001f0000720c */ /* 0x000fc60003fc4070 */
[----:B------:R-:W-:Y:S01]  /*8ae0*/  @!P0 IMAD.IADD R30, R30, 0x1, -R0 ;  /* 0x000000011e1e8824 */ /* 0x000fe200078e0a00 */
[----:B------:R-:W-:Y:S01]  /*8af0*/  IADD3 R5, -R5, RZ, RZ ;  /* 0x000000ff05057210 */ /* 0x000fe20007ffe1ff */
[----:B------:R-:W-:Y:S02]  /*8b00*/  IMAD.MOV R4, RZ, RZ, -R4 ;  /* 0x000000ffff047224 */ /* 0x000fe400078e0a04 */
[----:B------:R-:W-:Y:S01]  /*8b10*/  @!P2 IMAD.MOV R29, RZ, RZ, -R29 ;  /* 0x000000ffff1da224 */ /* 0x000fe200078e0a1d */
[C---:B------:R-:W-:Y:S01]  /*8b20*/  ISETP.GT.U32.AND P0, PT, R0.reuse, R30, PT ;  /* 0x0000001e0000720c */ /* 0x040fe20003f04070 */
[----:B------:R-:W-:Y:S02]  /*8b30*/  IMAD R34, R0, R5, R35 ;  /* 0x0000000500227224 */ /* 0x000fe400078e0223 */
[----:B------:R-:W-:Y:S01]  /*8b40*/  @!P3 IADD3 R32, R32, -R0, RZ ;  /* 0x800000002020b210 */ /* 0x000fe20007ffe0ff */
[----:B------:R-:W-:Y:S01]  /*8b50*/  IMAD.MOV.U32 R35, RZ, RZ, R10 ;  /* 0x000000ffff237224 */ /* 0x000fe200078e000a */
[----:B------:R-:W-:Y:S01]  /*8b60*/  LOP3.LUT R10, R3, 0x16c, RZ, 0xfc, !PT ;  /* 0x0000016c030a7812 */ /* 0x000fe200078efcff */
[----:B------:R-:W-:Y:S01]  /*8b70*/  @!P6 IMAD.IADD R31, R31, 0x1, -R0 ;  /* 0x000000011f1fe824 */ /* 0x000fe200078e0a00 */
[C---:B------:R-:W-:Y:S01]  /*8b80*/  ISETP.GT.U32.AND P6, PT, R0.reuse, R34, PT ;  /* 0x000000220000720c */ /* 0x040fe20003fc4070 */
[C---:B------:R-:W-:Y:S01]  /*8b90*/  IMAD R33, R0.reuse, R4, R33 ;  /* 0x0000000400217224 */ /* 0x040fe200078e0221 */
[----:B------:R-:W-:Y:S01]  /*8ba0*/  ISETP.GT.U32.AND P2, PT, R0, R32, PT ;  /* 0x000000200000720c */ /* 0x000fe20003f44070 */
[----:B------:R-:W-:Y:S01]  /*8bb0*/  IMAD.HI.U32 R4, R2, R35, RZ ;  /* 0x0000002302047227 */ /* 0x000fe200078e00ff */
[----:B------:R-:W-:-:S02]  /*8bc0*/  ISETP.GE.AND P3, PT, R36, RZ, PT ;  /* 0x000000ff2400720c */ /* 0x000fc40003f66270 */
[----:B------:R-:W-:Y:S01]  /*8bd0*/  IABS R39, R10 ;  /* 0x0000000a00277213 */ /* 0x000fe20000000000 */
[----:B------:R-:W-:-:S04]  /*8be0*/  IMAD.HI.U32 R5, R2, R37, RZ ;  /* 0x0000002502057227 */ /* 0x000fc800078e00ff */
[----:B------:R-:W-:Y:S02]  /*8bf0*/  IMAD.MOV R4, RZ, RZ, -R4 ;  /* 0x000000ffff047224 */ /* 0x000fe400078e0a04 */
[----:B------:R-:W-:Y:S01]  /*8c00*/  IMAD.MOV R5, RZ, RZ, -R5 ;  /* 0x000000ffff057224 */ /* 0x000fe200078e0a05 */
[----:B------:R-:W-:Y:S01]  /*8c10*/  @!P6 IADD3 R34, R34, -R0, RZ ;  /* 0x800000002222e210 */ /* 0x000fe20007ffe0ff */
[----:B------:R-:W-:Y:S02]  /*8c20*/  IMAD R35, R0, R4, R35 ;  /* 0x0000000400237224 */ /* 0x000fe400078e0223 */
[--C-:B------:R-:W-:Y:S01]  /*8c30*/  @!P0 IMAD.IADD R30, R30, 0x1, -R0.reuse ;  /* 0x000000011e1e8824 */ /* 0x100fe200078e0a00 */
[----:B------:R-:W-:Y:S01]  /*8c40*/  ISETP.GT.U32.AND P0, PT, R0, R33, PT ;  /* 0x000000210000720c */ /* 0x000fe20003f04070 */
[----:B------:R-:W-:Y:S01]  /*8c50*/  @!P2 IMAD.IADD R32, R32, 0x1, -R0 ;  /* 0x000000012020a824 */ /* 0x000fe200078e0a00 */
[C---:B------:R-:W-:Y:S01]  /*8c60*/  ISETP.GT.U32.AND P2, PT, R0.reuse, R35, PT ;  /* 0x000000230000720c */ /* 0x040fe20003f44070 */
[----:B------:R-:W-:-:S02]  /*8c70*/  IMAD R36, R0, R5, R37 ;  /* 0x0000000500247224 */ /* 0x000fc400078e0225 */
[----:B------:R-:W-:Y:S01]  /*8c80*/  @!P5 IMAD.MOV R30, RZ, RZ, -R30 ;  /* 0x000000ffff1ed224 */ /* 0x000fe200078e0a1e */
[----:B------:R-:W-:Y:S01]  /*8c90*/  ISETP.GT.U32.AND P5, PT, R0, R34, PT ;  /* 0x000000220000720c */ /* 0x000fe20003fa4070 */
[----:B------:R-:W-:Y:S01]  /*8ca0*/  IMAD.HI.U32 R4, R2, R39, RZ ;  /* 0x0000002702047227 */ /* 0x000fe200078e00ff */
[----:B------:R-:W-:Y:S02]  /*8cb0*/  @!P1 IADD3 R32, -R32, RZ, RZ ;  /* 0x000000ff20209210 */ /* 0x000fe40007ffe1ff */
[----:B------:R-:W-:Y:S01]  /*8cc0*/  ISETP.GT.U32.AND P1, PT, R0, R36, PT ;  /* 0x000000240000720c */ /* 0x000fe20003f24070 */
[----:B------:R-:W-:Y:S01]  /*8cd0*/  @!P4 IMAD.MOV R31, RZ, RZ, -R31 ;  /* 0x000000ffff1fc224 */ /* 0x000fe200078e0a1f */
[----:B------:R-:W-:Y:S01]  /*8ce0*/  ISETP.GE.AND P4, PT, R40, RZ, PT ;  /* 0x000000ff2800720c */ /* 0x000fe20003f86270 */
[----:B------:R-:W-:Y:S01]  /*8cf0*/  IMAD.MOV R4, RZ, RZ, -R4 ;  /* 0x000000ffff047224 */ /* 0x000fe200078e0a04 */
[----:B------:R-:W-:Y:S01]  /*8d00*/  LOP3.LUT R40, R3, 0x16e, RZ, 0xfc, !PT ;  /* 0x0000016e03287812 */ /* 0x000fe200078efcff */
[--C-:B------:R-:W-:Y:S01]  /*8d10*/  @!P0 IMAD.IADD R33, R33, 0x1, -R0.reuse ;  /* 0x0000000121218824 */ /* 0x100fe200078e0a00 */
[----:B------:R-:W-:Y:S01]  /*8d20*/  ISETP.GE.AND P0, PT, R38, RZ, PT ;  /* 0x000000ff2600720c */ /* 0x000fe20003f06270 */
[C---:B------:R-:W-:Y:S01]  /*8d30*/  IMAD R37, R0.reuse, R4, R39 ;  /* 0x0000000400257224 */ /* 0x040fe200078e0227 */
[----:B------:R-:W-:Y:S01]  /*8d40*/  IABS R5, R40 ;  /* 0x0000002800057213 */ /* 0x000fe20000000000 */
[--C-:B------:R-:W-:Y:S01]  /*8d50*/  @!P2 IMAD.IADD R35, R35, 0x1, -R0.reuse ;  /* 0x000000012323a824 */ /* 0x100fe200078e0a00 */
[----:B------:R-:W-:Y:S01]  /*8d60*/  ISETP.GT.U32.AND P6, PT, R0, R33, PT ;  /* 0x000000210000720c */ /* 0x000fe20003fc4070 */
[----:B------:R-:W-:Y:S01]  /*8d70*/  @!P5 IMAD.IADD R34, R34, 0x1, -R0 ;  /* 0x000000012222d824 */ /* 0x000fe200078e0a00 */
[----:B------:R-:W-:Y:S01]  /*8d80*/  ISETP.GT.U32.AND P5, PT, R0, R37, PT ;  /* 0x000000250000720c */ /* 0x000fe20003fa4070 */
[----:B------:R-:W-:Y:S01]  /*8d90*/  IMAD.HI.U32 R4, R2, R5, RZ ;  /* 0x0000000502047227 */ /* 0x000fe200078e00ff */
[----:B------:R-:W-:-:S02]  /*8da0*/  IABS R39, R42 ;  /* 0x0000002a00277213 */ /* 0x000fc40000000000 */
[----:B------:R-:W-:Y:S01]  /*8db0*/  ISETP.GE.AND P2, PT, R10, RZ, PT ;  /* 0x000000ff0a00720c */ /* 0x000fe20003f46270 */
[----:B------:R-:W-:Y:S01]  /*8dc0*/  @!P1 IMAD.IADD R36, R36, 0x1, -R0 ;  /* 0x0000000124249824 */ /* 0x000fe200078e0a00 */
[----:B------:R-:W-:Y:S01]  /*8dd0*/  ISETP.GT.U32.AND P1, PT, R0, R35, PT ;  /* 0x000000230000720c */ /* 0x000fe20003f24070 */
[----:B------:R-:W-:Y:S01]  /*8de0*/  @!P0 IMAD.MOV R34, RZ, RZ, -R34 ;  /* 0x000000ffff228224 */ /* 0x000fe200078e0a22 */
[----:B------:R-:W-:Y:S01]  /*8df0*/  IADD3 R38, -R4, RZ, RZ ;  /* 0x000000ff04267210 */ /* 0x000fe20007ffe1ff */
[----:B------:R-:W-:Y:S01]  /*8e00*/  IMAD.HI.U32 R4, R2, R39, RZ ;  /* 0x0000002702047227 */ /* 0x000fe200078e00ff */
[----:B------:R-:W-:-:S03]  /*8e10*/  LOP3.LUT R10, R3, 0x172, RZ, 0xfc, !PT ;  /* 0x00000172030a7812 */ /* 0x000fc600078efcff */
[C---:B------:R-:W-:Y:S02]  /*8e20*/  IMAD R38, R0.reuse, R38, R5 ;  /* 0x0000002600267224 */ /* 0x040fe400078e0205 */
[--C-:B------:R-:W-:Y:S01]  /*8e30*/  @!P6 IMAD.IADD R33, R33, 0x1, -R0.reuse ;  /* 0x000000012121e824 */ /* 0x100fe200078e0a00 */
[----:B------:R-:W-:Y:S01]  /*8e40*/  ISETP.GE.AND P6, PT, R41, RZ, PT ;  /* 0x000000ff2900720c */ /* 0x000fe20003fc6270 */
[--C-:B------:R-:W-:Y:S01]  /*8e50*/  @!P5 IMAD.IADD R37, R37, 0x1, -R0.reuse ;  /* 0x000000012525d824 */ /* 0x100fe200078e0a00 */
[C---:B------:R-:W-:Y:S01]  /*8e60*/  ISETP.GT.U32.AND P5, PT, R0.reuse, R36, PT ;  /* 0x000000240000720c */ /* 0x040fe20003fa4070 */
[----:B------:R-:W-:Y:S01]  /*8e70*/  @!P1 IMAD.IADD R35, R35, 0x1, -R0 ;  /* 0x0000000123239824 */ /* 0x000fe200078e0a00 */
[----:B------:R-:W-:Y:S01]  /*8e80*/  IABS R41, R10 ;  /* 0x0000000a00297213 */ /* 0x000fe20000000000 */
[----:B------:R-:W-:Y:S01]  /*8e90*/  IMAD.MOV R4, RZ, RZ, -R4 ;  /* 0x000000ffff047224 */ /* 0x000fe200078e0a04 */
[C---:B------:R-:W-:Y:S01]  /*8ea0*/  ISETP.GT.U32.AND P1, PT, R0.reuse, R38, PT ;  /* 0x000000260000720c */ /* 0x040fe20003f24070 */
[----:B------:R-:W-:Y:S01]  /*8eb0*/  @!P3 IMAD.MOV R33, RZ, RZ, -R33 ;  /* 0x000000ffff21b224 */ /* 0x000fe200078e0a21 */
[C---:B------:R-:W-:Y:S01]  /*8ec0*/  ISETP.GT.U32.AND P3, PT, R0.reuse, R37, PT ;  /* 0x000000250000720c */ /* 0x040fe20003f64070 */
[----:B------:R-:W-:-:S02]  /*8ed0*/  IMAD R39, R0, R4, R39 ;  /* 0x0000000400277224 */ /* 0x000fc400078e0227 */
[----:B------:R-:W-:-:S04]  /*8ee0*/  IMAD.HI.U32 R4, R2, R41, RZ ;  /* 0x0000002902047227 */ /* 0x000fc800078e00ff */
[----:B------:R-:W-:Y:S01]  /*8ef0*/  IMAD.HI.U32 R5, R2, R43, RZ ;  /* 0x0000002b02057227 */ /* 0x000fe200078e00ff */
[----:B------:R-:W-:Y:S02]  /*8f00*/  @!P5 IADD3 R36, R36, -R0, RZ ;  /* 0x800000002424d210 */ /* 0x000fe40007ffe0ff */
[----:B------:R-:W-:Y:S01]  /*8f10*/  ISETP.GE.AND P5, PT, R40, RZ, PT ;  /* 0x000000ff2800720c */ /* 0x000fe20003fa6270 */
[----:B------:R-:W-:Y:S02]  /*8f20*/  IMAD.MOV R4, RZ, RZ, -R4 ;  /* 0x000000ffff047224 */ /* 0x000fe400078e0a04 */
[----:B------:R-:W-:Y:S02]  /*8f30*/  IMAD.MOV R5, RZ, RZ, -R5 ;  /* 0x000000ffff057224 */ /* 0x000fe400078e0a05 */
[--C-:B------:R-:W-:Y:S01]  /*8f40*/  @!P1 IMAD.IADD R38, R38, 0x1, -R0.reuse ;  /* 0x0000000126269824 */ /* 0x100fe200078e0a00 */
[----:B------:R-:W-:Y:S01]  /*8f50*/  ISETP.GE.AND P1, PT, R42, RZ, PT ;  /* 0x000000ff2a00720c */ /* 0x000fe20003f26270 */
[C---:B------:R-:W-:Y:S01]  /*8f60*/  IMAD R40, R0.reuse, R4, R41 ;  /* 0x0000000400287224 */ /* 0x040fe200078e0229 */
[----:B------:R-:W-:Y:S01]  /*8f70*/  IABS R4, R46 ;  /* 0x0000002e00047213 */ /* 0x000fe20000000000 */
[----:B------:R-:W-:Y:S01]  /*8f80*/  @!P3 IMAD.IADD R37, R37, 0x1, -R0 ;  /* 0x000000012525b824 */ /* 0x000fe200078e0a00 */
[C---:B------:R-:W-:Y:S01]  /*8f90*/  ISETP.GT.U32.AND P3, PT, R0.reuse, R39, PT ;  /* 0x000000270000720c */ /* 0x040fe20003f64070 */
[C---:B------:R-:W-:Y:S01]  /*8fa0*/  IMAD R41, R0.reuse, R5, R43 ;  /* 0x0000000500297224 */ /* 0x040fe200078e022b */
[----:B------:R-:W-:Y:S01]  /*8fb0*/  MOV R43, R4 ;  /* 0x00000004002b7202 */ /* 0x000fe20000000f00 */
[----:B------:R-:W-:Y:S01]  /*8fc0*/  @!P4 IMAD.MOV R35, RZ, RZ, -R35 ;  /* 0x000000ffff23c224 */ /* 0x000fe200078e0a23 */
[C---:B------:R-:W-:Y:S01]  /*8fd0*/  ISETP.GT.U32.AND P0, PT, R0.reuse, R38, PT ;  /* 0x000000260000720c */ /* 0x040fe20003f04070 */
[----:B------:R-:W-:Y:S01]  /*8fe0*/  @!P6 IMAD.MOV R36, RZ, RZ, -R36 ;  /* 0x000000ffff24e224 */ /* 0x000fe200078e0a24 */
[----:B------:R-:W-:Y:S01]  /*8ff0*/  ISETP.GT.U32.AND P4, PT, R0, R40, PT ;  /* 0x000000280000720c */ /* 0x000fe20003f84070 */
[----:B------:R-:W-:Y:S01]  /*9000*/  IMAD.HI.U32 R4, R2, R43, RZ ;  /* 0x0000002b02047227 */ /* 0x000fe200078e00ff */
[----:B------:R-:W-:-:S02]  /*9010*/  ISETP.GT.U32.AND P6, PT, R0, R41, PT ;  /* 0x000000290000720c */ /* 0x000fc40003fc4070 */
[----:B------:R-:W-:Y:S01]  /*9020*/  @!P2 IADD3 R37, -R37, RZ, RZ ;  /* 0x000000ff2525a210 */ /* 0x000fe20007ffe1ff */
[----:B------:R-:W-:Y:S01]  /*9030*/  IMAD.MOV R4, RZ, RZ, -R4 ;  /* 0x000000ffff047224 */ /* 0x000fe200078e0a04 */
[----:B------:R-:W-:Y:S01]  /*9040*/  ISETP.GE.AND P2, PT, R10, RZ, PT ;  /* 0x000000ff0a00720c */ /* 0x000fe20003f46270 */
[--C-:B------:R-:W-:Y:S01]  /*9050*/  @!P3 IMAD.IADD R39, R39, 0x1, -R0.reuse ;  /* 0x000000012727b824 */ /* 0x100fe200078e0a00 */
[----:B------:R-:W-:Y:S01]  /*9060*/  LOP3.LUT R10, R3, 0x17c, RZ, 0xfc, !PT ;  /* 0x0000017c030a7812 */ /* 0x000fe200078efcff */
[----:B------:R-:W-:Y:S02]  /*9070*/  IMAD R42, R0, R4, R43 ;  /* 0x00000004002a7224 */ /* 0x000fe400078e022b */
[----:B------:R-:W-:Y:S01]  /*9080*/  @!P0 IMAD.IADD R38, R38, 0x1, -R0 ;  /* 0x0000000126268824 */ /* 0x000fe200078e0a00 */
[----:B------:R-:W-:Y:S01]  /*9090*/  ISETP.GT.U32.AND P3, PT, R0, R39, PT ;  /* 0x000000270000720c */ /* 0x000fe20003f64070 */
[----:B------:R-:W-:Y:S01]  /*90a0*/  IMAD.HI.U32 R5, R2, R45, RZ ;  /* 0x0000002d02057227 */ /* 0x000fe200078e00ff */
[----:B------:R-:W-:-:S02]  /*90b0*/  @!P4 IADD3 R40, R40, -R0, RZ ;  /* 0x800000002828c210 */ /* 0x000fc40007ffe0ff */
[----:B------:R-:W-:Y:S01]  /*90c0*/  ISETP.GE.AND P0, PT, R44, RZ, PT ;  /* 0x000000ff2c00720c */ /* 0x000fe20003f06270 */
[----:B------:R-:W-:Y:S01]  /*90d0*/  @!P5 IMAD.MOV R38, RZ, RZ, -R38 ;  /* 0x000000ffff26d224 */ /* 0x000fe200078e0a26 */
[C---:B------:R-:W-:Y:S01]  /*90e0*/  ISETP.GT.U32.AND P5, PT, R0.reuse, R42, PT ;  /* 0x0000002a0000720c */ /* 0x040fe20003fa4070 */
[----:B------:R-:W-:Y:S01]  /*90f0*/  IMAD.MOV R5, RZ, RZ, -R5 ;  /* 0x000000ffff057224 */ /* 0x000fe200078e0a05 */
[C---:B------:R-:W-:Y:S01]  /*9100*/  ISETP.GT.U32.AND P4, PT, R0.reuse, R40, PT ;  /* 0x000000280000720c */ /* 0x040fe20003f84070 */
[--C-:B------:R-:W-:Y:S01]  /*9110*/  @!P6 IMAD.IADD R41, R41, 0x1, -R0.reuse ;  /* 0x000000012929e824 */ /* 0x100fe200078e0a00 */
[----:B------:R-:W-:Y:S01]  /*9120*/  IABS R47, R10 ;  /* 0x0000000a002f7213 */ /* 0x000fe20000000000 */
[C---:B------:R-:W-:Y:S01]  /*9130*/  IMAD R43, R0.reuse, R5, R45 ;  /* 0x00000005002b7224 */ /* 0x040fe200078e022d */
[----:B------:R-:W-:Y:S01]  /*9140*/  LOP3.LUT R5, R3, 0x17a, RZ, 0xfc, !PT ;  /* 0x0000017a03057812 */ /* 0x000fe200078efcff */
[----:B------:R-:W-:Y:S01]  /*9150*/  @!P3 IMAD.IADD R39, R39, 0x1, -R0 ;  /* 0x000000012727b824 */ /* 0x000fe200078e0a00 */
[----:B------:R-:W-:-:S02]  /*9160*/  ISETP.GT.U32.AND P6, PT, R0, R41, PT ;  /* 0x000000290000720c */ /* 0x000fc40003fc4070 */
[----:B------:R-:W-:Y:S01]  /*9170*/  IABS R45, R5 ;  /* 0x00000005002d7213 */ /* 0x000fe20000000000 */
[----:B------:R-:W-:Y:S01]  /*9180*/  @!P1 IMAD.MOV R39, RZ, RZ, -R39 ;  /* 0x000000ffff279224 */ /* 0x000fe200078e0a27 */
[----:B------:R-:W-:Y:S01]  /*9190*/  ISETP.GT.U32.AND P1, PT, R0, R43, PT ;  /* 0x0000002b0000720c */ /* 0x000fe20003f24070 */
[----:B------:R-:W-:Y:S01]  /*91a0*/  @!P5 IMAD.IADD R42, R42, 0x1, -R0 ;  /* 0x000000012a2ad824 */ /* 0x000fe200078e0a00 */
[----:B------:R-:W-:Y:S01]  /*91b0*/  ISETP.GE.AND P3, PT, R46, RZ, PT ;  /* 0x000000ff2e00720c */ /* 0x000fe20003f66270 */
[----:B------:R-:W-:-:S03]  /*91c0*/  IMAD.HI.U32 R4, R2, R45, RZ ;  /* 0x0000002d02047227 */ /* 0x000fc600078e00ff */
[----:B------:R-:W-:Y:S01]  /*91d0*/  ISETP.GT.U32.AND P5, PT, R0, R42, PT ;  /* 0x0000002a0000720c */ /* 0x000fe20003fa4070 */
[----:B------:R-:W-:Y:S02]  /*91e0*/  IMAD.MOV R4, RZ, RZ, -R4 ;  /* 0x000000ffff047224 */ /* 0x000fe400078e0a04 */
[--C-:B------:R-:W-:Y:S01]  /*91f0*/  @!P4 IMAD.IADD R40, R40, 0x1, -R0.reuse ;  /* 0x000000012828c824 */ /* 0x100fe200078e0a00 */
[----:B------:R-:W-:Y:S01]  /*9200*/  ISETP.GE.AND P4, PT, R48, RZ, PT ;  /* 0x000000ff3000720c */ /* 0x000fe20003f86270 */
[----:B------:R-:W-:Y:S01]  /*9210*/  IMAD R44, R0, R4, R45 ;  /* 0x00000004002c7224 */ /* 0x000fe200078e022d */
[----:B------:R-:W-:Y:S01]  /*9220*/  LOP3.LUT R48, R3, 0x17e, RZ, 0xfc, !PT ;  /* 0x0000017e03307812 */ /* 0x000fe200078efcff */
[----:B------:R-:W-:Y:S01]  /*9230*/  @!P1 IMAD.IADD R43, R43, 0x1, -R0 ;  /* 0x000000012b2b9824 */ /* 0x000fe200078e0a00 */
[----:B------:R-:W-:Y:S02]  /*9240*/  @!P6 IADD3 R41, R41, -R0, RZ ;  /* 0x800000002929e210 */ /* 0x000fe40007ffe0ff */
[----:B------:R-:W-:Y:S01]  /*9250*/  ISETP.GE.AND P6, PT, R5, RZ, PT ;  /* 0x000000ff0500720c */ /* 0x000fe20003fc6270 */
[----:B------:R-:W-:Y:S01]  /*9260*/  IMAD.HI.U32 R5, R2, R47, RZ ;  /* 0x0000002f02057227 */ /* 0x000fe200078e00ff */
[----:B------:R-:W-:-:S02]  /*9270*/  @!P2 IADD3 R40, -R40, RZ, RZ ;  /* 0x000000ff2828a210 */ /* 0x000fc40007ffe1ff */
[----:B------:R-:W-:Y:S01]  /*9280*/  IABS R49, R48 ;  /* 0x0000003000317213 */ /* 0x000fe20000000000 */
[----:B------:R-:W-:Y:S01]  /*9290*/  @!P5 IMAD.IADD R42, R42, 0x1, -R0 ;  /* 0x000000012a2ad824 */ /* 0x000fe200078e0a00 */
[C---:B------:R-:W-:Y:S01]  /*92a0*/  ISETP.GT.U32.AND P5, PT, R0.reuse, R44, PT ;  /* 0x0000002c0000720c */ /* 0x040fe20003fa4070 */
[----:B------:R-:W-:Y:S01]  /*92b0*/  IMAD.MOV R5, RZ, RZ, -R5 ;  /* 0x000000ffff057224 */ /* 0x000fe200078e0a05 */
[----:B------:R-:W-:Y:S01]  /*92c0*/  ISETP.GT.U32.AND P2, PT, R0, R43, PT ;  /* 0x0000002b0000720c */ /* 0x000fe20003f44070 */
[----:B------:R-:W-:Y:S01]  /*92d0*/  IMAD.HI.U32 R4, R2, R49, RZ ;  /* 0x0000003102047227 */ /* 0x000fe200078e00ff */
[----:B------:R-:W-:Y:S02]  /*92e0*/  ISETP.GE.AND P1, PT, R10, RZ, PT ;  /* 0x000000ff0a00720c */ /* 0x000fe40003f26270 */
[----:B------:R-:W-:Y:S01]  /*92f0*/  LOP3.LUT R10, R3, 0x180, RZ, 0xfc, !PT ;  /* 0x00000180030a7812 */ /* 0x000fe200078efcff */
[----:B------:R-:W-:Y:S02]  /*9300*/  IMAD R45, R0, R5, R47 ;  /* 0x00000005002d7224 */ /* 0x000fe400078e022f */
[----:B------:R-:W-:Y:S01]  /*9310*/  IMAD.MOV R4, RZ, RZ, -R4 ;  /* 0x000000ffff047224 */ /* 0x000fe200078e0a04 */
[----:B------:R-:W-:Y:S01]  /*9320*/  IABS R47, R10 ;  /* 0x0000000a002f7213 */ /* 0x000fe20000000000 */
[----:B------:R-:W-:-:S02]  /*9330*/  @!P0 IMAD.MOV R41, RZ, RZ, -R41 ;  /* 0x000000ffff298224 */ /* 0x000fc400078e0a29 */
[--C-:B------:R-:W-:Y:S02]  /*9340*/  @!P5 IMAD.IADD R44, R44, 0x1, -R0.reuse ;  /* 0x000000012c2cd824 */ /* 0x100fe400078e0a00 */
[----:B------:R-:W-:Y:S01]  /*9350*/  @!P2 IMAD.IADD R43, R43, 0x1, -R0 ;  /* 0x000000012b2ba824 */ /* 0x000fe200078e0a00 */
[C---:B------:R-:W-:Y:S01]  /*9360*/  ISETP.GT.U32.AND P2, PT, R0.reuse, R45, PT ;  /* 0x0000002d0000720c */ /* 0x040fe20003f44070 */
[C---:B------:R-:W-:Y:S01]  /*9370*/  IMAD R46, R0.reuse, R4, R49 ;  /* 0x00000004002e7224 */ /* 0x040fe200078e0231 */
[----:B------:R-:W-:Y:S01]  /*9380*/  ISETP.GT.U32.AND P0, PT, R0, R44, PT ;  /* 0x0000002c0000720c */ /* 0x000fe20003f04070 */
[----:B------:R-:W-:Y:S01]  /*9390*/  IMAD.HI.U32 R4, R2, R47, RZ ;  /* 0x0000002f02047227 */ /* 0x000fe200078e00ff */
[----:B------:R-:W-:Y:S02]  /*93a0*/  IABS R49, R52 ;  /* 0x0000003400317213 */ /* 0x000fe40000000000 */
[----:B------:R-:W-:Y:S01]  /*93b0*/  ISETP.GT.U32.AND P5, PT, R0, R46, PT ;  /* 0x0000002e0000720c */ /* 0x000fe20003fa4070 */
[----:B------:R-:W-:Y:S01]  /*93c0*/  IMAD.HI.U32 R5, R2, R51, RZ ;  /* 0x0000003302057227 */ /* 0x000fe200078e00ff */
[----:B------:R-:W-:-:S03]  /*93d0*/  IADD3 R4, -R4, RZ, RZ ;  /* 0x000000ff04047210 */ /* 0x000fc60007ffe1ff */
[----:B------:R-:W-:Y:S02]  /*93e0*/  IMAD.MOV R5, RZ, RZ, -R5 ;  /* 0x000000ffff057224 */ /* 0x000fe400078e0a05 */
[----:B------:R-:W-:Y:S01]  /*93f0*/  IMAD R47, R0, R4, R47 ;  /* 0x00000004002f7224 */ /* 0x000fe200078e022f */
[----:B------:R-:W-:Y:S01]  /*9400*/  IABS R4, R54 ;  /* 0x0000003600047213 */ /* 0x000fe20000000000 */
[--C-:B------:R-:W-:Y:S01]  /*9410*/  @!P2 IMAD.IADD R45, R45, 0x1, -R0.reuse ;  /* 0x000000012d2da824 */ /* 0x100fe200078e0a00 */
[----:B------:R-:W-:Y:S01]  /*9420*/  ISETP.GE.AND P2, PT, R48, RZ, PT ;  /* 0x000000ff3000720c */ /* 0x000fe20003f46270 */
[----:B------:R-:W-:Y:S02]  /*9430*/  IMAD R48, R0, R5, R51 ;  /* 0x0000000500307224 */ /* 0x000fe400078e0233 */
[----:B------:R-:W-:Y:S01]  /*9440*/  @!P0 IMAD.IADD R44, R44, 0x1, -R0 ;  /* 0x000000012c2c8824 */ /* 0x000fe200078e0a00 */
[----:B------:R-:W-:Y:S01]  /*9450*/  ISETP.GT.U32.AND P0, PT, R0, R47, PT ;  /* 0x0000002f0000720c */ /* 0x000fe20003f04070 */
[----:B------:R-:W-:Y:S01]  /*9460*/  IMAD.MOV.U32 R51, RZ, RZ, R4 ;  /* 0x000000ffff337224 */ /* 0x000fe200078e0004 */
[----:B------:R-:W-:Y:S01]  /*9470*/  @!P5 IADD3 R46, R46, -R0, RZ ;  /* 0x800000002e2ed210 */ /* 0x000fe20007ffe0ff */
[----:B------:R-:W-:-:S03]  /*9480*/  IMAD.HI.U32 R4, R2, R49, RZ ;  /* 0x0000003102047227 */ /* 0x000fc600078e00ff */
[C---:B------:R-:W-:Y:S01]  /*9490*/  ISETP.GT.U32.AND P5, PT, R0.reuse, R46, PT ;  /* 0x0000002e0000720c */ /* 0x040fe20003fa4070 */
[----:B------:R-:W-:Y:S02]  /*94a0*/  IMAD.MOV R4, RZ, RZ, -R4 ;  /* 0x000000ffff047224 */ /* 0x000fe400078e0a04 */
[----:B------:R-:W-:Y:S01]  /*94b0*/  @!P3 IMAD.MOV R42, RZ, RZ, -R42 ;  /* 0x000000ffff2ab224 */ /* 0x000fe200078e0a2a */
[C---:B------:R-:W-:Y:S01]  /*94c0*/  ISETP.GT.U32.AND P3, PT, R0.reuse, R45, PT ;  /* 0x0000002d0000720c */ /* 0x040fe20003f64070 */
[C---:B------:R-:W-:Y:S02]  /*94d0*/  IMAD R49, R0.reuse, R4, R49 ;  /* 0x0000000400317224 */ /* 0x040fe400078e0231 */
[----:B------:R-:W-:Y:S02]  /*94e0*/  @!P0 IMAD.IADD R47, R47, 0x1, -R0 ;  /* 0x000000012f2f8824 */ /* 0x000fe400078e0a00 */
[----:B------:R-:W-:Y:S01]  /*94f0*/  @!P6 IMAD.MOV R44, RZ, RZ, -R44 ;  /* 0x000000ffff2ce224 */ /* 0x000fe200078e0a2c */
[----:B------:R-:W-:Y:S01]  /*9500*/  ISETP.GT.U32.AND P0, PT, R0, R49, PT ;  /* 0x000000310000720c */ /* 0x000fe20003f04070 */
[----:B------:R-:W-:Y:S01]  /*9510*/  IMAD.HI.U32 R5, R2, R51, RZ ;  /* 0x0000003302057227 */ /* 0x000fe200078e00ff */
[----:B------:R-:W-:-:S03]  /*9520*/  ISETP.GT.U32.AND P6, PT, R0, R48, PT ;  /* 0x000000300000720c */ /* 0x000fc60003fc4070 */
[--C-:B------:R-:W-:Y:S01]  /*9530*/  @!P5 IMAD.IADD R46, R46, 0x1, -R0.reuse ;  /* 0x000000012e2ed824 */ /* 0x100fe200078e0a00 */
[----:B------:R-:W-:Y:S01]  /*9540*/  IADD3 R5, -R5, RZ, RZ ;  /* 0x000000ff05057210 */ /* 0x000fe20007ffe1ff */
[--C-:B------:R-:W-:Y:S01]  /*9550*/  @!P3 IMAD.IADD R45, R45, 0x1, -R0.reuse ;  /* 0x000000012d2db824 */ /* 0x100fe200078e0a00 */
[----:B------:R-:W-:Y:S01]  /*9560*/  ISETP.GE.AND P5, PT, R52, RZ, PT ;  /* 0x000000ff3400720c */ /* 0x000fe20003fa6270 */
[----:B------:R-:W-:Y:S01]  /*9570*/  @!P4 IMAD.MOV R43, RZ, RZ, -R43 ;  /* 0x000000ffff2bc224 */ /* 0x000fe200078e0a2b */
[----:B------:R-:W-:Y:S01]  /*9580*/  LOP3.LUT R52, R3, 0x188, RZ, 0xfc, !PT ;  /* 0x0000018803347812 */ /* 0x000fe200078efcff */
[----:B------:R-:W-:Y:S01]  /*9590*/  @!P1 IMAD.MOV R45, RZ, RZ, -R45 ;  /* 0x000000ffff2d9224 */ /* 0x000fe200078e0a2d */
[----:B------:R-:W-:Y:S01]  /*95a0*/  ISETP.GE.AND P3, PT, R50, RZ, PT ;  /* 0x000000ff3200720c */ /* 0x000fe20003f66270 */
[----:B------:R-:W-:Y:S01]  /*95b0*/  IMAD R50, R0, R5, R51 ;  /* 0x0000000500327224 */ /* 0x000fe200078e0233 */
[----:B------:R-:W-:Y:S01]  /*95c0*/  IABS R51, R52 ;  /* 0x0000003400337213 */ /* 0x000fe20000000000 */
[----:B------:R-:W-:Y:S01]  /*95d0*/  @!P0 IMAD.IADD R49, R49, 0x1, -R0 ;  /* 0x0000000131318824 */ /* 0x000fe200078e0a00 */
[----:B------:R-:W-:Y:S01]  /*95e0*/  @!P6 IADD3 R48, R48, -R0, RZ ;  /* 0x800000003030e210 */ /* 0x000fe20007ffe0ff */
[----:B------:R-:W-:Y:S01]  /*95f0*/  IMAD.HI.U32 R5, R2, R55, RZ ;  /* 0x0000003702057227 */ /* 0x000fe200078e00ff */
[----:B------:R-:W-:-:S02]  /*9600*/  ISETP.GT.U32.AND P6, PT, R0, R47, PT ;  /* 0x0000002f0000720c */ /* 0x000fc40003fc4070 */
[----:B------:R-:W-:Y:S01]  /*9610*/  ISETP.GT.U32.AND P0, PT, R0, R49, PT ;  /* 0x000000310000720c */ /* 0x000fe20003f04070 */
[----:B------:R-:W-:Y:S01]  /*9620*/  IMAD.HI.U32 R4, R2, R51, RZ ;  /* 0x0000003302047227 */ /* 0x000fe200078e00ff */
[----:B------:R-:W-:Y:S02]  /*9630*/  ISETP.GT.U32.AND P1, PT, R0, R48, PT ;  /* 0x000000300000720c */ /* 0x000fe40003f24070 */
[----:B------:R-:W-:Y:S01]  /*9640*/  ISETP.GE.AND P4, PT, R10, RZ, PT ;  /* 0x000000ff0a00720c */ /* 0x000fe20003f86270 */
[----:B------:R-:W-:Y:S02]  /*9650*/  IMAD.MOV R4, RZ, RZ, -R4 ;  /* 0x000000ffff047224 */ /* 0x000fe400078e0a04 */
[----:B------:R-:W-:Y:S02]  /*9660*/  IMAD.MOV R5, RZ, RZ, -R5 ;  /* 0x000000ffff057224 */ /* 0x000fe400078e0a05 */
[C---:B------:R-:W-:Y:S02]  /*9670*/  IMAD R51, R0.reuse, R4, R51 ;  /* 0x0000000400337224 */ /* 0x040fe400078e0233 */
[--C-:B------:R-:W-:Y:S01]  /*9680*/  @!P6 IMAD.IADD R47, R47, 0x1, -R0.reuse ;  /* 0x000000012f2fe824 */ /* 0x100fe200078e0a00 */
[C---:B------:R-:W-:Y:S01]  /*9690*/  ISETP.GT.U32.AND P6, PT, R0.reuse, R50, PT ;  /* 0x000000320000720c */ /* 0x040fe20003fc4070 */
[----:B------:R-:W-:Y:S01]  /*96a0*/  @!P0 IMAD.IADD R49, R49, 0x1, -R0 ;  /* 0x0000000131318824 */ /* 0x000fe200078e0a00 */
[----:B------:R-:W-:Y:S01]  /*96b0*/  ISETP.GT.U32.AND P0, PT, R0, R51, PT ;  /* 0x000000330000720c */ /* 0x000fe20003f04070 */
[----:B------:R-:W-:Y:S01]  /*96c0*/  IMAD.HI.U32 R4, R2, R53, RZ ;  /* 0x0000003502047227 */ /* 0x000fe200078e00ff */
[----:B------:R-:W-:-:S02]  /*96d0*/  @!P1 IADD3 R48, R48, -R0, RZ ;  /* 0x8000000030309210 */ /* 0x000fc40007ffe0ff */
[----:B------:R-:W-:Y:S01]  /*96e0*/  ISETP.GE.AND P1, PT, R54, RZ, PT ;  /* 0x000000ff3600720c */ /* 0x000fe20003f26270 */
[----:B------:R-:W-:Y:S01]  /*96f0*/  IMAD.MOV R4, RZ, RZ, -R4 ;  /* 0x000000ffff047224 */ /* 0x000fe200078e0a04 */
[----:B------:R-:W-:Y:S01]  /*9700*/  @!P5 IADD3 R49, -R49, RZ, RZ ;  /* 0x000000ff3131d210 */ /* 0x000fe20007ffe1ff */
[----:B------:R-:W-:Y:S01]  /*9710*/  IMAD.HI.U32 R10, R2, R57, RZ ;  /* 0x00000039020a7227 */ /* 0x000fe200078e00ff */
[----:B------:R-:W-:-:S03]  /*9720*/  ISETP.GE.AND P5, PT, R56, RZ, PT ;  /* 0x000000ff3800720c */ /* 0x000fc60003fa6270 */
[----:B------:R-:W-:Y:S01]  /*9730*/  @!P6 IADD3 R50, R50, -R0, RZ ;  /* 0x800000003232e210 */ /* 0x000fe20007ffe0ff */
[----:B------:R-:W-:Y:S01]  /*9740*/  @!P2 IMAD.MOV R46, RZ, RZ, -R46 ;  /* 0x000000ffff2ea224 */ /* 0x000fe200078e0a2e */
[----:B------:R-:W-:Y:S01]  /*9750*/  ISETP.GE.AND P6, PT, R52, RZ, PT ;  /* 0x000000ff3400720c */ /* 0x000fe20003fc6270 */
[C---:B------:R-:W-:Y:S02]  /*9760*/  IMAD R52, R0.reuse, R4, R53 ;  /* 0x0000000400347224 */ /* 0x040fe400078e0235 */
[----:B------:R-:W-:Y:S01]  /*9770*/  @!P0 IMAD.IADD R51, R51, 0x1, -R0 ;  /* 0x0000000133338824 */ /* 0x000fe200078e0a00 */
[C---:B------:R-:W-:Y:S01]  /*9780*/  ISETP.GT.U32.AND P0, PT, R0.reuse, R50, PT ;  /* 0x000000320000720c */ /* 0x040fe20003f04070 */
[C---:B------:R-:W-:Y:S01]  /*9790*/  IMAD R53, R0.reuse, R5, R55 ;  /* 0x0000000500357224 */ /* 0x040fe200078e0237 */
[C---:B------:R-:W-:Y:S01]  /*97a0*/  ISETP.GT.U32.AND P2, PT, R0.reuse, R52, PT ;  /* 0x000000340000720c */ /* 0x040fe20003f44070 */
[----:B------:R-:W-:Y:S01]  /*97b0*/  @!P4 IMAD.MOV R47, RZ, RZ, -R47 ;  /* 0x000000ffff2fc224 */ /* 0x000fe200078e0a2f */
[----:B------:R-:W-:Y:S01]  /*97c0*/  IABS R55, R60 ;  /* 0x0000003c00377213 */ /* 0x000fe20000000000 */
[----:B------:R-:W-:Y:S01]  /*97d0*/  IMAD.MOV R10, RZ, RZ, -R10 ;  /* 0x000000ffff0a7224 */ /* 0x000fe200078e0a0a */
[C---:B------:R-:W-:Y:S01]  /*97e0*/  ISETP.GT.U32.AND P4, PT, R0.reuse, R51, PT ;  /* 0x000000330000720c */ /* 0x040fe20003f84070 */
[----:B------:R-:W-:Y:S01]  /*97f0*/  @!P3 IMAD.MOV R48, RZ, RZ, -R48 ;  /* 0x000000ffff30b224 */ /* 0x000fe200078e0a30 */
[C---:B------:R-:W-:Y:S01]  /*9800*/  ISETP.GT.U32.AND P3, PT, R0.reuse, R53, PT ;  /* 0x000000350000720c */ /* 0x040fe20003f64070 */
[----:B------:R-:W-:Y:S01]  /*9810*/  IMAD R54, R0, R10, R57 ;  /* 0x0000000a00367224 */ /* 0x000fe200078e0239 */
[----:B------:R-:W-:Y:S01]  /*9820*/  LOP3.LUT R10, R3, 0x192, RZ, 0xfc, !PT ;  /* 0x00000192030a7812 */ /* 0x000fe200078efcff */
[----:B------:R-:W-:-:S03]  /*9830*/  IMAD.HI.U32 R4, R2, R55, RZ ;  /* 0x0000003702047227 */ /* 0x000fc600078e00ff */
[----:B------:R-:W-:Y:S01]  /*9840*/  IABS R57, R10 ;  /* 0x0000000a00397213 */ /* 0x000fe20000000000 */
[----:B------:R-:W-:Y:S01]  /*9850*/  @!P0 IMAD.IADD R50, R50, 0x1, -R0 ;  /* 0x0000000132328824 */ /* 0x000fe200078e0a00 */
[----:B------:R-:W-:Y:S01]  /*9860*/  ISETP.GT.U32.AND P0, PT, R0, R54, PT ;  /* 0x000000360000720c */ /* 0x000fe20003f04070 */
[----:B------:R-:W-:Y:S02]  /*9870*/  IMAD.MOV R5, RZ, RZ, -R4 ;  /* 0x000000ffff057224 */ /* 0x000fe400078e0a04 */
[--C-:B------:R-:W-:Y:S01]  /*9880*/  @!P2 IMAD.IADD R52, R52, 0x1, -R0.reuse ;  /* 0x000000013434a824 */ /* 0x100fe200078e0a00 */
[----:B------:R-:W-:Y:S01]  /*9890*/  ISETP.GE.AND P2, PT, R59, RZ, PT ;  /* 0x000000ff3b00720c */ /* 0x000fe20003f46270 */
[----:B------:R-:W-:Y:S01]  /*98a0*/  @!P4 IMAD.IADD R51, R51, 0x1, -R0 ;  /* 0x000000013333c824 */ /* 0x000fe200078e0a00 */
[----:B------:R-:W-:Y:S01]  /*98b0*/  @!P3 IADD3 R53, R53, -R0, RZ ;  /* 0x800000003535b210 */ /* 0x000fe20007ffe0ff */
[C---:B------:R-:W-:Y:S01]  /*98c0*/  IMAD R55, R0.reuse, R5, R55 ;  /* 0x0000000500377224 */ /* 0x040fe200078e0237 */
[----:B------:R-:W-:Y:S01]  /*98d0*/  ISETP.GT.U32.AND P3, PT, R0, R52, PT ;  /* 0x000000340000720c */ /* 0x000fe20003f64070 */
[----:B------:R-:W-:Y:S01]  /*98e0*/  @!P6 IMAD.MOV R51, RZ, RZ, -R51 ;  /* 0x000000ffff33e224 */ /* 0x000fe200078e0a33 */
[----:B------:R-:W-:Y:S01]  /*98f0*/  ISETP.GE.AND P4, PT, R58, RZ, PT ;  /* 0x000000ff3a00720c */ /* 0x000fe20003f86270 */
[----:B------:R-:W-:Y:S01]  /*9900*/  IMAD.HI.U32 R4, R2, R57, RZ ;  /* 0x0000003902047227 */ /* 0x000fe200078e00ff */
[----:B------:R-:W-:-:S02]  /*9910*/  ISETP.GT.U32.AND P6, PT, R0, R55, PT ;  /* 0x000000370000720c */ /* 0x000fc40003fc4070 */
[----:B------:R-:W-:Y:S01]  /*9920*/  LOP3.LUT R58, R3, 0x194, RZ, 0xfc, !PT ;  /* 0x00000194033a7812 */ /* 0x000fe200078efcff */
[----:B------:R-:W-:Y:S01]  /*9930*/  @!P0 IMAD.IADD R54, R54, 0x1, -R0 ;  /* 0x0000000136368824 */ /* 0x000fe200078e0a00 */
[----:B------:R-:W-:Y:S01]  /*9940*/  IABS R59, R62 ;  /* 0x0000003e003b7213 */ /* 0x000fe20000000000 */
[----:B------:R-:W-:Y:S02]  /*9950*/  IMAD.MOV R4, RZ, RZ, -R4 ;  /* 0x000000ffff047224 */ /* 0x000fe400078e0a04 */
[----:B------:R-:W-:Y:S01]  /*9960*/  @!P1 IMAD.MOV R50, RZ, RZ, -R50 ;  /* 0x000000ffff329224 */ /* 0x000fe200078e0a32 */
[C---:B------:R-:W-:Y:S01]  /*9970*/  ISETP.GT.U32.AND P1, PT, R0.reuse, R53, PT ;  /* 0x000000350000720c */ /* 0x040fe20003f24070 */
[C---:B------:R-:W-:Y:S01]  /*9980*/  IMAD R56, R0.reuse, R4, R57 ;  /* 0x0000000400387224 */ /* 0x040fe200078e0239 */
[----:B------:R-:W-:Y:S01]  /*9990*/  ISETP.GT.U32.AND P0, PT, R0, R54, PT ;  /* 0x000000360000720c */ /* 0x000fe20003f04070 */
[----:B------:R-:W-:Y:S01]  /*99a0*/  IMAD.HI.U32 R5, R2, R59, RZ ;  /* 0x0000003b02057227 */ /* 0x000fe200078e00ff */
[----:B------:R-:W-:-:S02]  /*99b0*/  IABS R57, R58 ;  /* 0x0000003a00397213 */ /* 0x000fc40000000000 */
[----:B------:R-:W-:Y:S01]  /*99c0*/  @!P3 IADD3 R52, R52, -R0, RZ ;  /* 0x800000003434b210 */ /* 0x000fe20007ffe0ff */
[----:B------:R-:W-:Y:S01]  /*99d0*/  @!P6 IMAD.IADD R55, R55, 0x1, -R0 ;  /* 0x000000013737e824 */ /* 0x000fe200078e0a00 */
[----:B------:R-:W-:Y:S01]  /*99e0*/  IADD3 R5, -R5, RZ, RZ ;  /* 0x000000ff05057210 */ /* 0x000fe20007ffe1ff */
[----:B------:R-:W-:Y:S01]  /*99f0*/  IMAD.HI.U32 R4, R2, R57, RZ ;  /* 0x0000003902047227 */ /* 0x000fe200078e00ff */
[----:B------:R-:W-:Y:S02]  /*9a00*/  ISETP.GE.AND P6, PT, R58, RZ, PT ;  /* 0x000000ff3a00720c */ /* 0x000fe40003fc6270 */
[----:B------:R-:W-:Y:S01]  /*9a10*/  ISETP.GE.AND P3, PT, R60, RZ, PT ;  /* 0x000000ff3c00720c */ /* 0x000fe20003f66270 */
[----:B------:R-:W-:Y:S01]  /*9a20*/  @!P5 IMAD.MOV R52, RZ, RZ, -R52 ;  /* 0x000000ffff34d224 */ /* 0x000fe200078e0a34 */
[C---:B------:R-:W-:Y:S01]  /*9a30*/  ISETP.GT.U32.AND P5, PT, R0.reuse, R55, PT ;  /* 0x000000370000720c */ /* 0x040fe20003fa4070 */
[----:B------:R-:W-:Y:S01]  /*9a40*/  IMAD.MOV R4, RZ, RZ, -R4 ;  /* 0x000000ffff047224 */ /* 0x000fe200078e0a04 */
[----:B------:R-:W-:Y:S01]  /*9a50*/  LOP3.LUT R60, R3, 0x19c, RZ, 0xfc, !PT ;  /* 0x0000019c033c7812 */ /* 0x000fe200078efcff */
[--C-:B------:R-:W-:Y:S01]  /*9a60*/  @!P1 IMAD.IADD R53, R53, 0x1, -R0.reuse ;  /* 0x0000000135359824 */ /* 0x100fe200078e0a00 */
[----:B------:R-:W-:Y:S01]  /*9a70*/  ISETP.GT.U32.AND P1, PT, R0, R56, PT ;  /* 0x000000380000720c */ /* 0x000fe20003f24070 */
[--C-:B------:R-:W-:Y:S01]  /*9a80*/  @!P0 IMAD.IADD R54, R54, 0x1, -R0.reuse ;  /* 0x0000000136368824 */ /* 0x100fe200078e0a00 */
[----:B------:R-:W-:Y:S01]  /*9a90*/  ISETP.GE.AND P0, PT, R10, RZ, PT ;  /* 0x000000ff0a00720c */ /* 0x000fe20003f06270 */
[C---:B------:R-:W-:Y:S01]  /*9aa0*/  IMAD R57, R0.reuse, R4, R57 ;  /* 0x0000000400397224 */ /* 0x040fe200078e0239 */
[----:B------:R-:W-:Y:S01]  /*9ab0*/  LOP3.LUT R10, R3, 0x198, RZ, 0xfc, !PT ;  /* 0x00000198030a7812 */ /* 0x000fe200078efcff */
[C---:B------:R-:W-:Y:S01]  /*9ac0*/  IMAD R58, R0.reuse, R5, R59 ;  /* 0x00000005003a7224 */ /* 0x040fe200078e023b */
[----:B------:R-:W-:Y:S01]  /*9ad0*/  IABS R63, R60 ;  /* 0x0000003c003f7213 */ /* 0x000fe20000000000 */
[----:B------:R-:W-:Y:S01]  /*9ae0*/  @!P4 IMAD.MOV R53, RZ, RZ, -R53 ;  /* 0x000000ffff35c224 */ /* 0x000fe200078e0a35 */
[----:B------:R-:W-:Y:S01]  /*9af0*/  IABS R61, R10 ;  /* 0x0000000a003d7213 */ /* 0x000fe20000000000 */
[----:B------:R-:W-:Y:S01]  /*9b00*/  @!P5 IMAD.IADD R55, R55, 0x1, -R0 ;  /* 0x000000013737d824 */ /* 0x000fe200078e0a00 */
[C---:B------:R-:W-:Y:S01]  /*9b10*/  ISETP.GT.U32.AND P4, PT, R0.reuse, R57, PT ;  /* 0x000000390000720c */ /* 0x040fe20003f84070 */
[----:B------:R-:W-:Y:S01]  /*9b20*/  @!P2 IMAD.MOV R54, RZ, RZ, -R54 ;  /* 0x000000ffff36a224 */ /* 0x000fe200078e0a36 */
[----:B------:R-:W-:Y:S01]  /*9b30*/  ISETP.GT.U32.AND P5, PT, R0, R58, PT ;  /* 0x0000003a0000720c */ /* 0x000fe20003fa4070 */
[----:B------:R-:W-:Y:S01]  /*9b40*/  IMAD.HI.U32 R4, R2, R61, RZ ;  /* 0x0000003d02047227 */ /* 0x000fe200078e00ff */
[----:B------:R-:W-:-:S02]  /*9b50*/  ISETP.GE.AND P2, PT, R62, RZ, PT ;  /* 0x000000ff3e00720c */ /* 0x000fc40003f46270 */
[----:B------:R-:W-:Y:S01]  /*9b60*/  LOP3.LUT R62, R3, 0x19e, RZ, 0xfc, !PT ;  /* 0x0000019e033e7812 */ /* 0x000fe200078efcff */
[----:B------:R-:W-:Y:S01]  /*9b70*/  @!P1 IMAD.IADD R56, R56, 0x1, -R0 ;  /* 0x0000000138389824 */ /* 0x000fe200078e0a00 */
[----:B------:R-:W-:Y:S01]  /*9b80*/  IADD3 R4, -R4, RZ, RZ ;  /* 0x000000ff04047210 */ /* 0x000fe20007ffe1ff */
[----:B------:R-:W-:Y:S01]  /*9b90*/  @!P3 IMAD.MOV R55, RZ, RZ, -R55 ;  /* 0x000000ffff37b224 */ /* 0x000fe200078e0a37 */
[----:B------:R-:W-:Y:S01]  /*9ba0*/  IABS R65, R62 ;  /* 0x0000003e00417213 */ /* 0x000fe20000000000 */
[----:B------:R-:W-:Y:S01]  /*9bb0*/  IMAD.HI.U32 R5, R2, R63, RZ ;  /* 0x0000003f02057227 */ /* 0x000fe200078e00ff */
[----:B------:R-:W-:-:S03]  /*9bc0*/  ISETP.GT.U32.AND P1, PT, R0, R56, PT ;  /* 0x000000380000720c */ /* 0x000fc60003f24070 */
[--C-:B------:R-:W-:Y:S01]  /*9bd0*/  @!P4 IMAD.IADD R57, R57, 0x1, -R0.reuse ;  /* 0x000000013939c824 */ /* 0x100fe200078e0a00 */
[----:B------:R-:W-:Y:S01]  /*9be0*/  @!P5 IADD3 R58, R58, -R0, RZ ;  /* 0x800000003a3ad210 */ /* 0x000fe20007ffe0ff */
[C---:B------:R-:W-:Y:S01]  /*9bf0*/  IMAD R59, R0.reuse, R4, R61 ;  /* 0x00000004003b7224 */ /* 0x040fe200078e023d */
[----:B------:R-:W-:Y:S01]  /*9c00*/  LOP3.LUT R4, R3, 0x19a, RZ, 0xfc, !PT ;  /* 0x0000019a03047812 */ /* 0x000fe200078efcff */
[----:B------:R-:W-:Y:S01]  /*9c10*/  IMAD.MOV R5, RZ, RZ, -R5 ;  /* 0x000000ffff057224 */ /* 0x000fe200078e0a05 */
[C---:B------:R-:W-:Y:S02]  /*9c20*/  ISETP.GT.U32.AND P3, PT, R0.reuse, R57, PT ;  /* 0x000000390000720c */ /* 0x040fe40003f64070 */
[----:B------:R-:W-:Y:S02]  /*9c30*/  IABS R61, R4 ;  /* 0x00000004003d7213 */ /* 0x000fe40000000000 */
[----:B------:R-:W-:Y:S01]  /*9c40*/  ISETP.GT.U32.AND P5, PT, R0, R58, PT ;  /* 0x0000003a0000720c */ /* 0x000fe20003fa4070 */
[----:B------:R-:W-:Y:S01]  /*9c50*/  @!P1 IMAD.IADD R56, R56, 0x1, -R0 ;  /* 0x0000000138389824 */ /* 0x000fe200078e0a00 */
[----:B------:R-:W-:Y:S01]  /*9c60*/  ISETP.GE.AND P4, PT, R4, RZ, PT ;  /* 0x000000ff0400720c */ /* 0x000fe20003f86270 */
[----:B------:R-:W-:Y:S01]  /*9c70*/  IMAD.HI.U32 R4, R2, R61, RZ ;  /* 0x0000003d02047227 */ /* 0x000fe200078e00ff */
[----:B------:R-:W-:-:S03]  /*9c80*/  ISETP.GE.AND P1, PT, R10, RZ, PT ;  /* 0x000000ff0a00720c */ /* 0x000fc60003f26270 */
[----:B------:R-:W-:Y:S01]  /*9c90*/  @!P0 IMAD.MOV R56, RZ, RZ, -R56 ;  /* 0x000000ffff388224 */ /* 0x000fe200078e0a38 */
[----:B------:R-:W-:Y:S01]  /*9ca0*/  ISETP.GT.U32.AND P0, PT, R0, R59, PT ;  /* 0x0000003b0000720c */ /* 0x000fe20003f04070 */
[----:B------:R-:W-:Y:S02]  /*9cb0*/  IMAD.MOV R4, RZ, RZ, -R4 ;  /* 0x000000ffff047224 */ /* 0x000fe400078e0a04 */
[--C-:B------:R-:W-:Y:S01]  /*9cc0*/  @!P3 IMAD.IADD R57, R57, 0x1, -R0.reuse ;  /* 0x000000013939b824 */ /* 0x100fe200078e0a00 */
[----:B------:R-:W-:Y:S01]  /*9cd0*/  ISETP.GE.AND P3, PT, R60, RZ, PT ;  /* 0x000000ff3c00720c */ /* 0x000fe20003f66270 */
[----:B------:R-:W-:Y:S01]  /*9ce0*/  @!P5 IMAD.IADD R58, R58, 0x1, -R0 ;  /* 0x000000013a3ad824 */ /* 0x000fe200078e0a00 */
[----:B------:R-:W-:Y:S01]  /*9cf0*/  ISETP.GE.AND P5, PT, R62, RZ, PT ;  /* 0x000000ff3e00720c */ /* 0x000fe20003fa6270 */
[----:B------:R-:W-:Y:S01]  /*9d00*/  IMAD R60, R0, R4, R61 ;  /* 0x00000004003c7224 */ /* 0x000fe200078e023d */
[----:B------:R-:W-:Y:S01]  /*9d10*/  LOP3.LUT R4, R3, 0x1a0, RZ, 0xfc, !PT ;  /* 0x000001a003047812 */ /* 0x000fe200078efcff */
[----:B------:R-:W-:-:S02]  /*9d20*/  @!P2 IMAD.MOV R58, RZ, RZ, -R58 ;  /* 0x000000ffff3aa224 */ /* 0x000fc400078e0a3a */
[----:B------:R-:W-:Y:S01]  /*9d30*/  IMAD.HI.U32 R10, R2, R65, RZ ;  /* 0x00000041020a7227 */ /* 0x000fe200078e00ff */
[----:B------:R-:W-:-:S03]  /*9d40*/  ISETP.GT.U32.AND P2, PT, R0, R60, PT ;  /* 0x0000003c0000720c */ /* 0x000fc60003f44070 */
[----:B------:R-:W-:Y:S01]  /*9d50*/  @!P0 IMAD.IADD R59, R59, 0x1, -R0 ;  /* 0x000000013b3b8824 */ /* 0x000fe200078e0a00 */
[----:B------:R-:W-:Y:S01]  /*9d60*/  IADD3 R10, -R10, RZ, RZ ;  /* 0x000000ff0a0a7210 */ /* 0x000fe20007ffe1ff */
[C---:B------:R-:W-:Y:S01]  /*9d70*/  IMAD R61, R0.reuse, R5, R63 ;  /* 0x00000005003d7224 */ /* 0x040fe200078e023f */
[----:B------:R-:W-:Y:S01]  /*9d80*/  IABS R63, R4 ;  /* 0x00000004003f7213 */ /* 0x000fe20000000000 */
[----:B------:R-:W-:Y:S01]  /*9d90*/  @!P6 IMAD.MOV R57, RZ, RZ, -R57 ;  /* 0x000000ffff39e224 */ /* 0x000fe200078e0a39 */
[C---:B------:R-:W-:Y:S01]  /*9da0*/  ISETP.GT.U32.AND P0, PT, R0.reuse, R59, PT ;  /* 0x0000003b0000720c */ /* 0x040fe20003f04070 */
[----:B------:R-:W-:Y:S01]  /*9db0*/  IMAD R62, R0, R10, R65 ;  /* 0x0000000a003e7224 */ /* 0x000fe200078e0241 */
[----:B------:R-:W-:Y:S01]  /*9dc0*/  ISETP.GE.AND P6, PT, R4, RZ, PT ;  /* 0x000000ff0400720c */ /* 0x000fe20003fc6270 */
[----:B------:R-:W-:Y:S01]  /*9dd0*/  IMAD.HI.U32 R4, R2, R63, RZ ;  /* 0x0000003f02047227 */ /* 0x000fe200078e00ff */
[----:B------:R-:W-:-:S03]  /*9de0*/  IABS R65, R74 ;  /* 0x0000004a00417213 */ /* 0x000fc60000000000 */
[----:B------:R-:W-:Y:S02]  /*9df0*/  @!P2 IMAD.IADD R60, R60, 0x1, -R0 ;  /* 0x000000013c3ca824 */ /* 0x000fe400078e0a00 */
[----:B------:R-:W-:Y:S02]  /*9e00*/  IMAD.MOV R4, RZ, RZ, -R4 ;  /* 0x000000ffff047224 */ /* 0x000fe400078e0a04 */
[----:B------:R-:W-:Y:S01]  /*9e10*/  IMAD.HI.U32 R5, R2, R65, RZ ;  /* 0x0000004102057227 */ /* 0x000fe200078e00ff */
[C---:B------:R-:W-:Y:S02]  /*9e20*/  ISETP.GT.U32.AND P2, PT, R0.reuse, R60, PT ;  /* 0x0000003c0000720c */ /* 0x040fe40003f44070 */
[----:B------:R-:W-:Y:S01]  /*9e30*/  @!P0 IADD3 R59, R59, -R0, RZ ;  /* 0x800000003b3b8210 */ /* 0x000fe20007ffe0ff */
[C---:B------:R-:W-:Y:S01]  /*9e40*/  IMAD R63, R0.reuse, R4, R63 ;  /* 0x00000004003f7224 */ /* 0x040fe200078e023f */
[----:B------:R-:W-:Y:S01]  /*9e50*/  ISETP.GT.U32.AND P0, PT, R0, R61, PT ;  /* 0x0000003d0000720c */ /* 0x000fe20003f04070 */
[----:B------:R-:W-:Y:S01]  /*9e60*/  IMAD.HI.U32 R10, R2, R67, RZ ;  /* 0x00000043020a7227 */ /* 0x000fe200078e00ff */
[----:B------:R-:W-:-:S02]  /*9e70*/  @!P1 IADD3 R59, -R59, RZ, RZ ;  /* 0x000000ff3b3b9210 */ /* 0x000fc40007ffe1ff */
[----:B------:R-:W-:Y:S01]  /*9e80*/  ISETP.GT.U32.AND P1, PT, R0, R62, PT ;  /* 0x0000003e0000720c */ /* 0x000fe20003f24070 */
[----:B------:R-:W-:Y:S02]  /*9e90*/  IMAD.MOV R5, RZ, RZ, -R5 ;  /* 0x000000ffff057224 */ /* 0x000fe400078e0a05 */
[----:B------:R-:W-:Y:S02]  /*9ea0*/  IMAD.MOV R10, RZ, RZ, -R10 ;  /* 0x000000ffff0a7224 */ /* 0x000fe400078e0a0a */
[--C-:B------:R-:W-:Y:S01]  /*9eb0*/  @!P2 IMAD.IADD R60, R60, 0x1, -R0.reuse ;  /* 0x000000013c3ca824 */ /* 0x100fe200078e0a00 */
[C---:B------:R-:W-:Y:S01]  /*9ec0*/  ISETP.GT.U32.AND P2, PT, R0.reuse, R63, PT ;  /* 0x0000003f0000720c */ /* 0x040fe20003f44070 */
[----:B------:R-:W-:Y:S02]  /*9ed0*/  IMAD R64, R0, R5, R65 ;  /* 0x0000000500407224 */ /* 0x000fe400078e0241 */
[--C-:B------:R-:W-:Y:S01]  /*9ee0*/  @!P0 IMAD.IADD R61, R61, 0x1, -R0.reuse ;  /* 0x000000013d3d8824 */ /* 0x100fe200078e0a00 */
[----:B------:R-:W-:Y:S01]  /*9ef0*/  @!P4 IADD3 R60, -R60, RZ, RZ ;  /* 0x000000ff3c3cc210 */ /* 0x000fe20007ffe1ff */
[----:B------:R-:W-:Y:S01]  /*9f00*/  IMAD R65, R0, R10, R67 ;  /* 0x0000000a00417224 */ /* 0x000fe200078e0243 */
[----:B------:R-:W-:Y:S01]  /*9f10*/  LOP3.LUT R10, R3, 0x1aa, RZ, 0xfc, !PT ;  /* 0x000001aa030a7812 */ /* 0x000fe200078efcff */
[----:B------:R-:W-:Y:S01]  /*9f20*/  @!P1 IMAD.IADD R62, R62, 0x1, -R0 ;  /* 0x000000013e3e9824 */ /* 0x000fe200078e0a00 */
[----:B------:R-:W-:Y:S01]  /*9f30*/  ISETP.GT.U32.AND P0, PT, R0, R61, PT ;  /* 0x0000003d0000720c */ /* 0x000fe20003f04070 */
[----:B------:R-:W-:Y:S01]  /*9f40*/  IMAD.HI.U32 R4, R2, R69, RZ ;  /* 0x0000004502047227 */ /* 0x000fe200078e00ff */
[----:B------:R-:W-:-:S03]  /*9f50*/  ISETP.GT.U32.AND P1, PT, R0, R65, PT ;  /* 0x000000410000720c */ /* 0x000fc60003f24070 */
[----:B------:R-:W-:Y:S01]  /*9f60*/  @!P2 IMAD.IADD R63, R63, 0x1, -R0 ;  /* 0x000000013f3fa824 */ /* 0x000fe200078e0a00 */
[----:B------:R-:W-:Y:S01]  /*9f70*/  ISETP.GT.U32.AND P2, PT, R0, R62, PT ;  /* 0x0000003e0000720c */ /* 0x000fe20003f44070 */
[----:B------:R-:W-:Y:S02]  /*9f80*/  IMAD.MOV R4, RZ, RZ, -R4 ;  /* 0x000000ffff047224 */ /* 0x000fe400078e0a04 */
[----:B------:R-:W-:-:S04]  /*9f90*/  IMAD.HI.U32 R5, R2, R73, RZ ;  /* 0x0000004902057227 */ /* 0x000fc800078e00ff */
[----:B------:R-:W-:Y:S01]  /*9fa0*/  @!P0 IADD3 R61, R61, -R0, RZ ;  /* 0x800000003d3d8210 */ /* 0x000fe20007ffe0ff */
[C---:B------:R-:W-:Y:S01]  /*9fb0*/  IMAD R66, R0.reuse, R4, R69 ;  /* 0x0000000400427224 */ /* 0x040fe200078e0245 */
[----:B------:R-:W-:Y:S01]  /*9fc0*/  ISETP.GT.U32.AND P0, PT, R0, R64, PT ;  /* 0x000000400000720c */ /* 0x000fe20003f04070 */
[----:B------:R-:W-:Y:S01]  /*9fd0*/  IMAD.MOV R5, RZ, RZ, -R5 ;  /* 0x000000ffff057224 */ /* 0x000fe200078e0a05 */
[----:B------:R-:W-:Y:S01]  /*9fe0*/  IABS R69, R76 ;  /* 0x0000004c00457213 */ /* 0x000fe20000000000 */
[--C-:B------:R-:W-:Y:S02]  /*9ff0*/  @!P1 IMAD.IADD R65, R65, 0x1, -R0.reuse ;  /* 0x0000000141419824 */ /* 0x100fe400078e0a00 */
[----:B------:R-:W-:Y:S01]  /*a000*/  @!P2 IMAD.IADD R62, R62, 0x1, -R0 ;  /* 0x000000013e3ea824 */ /* 0x000fe200078e0a00 */
[C---:B------:R-:W-:Y:S01]  /*a010*/  ISETP.GT.U32.AND P2, PT, R0.reuse, R66, PT ;  /* 0x000000420000720c */ /* 0x040fe20003f44070 */
[C---:B------:R-:W-:Y:S01]  /*a020*/  IMAD R67, R0.reuse, R5, R73 ;  /* 0x0000000500437224 */ /* 0x040fe200078e0249 */
[----:B------:R-:W-:Y:S01]  /*a030*/  IABS R5, R10 ;  /* 0x0000000a00057213 */ /* 0x000fe20000000000 */
[----:B------:R-:W-:Y:S01]  /*a040*/  @!P5 IMAD.MOV R62, RZ, RZ, -R62 ;  /* 0x000000ffff3ed224 */ /* 0x000fe200078e0a3e */
[----:B------:R-:W-:Y:S01]  /*a050*/  ISETP.GT.U32.AND P1, PT, R0, R65, PT ;  /* 0x000000410000720c */ /* 0x000fe20003f24070 */
[----:B------:R-:W-:Y:S01]  /*a060*/  @!P3 IMAD.MOV R61, RZ, RZ, -R61 ;  /* 0x000000ffff3db224 */ /* 0x000fe200078e0a3d */
[----:B------:R-:W-:Y:S01]  /*a070*/  IABS R73, R75 ;  /* 0x0000004b00497213 */ /* 0x000fe20000000000 */
[----:B------:R-:W-:-:S04]  /*a080*/  IMAD.HI.U32 R4, R2, R5, RZ ;  /* 0x0000000502047227 */ /* 0x000fc800078e00ff */
[----:B------:R-:W-:Y:S01]  /*a090*/  @!P0 IMAD.IADD R64, R64, 0x1, -R0 ;  /* 0x0000000140408824 */ /* 0x000fe200078e0a00 */
[----:B------:R-:W-:Y:S01]  /*a0a0*/  ISETP.GT.U32.AND P0, PT, R0, R63, PT ;  /* 0x0000003f0000720c */ /* 0x000fe20003f04070 */
[----:B------:R-:W-:Y:S02]  /*a0b0*/  IMAD.MOV R4, RZ, RZ, -R4 ;  /* 0x000000ffff047224 */ /* 0x000fe400078e0a04 */
[----:B------:R-:W-:Y:S01]  /*a0c0*/  @!P2 IMAD.IADD R66, R66, 0x1, -R0 ;  /* 0x000000014242a824 */ /* 0x000fe200078e0a00 */
[----:B------:R-:W-:Y:S01]  /*a0d0*/  ISETP.GE.AND P2, PT, R70, RZ, PT ;  /* 0x000000ff4600720c */ /* 0x000fe20003f46270 */
[C---:B------:R-:W-:Y:S01]  /*a0e0*/  IMAD R68, R0.reuse, R4, R5 ;  /* 0x0000000400447224 */ /* 0x040fe200078e0205 */
[----:B------:R-:W-:Y:S01]  /*a0f0*/  ISETP.GT.U32.AND P4, PT, R0, R64, PT ;  /* 0x000000400000720c */ /* 0x000fe20003f84070 */
[----:B------:R-:W-:Y:S01]  /*a100*/  IMAD.HI.U32 R5, R2, R73, RZ ;  /* 0x0000004902057227 */ /* 0x000fe200078e00ff */
[----:B------:R-:W-:Y:S02]  /*a110*/  @!P1 IADD3 R65, R65, -R0, RZ ;  /* 0x8000000041419210 */ /* 0x000fe40007ffe0ff */
[----:B------:R-:W-:Y:S01]  /*a120*/  ISETP.GT.U32.AND P1, PT, R0, R68, PT ;  /* 0x000000440000720c */ /* 0x000fe20003f24070 */
[----:B------:R-:W-:-:S02]  /*a130*/  IMAD.MOV R5, RZ, RZ, -R5 ;  /* 0x000000ffff057224 */ /* 0x000fc400078e0a05 */
[--C-:B------:R-:W-:Y:S01]  /*a140*/  @!P0 IMAD.IADD R63, R63, 0x1, -R0.reuse ;  /* 0x000000013f3f8824 */ /* 0x100fe200078e0a00 */
[C---:B------:R-:W-:Y:S01]  /*a150*/  ISETP.GT.U32.AND P0, PT, R0.reuse, R67, PT ;  /* 0x000000430000720c */ /* 0x040fe20003f04070 */
[----:B------:R-:W-:Y:S02]  /*a160*/  IMAD R70, R0, R5, R73 ;  /* 0x0000000500467224 */ /* 0x000fe400078e0249 */
[----:B------:R-:W-:Y:S02]  /*a170*/  @!P2 IMAD.MOV R65, RZ, RZ, -R65 ;  /* 0x000000ffff41a224 */ /* 0x000fe400078e0a41 */
[----:B------:R-:W-:Y:S01]  /*a180*/  @!P4 IMAD.IADD R64, R64, 0x1, -R0 ;  /* 0x000000014040c824 */ /* 0x000fe200078e0a00 */
[----:B------:R-:W-:Y:S01]  /*a190*/  ISETP.GT.U32.AND P2, PT, R0, R70, PT ;  /* 0x000000460000720c */ /* 0x000fe20003f44070 */
[----:B------:R-:W-:Y:S01]  /*a1a0*/  IMAD.HI.U32 R4, R2, R69, RZ ;  /* 0x0000004502047227 */ /* 0x000fe200078e00ff */
[----:B------:R-:W-:Y:S02]  /*a1b0*/  ISETP.GE.AND P4, PT, R74, RZ, PT ;  /* 0x000000ff4a00720c */ /* 0x000fe40003f86270 */
[----:B------:R-:W-:Y:S01]  /*a1c0*/  LOP3.LUT R74, R3, 0x1b0, RZ, 0xfc, !PT ;  /* 0x000001b0034a7812 */ /* 0x000fe200078efcff */
[----:B------:R-:W-:-:S02]  /*a1d0*/  IMAD.MOV R4, RZ, RZ, -R4 ;  /* 0x000000ffff047224 */ /* 0x000fc400078e0a04 */
[--C-:B------:R-:W-:Y:S01]  /*a1e0*/  @!P0 IMAD.IADD R67, R67, 0x1, -R0.reuse ;  /* 0x0000000143438824 */ /* 0x100fe200078e0a00 */
[----:B------:R-:W-:Y:S01]  /*a1f0*/  ISETP.GE.AND P0, PT, R72, RZ, PT ;  /* 0x000000ff4800720c */ /* 0x000fe20003f06270 */
[----:B------:R-:W-:Y:S01]  /*a200*/  IMAD R69, R0, R4, R69 ;  /* 0x0000000400457224 */ /* 0x000fe200078e0245 */
[----:B------:R-:W-:Y:S01]  /*a210*/  IABS R72, R74 ;  /* 0x0000004a00487213 */ /* 0x000fe20000000000 */
[--C-:B------:R-:W-:Y:S01]  /*a220*/  @!P1 IMAD.IADD R68, R68, 0x1, -R0.reuse ;  /* 0x0000000144449824 */ /* 0x100fe200078e0a00 */
[----:B------:R-:W-:Y:S01]  /*a230*/  ISETP.GT.U32.AND P1, PT, R0, R66, PT ;  /* 0x000000420000720c */ /* 0x000fe20003f24070 */
[----:B------:R-:W-:Y:S01]  /*a240*/  @!P2 IMAD.IADD R70, R70, 0x1, -R0 ;  /* 0x000000014646a824 */ /* 0x000fe200078e0a00 */
[----:B------:R-:W-:Y:S01]  /*a250*/  MOV R5, R72 ;  /* 0x0000004800057202 */ /* 0x000fe20000000f00 */
[----:B------:R-:W-:Y:S01]  /*a260*/  @!P6 IMAD.MOV R63, RZ, RZ, -R63 ;  /* 0x000000ffff3fe224 */ /* 0x000fe200078e0a3f */
[C---:B------:R-:W-:Y:S02]  /*a270*/  ISETP.GT.U32.AND P5, PT, R0.reuse, R69, PT ;  /* 0x000000450000720c */ /* 0x040fe40003fa4070 */
[----:B------:R-:W-:Y:S01]  /*a280*/  ISETP.GT.U32.AND P2, PT, R0, R70, PT ;  /* 0x000000460000720c */ /* 0x000fe20003f44070 */
[----:B------:R-:W-:Y:S01]  /*a290*/  IMAD.HI.U32 R4, R2, R5, RZ ;  /* 0x0000000502047227 */ /* 0x000fe200078e00ff */
[----:B------:R-:W-:-:S02]  /*a2a0*/  ISETP.GT.U32.AND P3, PT, R0, R67, PT ;  /* 0x000000430000720c */ /* 0x000fc40003f64070 */
[----:B------:R-:W-:Y:S01]  /*a2b0*/  ISETP.GT.U32.AND P6, PT, R0, R68, PT ;  /* 0x000000440000720c */ /* 0x000fe20003fc4070 */
[----:B------:R-:W-:Y:S01]  /*a2c0*/  IMAD.MOV R4, RZ, RZ, -R4 ;  /* 0x000000ffff047224 */ /* 0x000fe200078e0a04 */
[----:B------:R-:W-:Y:S01]  /*a2d0*/  @!P4 IADD3 R64, -R64, RZ, RZ ;  /* 0x000000ff4040c210 */ /* 0x000fe20007ffe1ff */
[--C-:B------:R-:W-:Y:S01]  /*a2e0*/  @!P1 IMAD.IADD R66, R66, 0x1, -R0.reuse ;  /* 0x0000000142429824 */ /* 0x100fe200078e0a00 */
[----:B------:R-:W-:Y:S01]  /*a2f0*/  ISETP.GE.AND P4, PT, R71, RZ, PT ;  /* 0x000000ff4700720c */ /* 0x000fe20003f86270 */
[----:B------:R-:W-:Y:S01]  /*a300*/  IMAD R71, R0, R4, R5 ;  /* 0x0000000400477224 */ /* 0x000fe200078e0205 */
[----:B------:R-:W-:Y:S01]  /*a310*/  ISETP.GE.AND P1, PT, R10, RZ, PT ;  /* 0x000000ff0a00720c */ /* 0x000fe20003f26270 */
[--C-:B------:R-:W-:Y:S01]  /*a320*/  @!P5 IMAD.IADD R69, R69, 0x1, -R0.reuse ;  /* 0x000000014545d824 */ /* 0x100fe200078e0a00 */
[----:B------:R-:W-:Y:S01]  /*a330*/  LOP3.LUT R4, R3, 0x1b2, RZ, 0xfc, !PT ;  /* 0x000001b203047812 */ /* 0x000fe200078efcff */
[--C-:B------:R-:W-:Y:S01]  /*a340*/  @!P2 IMAD.IADD R70, R70, 0x1, -R0.reuse ;  /* 0x000000014646a824 */ /* 0x100fe200078e0a00 */
[----:B------:R-:W-:Y:S01]  /*a350*/  ISETP.GT.U32.AND P2, PT, R0, R71, PT ;  /* 0x000000470000720c */ /* 0x000fe20003f44070 */
[----:B------:R-:W-:Y:S01]  /*a360*/  @!P3 IMAD.IADD R67, R67, 0x1, -R0 ;  /* 0x000000014343b824 */ /* 0x000fe200078e0a00 */
[----:B------:R-:W-:Y:S01]  /*a370*/  LOP3.LUT R5, R3, 0x1b4, RZ, 0xfc, !PT ;  /* 0x000001b403057812 */ /* 0x000fe200078efcff */
[----:B------:R-:W-:Y:S01]  /*a380*/  @!P0 IMAD.MOV R66, RZ, RZ, -R66 ;  /* 0x000000ffff428224 */ /* 0x000fe200078e0a42 */
[----:B------:R-:W-:-:S02]  /*a390*/  @!P6 IADD3 R68, R68, -R0, RZ ;  /* 0x800000004444e210 */ /* 0x000fc40007ffe0ff */
[----:B------:R-:W-:Y:S01]  /*a3a0*/  ISETP.GT.U32.AND P0, PT, R0, R69, PT ;  /* 0x000000450000720c */ /* 0x000fe20003f04070 */
[----:B------:R-:W-:Y:S01]  /*a3b0*/  @!P4 IMAD.MOV R67, RZ, RZ, -R67 ;  /* 0x000000ffff43c224 */ /* 0x000fe200078e0a43 */
[----:B------:R-:W-:Y:S02]  /*a3c0*/  IABS R73, R4 ;  /* 0x0000000400497213 */ /* 0x000fe40000000000 */
[----:B------:R-:W-:Y:S02]  /*a3d0*/  ISETP.GE.AND P6, PT, R75, RZ, PT ;  /* 0x000000ff4b00720c */ /* 0x000fe40003fc6270 */
[----:B------:R-:W-:Y:S01]  /*a3e0*/  IABS R75, R5 ;  /* 0x00000005004b7213 */ /* 0x000fe20000000000 */
[----:B------:R-:W-:Y:S01]  /*a3f0*/  @!P2 IMAD.IADD R71, R71, 0x1, -R0 ;  /* 0x000000014747a824 */ /* 0x000fe200078e0a00 */
[----:B------:R-:W-:Y:S02]  /*a400*/  ISETP.GE.AND P3, PT, R76, RZ, PT ;  /* 0x000000ff4c00720c */ /* 0x000fe40003f66270 */
[----:B------:R-:W-:-:S02]  /*a410*/  LOP3.LUT R10, R3, 0x1b6, RZ, 0xfc, !PT ;  /* 0x000001b6030a7812 */ /* 0x000fc400078efcff */
[----:B------:R-:W-:Y:S01]  /*a420*/  ISETP.GE.AND P4, PT, R4, RZ, PT ;  /* 0x000000ff0400720c */ /* 0x000fe20003f86270 */
[----:B------:R-:W-:Y:S01]  /*a430*/  IMAD.HI.U32 R4, R2, R73, RZ ;  /* 0x0000004902047227 */ /* 0x000fe200078e00ff */
[----:B------:R-:W-:Y:S02]  /*a440*/  @!P1 IADD3 R68, -R68, RZ, RZ ;  /* 0x000000ff44449210 */ /* 0x000fe40007ffe1ff */
[----:B------:R-:W-:Y:S01]  /*a450*/  ISETP.GE.AND P1, PT, R5, RZ, PT ;  /* 0x000000ff0500720c */ /* 0x000fe20003f26270 */
[----:B------:R-:W-:Y:S01]  /*a460*/  IMAD.HI.U32 R5, R2, R75, RZ ;  /* 0x0000004b02057227 */ /* 0x000fe200078e00ff */
[----:B------:R-:W-:Y:S02]  /*a470*/  IABS R77, R10 ;  /* 0x0000000a004d7213 */ /* 0x000fe40000000000 */
[----:B------:R-:W-:Y:S01]  /*a480*/  ISETP.GT.U32.AND P2, PT, R0, R71, PT ;  /* 0x000000470000720c */ /* 0x000fe20003f44070 */
[----:B------:R-:W-:Y:S01]  /*a490*/  IMAD.MOV R72, RZ, RZ, -R4 ;  /* 0x000000ffff487224 */ /* 0x000fe200078e0a04 */
[----:B------:R-:W-:Y:S01]  /*a4a0*/  ISETP.GE.AND P5, PT, R74, RZ, PT ;  /* 0x000000ff4a00720c */ /* 0x000fe20003fa6270 */
[----:B------:R-:W-:Y:S01]  /*a4b0*/  IMAD.MOV R5, RZ, RZ, -R5 ;  /* 0x000000ffff057224 */ /* 0x000fe200078e0a05 */
[----:B------:R-:W-:Y:S01]  /*a4c0*/  @!P6 IADD3 R70, -R70, RZ, RZ ;  /* 0x000000ff4646e210 */ /* 0x000fe20007ffe1ff */
[----:B------:R-:W-:Y:S01]  /*a4d0*/  @!P0 IMAD.IADD R69, R69, 0x1, -R0 ;  /* 0x0000000145458824 */ /* 0x000fe200078e0a00 */
[----:B------:R-:W-:Y:S01]  /*a4e0*/  ISETP.GE.AND P0, PT, R10, RZ, PT ;  /* 0x000000ff0a00720c */ /* 0x000fe20003f06270 */
[----:B------:R-:W-:Y:S01]  /*a4f0*/  IMAD.HI.U32 R4, R2, R77, RZ ;  /* 0x0000004d02047227 */ /* 0x000fe200078e00ff */
[----:B------:R-:W-:-:S03]  /*a500*/  LOP3.LUT R10, R3, 0x1c2, RZ, 0xfc, !PT ;  /* 0x000001c2030a7812 */ /* 0x000fc600078efcff */
[----:B------:R-:W-:Y:S01]  /*a510*/  IMAD R72, R0, R72, R73 ;  /* 0x0000004800487224 */ /* 0x000fe200078e0249 */
[----:B------:R-:W-:Y:S01]  /*a520*/  IADD3 R74, -R4, RZ, RZ ;  /* 0x000000ff044a7210 */ /* 0x000fe20007ffe1ff */
[C---:B------:R-:W-:Y:S01]  /*a530*/  IMAD R73, R0.reuse, R5, R75 ;  /* 0x0000000500497224 */ /* 0x040fe200078e024b */
[----:B------:R-:W-:Y:S01]  /*a540*/  IABS R84, R10 ;  /* 0x0000000a00547213 */ /* 0x000fe20000000000 */
[----:B------:R-:W-:Y:S01]  /*a550*/  @!P3 IMAD.MOV R69, RZ, RZ, -R69 ;  /* 0x000000ffff45b224 */ /* 0x000fe200078e0a45 */
[C---:B------:R-:W-:Y:S01]  /*a560*/  ISETP.GT.U32.AND P3, PT, R0.reuse, R72, PT ;  /* 0x000000480000720c */ /* 0x040fe20003f64070 */
[C---:B------:R-:W-:Y:S01]  /*a570*/  IMAD R74, R0.reuse, R74, R77 ;  /* 0x0000004a004a7224 */ /* 0x040fe200078e024d */
[----:B------:R-:W-:Y:S01]  /*a580*/  ISETP.GT.U32.AND P6, PT, R0, R73, PT ;  /* 0x000000490000720c */ /* 0x000fe20003fc4070 */
[----:B------:R-:W-:Y:S01]  /*a590*/  @!P2 IMAD.IADD R71, R71, 0x1, -R0 ;  /* 0x000000014747a824 */ /* 0x000fe200078e0a00 */
[----:B------:R-:W-:Y:S01]  /*a5a0*/  IABS R77, R83 ;  /* 0x00000053004d7213 */ /* 0x000fe20000000000 */
[----:B------:R-:W-:Y:S01]  /*a5b0*/  IMAD.HI.U32 R4, R2, R79, RZ ;  /* 0x0000004f02047227 */ /* 0x000fe200078e00ff */
[----:B------:R-:W-:-:S03]  /*a5c0*/  ISETP.GT.U32.AND P2, PT, R0, R74, PT ;  /* 0x0000004a0000720c */ /* 0x000fc60003f44070 */
[----:B------:R-:W-:-:S04]  /*a5d0*/  IMAD.HI.U32 R5, R2, R85, RZ ;  /* 0x0000005502057227 */ /* 0x000fc800078e00ff */
[----:B------:R-:W-:Y:S02]  /*a5e0*/  @!P3 IMAD.IADD R72, R72, 0x1, -R0 ;  /* 0x000000014848b824 */ /* 0x000fe400078e0a00 */
[----:B------:R-:W-:Y:S02]  /*a5f0*/  IMAD.MOV R4, RZ, RZ, -R4 ;  /* 0x000000ffff047224 */ /* 0x000fe400078e0a04 */
[----:B------:R-:W-:Y:S01]  /*a600*/  @!P6 IMAD.IADD R73, R73, 0x1, -R0 ;  /* 0x000000014949e824 */ /* 0x000fe200078e0a00 */
[----:B------:R-:W-:Y:S01]  /*a610*/  ISETP.GT.U32.AND P6, PT, R0, R72, PT ;  /* 0x000000480000720c */ /* 0x000fe20003fc4070 */
[----:B------:R-:W-:Y:S01]  /*a620*/  IMAD.MOV R5, RZ, RZ, -R5 ;  /* 0x000000ffff057224 */ /* 0x000fe200078e0a05 */
[----:B------:R-:W-:Y:S01]  /*a630*/  @!P2 IADD3 R74, R74, -R0, RZ ;  /* 0x800000004a4aa210 */ /* 0x000fe20007ffe0ff */
[C---:B------:R-:W-:Y:S01]  /*a640*/  IMAD R75, R0.reuse, R4, R79 ;  /* 0x00000004004b7224 */ /* 0x040fe200078e024f */
[----:B------:R-:W-:Y:S01]  /*a650*/  LOP3.LUT R4, R3, 0x1c0, RZ, 0xfc, !PT ;  /* 0x000001c003047812 */ /* 0x000fe200078efcff */
[----:B------:R-:W-:Y:S01]  /*a660*/  @!P5 IMAD.MOV R71, RZ, RZ, -R71 ;  /* 0x000000ffff47d224 */ /* 0x000fe200078e0a47 */
[C---:B------:R-:W-:Y:S01]  /*a670*/  ISETP.GT.U32.AND P5, PT, R0.reuse, R73, PT ;  /* 0x000000490000720c */ /* 0x040fe20003fa4070 */
[C---:B------:R-:W-:Y:S01]  /*a680*/  IMAD R76, R0.reuse, R5, R85 ;  /* 0x00000005004c7224 */ /* 0x040fe200078e0255 */
[----:B------:R-:W-:Y:S01]  /*a690*/  ISETP.GT.U32.AND P3, PT, R0, R75, PT ;  /* 0x0000004b0000720c */ /* 0x000fe20003f64070 */
[----:B------:R-:W-:Y:S01]  /*a6a0*/  IMAD.HI.U32 R5, R2, R77, RZ ;  /* 0x0000004d02057227 */ /* 0x000fe200078e00ff */
[----:B------:R-:W-:-:S02]  /*a6b0*/  ISETP.GT.U32.AND P2, PT, R0, R74, PT ;  /* 0x0000004a0000720c */ /* 0x000fc40003f44070 */
[----:B------:R-:W-:Y:S01]  /*a6c0*/  IABS R85, R80 ;  /* 0x0000005000557213 */ /* 0x000fe20000000000 */
[----:B------:R-:W-:Y:S01]  /*a6d0*/  IMAD.MOV R5, RZ, RZ, -R5 ;  /* 0x000000ffff057224 */ /* 0x000fe200078e0a05 */
[----:B------:R-:W-:Y:S01]  /*a6e0*/  IABS R79, R4 ;  /* 0x00000004004f7213 */ /* 0x000fe20000000000 */
[----:B------:R-:W-:Y:S01]  /*a6f0*/  @!P6 IMAD.IADD R72, R72, 0x1, -R0 ;  /* 0x000000014848e824 */ /* 0x000fe200078e0a00 */
[C---:B------:R-:W-:Y:S01]  /*a700*/  ISETP.GT.U32.AND P6, PT, R0.reuse, R76, PT ;  /* 0x0000004c0000720c */ /* 0x040fe20003fc4070 */
[----:B------:R-:W-:Y:S02]  /*a710*/  IMAD R77, R0, R5, R77 ;  /* 0x00000005004d7224 */ /* 0x000fe400078e024d */
[----:B------:R-:W-:Y:S01]  /*a720*/  @!P5 IADD3 R73, R73, -R0, RZ ;  /* 0x800000004949d210 */ /* 0x000fe20007ffe0ff */
[----:B------:R-:W-:Y:S02]  /*a730*/  IMAD.HI.U32 R5, R2, R85, RZ ;  /* 0x0000005502057227 */ /* 0x000fe400078e00ff */
[----:B------:R-:W-:-:S02]  /*a740*/  ISETP.GT.U32.AND P5, PT, R0, R77, PT ;  /* 0x0000004d0000720c */ /* 0x000fc40003fa4070 */
[--C-:B------:R-:W-:Y:S01]  /*a750*/  @!P3 IMAD.IADD R75, R75, 0x1, -R0.reuse ;  /* 0x000000014b4bb824 */ /* 0x100fe200078e0a00 */
[----:B------:R-:W-:Y:S01]  /*a760*/  @!P1 IADD3 R73, -R73, RZ, RZ ;  /* 0x000000ff49499210 */ /* 0x000fe20007ffe1ff */
[----:B------:R-:W-:Y:S02]  /*a770*/  IMAD.MOV R5, RZ, RZ, -R5 ;  /* 0x000000ffff057224 */ /* 0x000fe400078e0a05 */
[----:B------:R-:W-:Y:S01]  /*a780*/  @!P2 IMAD.IADD R74, R74, 0x1, -R0 ;  /* 0x000000014a4aa824 */ /* 0x000fe200078e0a00 */
[----:B------:R-:W-:Y:S01]  /*a790*/  ISETP.GE.AND P2, PT, R78, RZ, PT ;  /* 0x000000ff4e00720c */ /* 0x000fe20003f46270 */
[C---:B------:R-:W-:Y:S01]  /*a7a0*/  IMAD R78, R0.reuse, R5, R85 ;  /* 0x00000005004e7224 */ /* 0x040fe200078e0255 */
[----:B------:R-:W-:Y:S01]  /*a7b0*/  ISETP.GT.U32.AND P3, PT, R0, R75, PT ;  /* 0x0000004b0000720c */ /* 0x000fe20003f64070 */
[----:B------:R-:W-:Y:S01]  /*a7c0*/  IMAD.HI.U32 R5, R2, R79, RZ ;  /* 0x0000004f02057227 */ /* 0x000fe200078e00ff */
[----:B------:R-:W-:-:S03]  /*a7d0*/  IABS R85, R82 ;  /* 0x0000005200557213 */ /* 0x000fc60000000000 */
[--C-:B------:R-:W-:Y:S01]  /*a7e0*/  @!P6 IMAD.IADD R76, R76, 0x1, -R0.reuse ;  /* 0x000000014c4ce824 */ /* 0x100fe200078e0a00 */
[----:B------:R-:W-:Y:S01]  /*a7f0*/  ISETP.GE.AND P6, PT, R81, RZ, PT ;  /* 0x000000ff5100720c */ /* 0x000fe20003fc6270 */
[----:B------:R-:W-:Y:S01]  /*a800*/  IMAD.MOV R81, RZ, RZ, -R5 ;  /* 0x000000ffff517224 */ /* 0x000fe200078e0a05 */
[----:B------:R-:W-:Y:S01]  /*a810*/  MOV R5, R84 ;  /* 0x0000005400057202 */ /* 0x000fe20000000f00 */
[----:B------:R-:W-:Y:S01]  /*a820*/  @!P5 IMAD.IADD R77, R77, 0x1, -R0 ;  /* 0x000000014d4dd824 */ /* 0x000fe200078e0a00 */
[----:B------:R-:W-:Y:S01]  /*a830*/  ISETP.GE.AND P5, PT, R83, RZ, PT ;  /* 0x000000ff5300720c */ /* 0x000fe20003fa6270 */
[----:B------:R-:W-:Y:S02]  /*a840*/  @!P4 IMAD.MOV R72, RZ, RZ, -R72 ;  /* 0x000000ffff48c224 */ /* 0x000fe400078e0a48 */
[----:B------:R-:W-:Y:S01]  /*a850*/  IMAD.HI.U32 R83, R2, R5, RZ ;  /* 0x0000000502537227 */ /* 0x000fe200078e00ff */
[----:B------:R-:W-:-:S03]  /*a860*/  ISETP.GT.U32.AND P4, PT, R0, R77, PT ;  /* 0x0000004d0000720c */ /* 0x000fc60003f84070 */
[--C-:B------:R-:W-:Y:S01]  /*a870*/  @!P3 IMAD.IADD R75, R75, 0x1, -R0.reuse ;  /* 0x000000014b4bb824 */ /* 0x100fe200078e0a00 */
[----:B------:R-:W-:Y:S01]  /*a880*/  ISETP.GT.U32.AND P3, PT, R0, R78, PT ;  /* 0x0000004e0000720c */ /* 0x000fe20003f64070 */
[----:B------:R-:W-:Y:S02]  /*a890*/  IMAD.MOV R84, RZ, RZ, -R83 ;  /* 0x000000ffff547224 */ /* 0x000fe400078e0a53 */
[----:B------:R-:W-:Y:S01]  /*a8a0*/  @!P2 IMAD.MOV R75, RZ, RZ, -R75 ;  /* 0x000000ffff4ba224 */ /* 0x000fe200078e0a4b */
[----:B------:R-:W-:Y:S01]  /*a8b0*/  ISETP.GE.AND P2, PT, R80, RZ, PT ;  /* 0x000000ff5000720c */ /* 0x000fe20003f46270 */
[C---:B------:R-:W-:Y:S01]  /*a8c0*/  IMAD R80, R0.reuse, R84, R5 ;  /* 0x0000005400507224 */ /* 0x040fe200078e0205 */
[----:B------:R-:W-:Y:S01]  /*a8d0*/  LOP3.LUT R5, R3, 0x1c8, RZ, 0xfc, !PT ;  /* 0x000001c803057812 */ /* 0x000fe200078efcff */
[C---:B------:R-:W-:Y:S02]  /*a8e0*/  IMAD R79, R0.reuse, R81, R79 ;  /* 0x00000051004f7224 */ /* 0x040fe400078e024f */
[----:B------:R-:W-:Y:S01]  /*a8f0*/  @!P4 IMAD.IADD R77, R77, 0x1, -R0 ;  /* 0x000000014d4dc824 */ /* 0x000fe200078e0a00 */
[C---:B------:R-:W-:Y:S01]  /*a900*/  ISETP.GT.U32.AND P4, PT, R0.reuse, R80, PT ;  /* 0x000000500000720c */ /* 0x040fe20003f84070 */
[----:B------:R-:W-:Y:S01]  /*a910*/  @!P0 IMAD.MOV R74, RZ, RZ, -R74 ;  /* 0x000000ffff4a8224 */ /* 0x000fe200078e0a4a */
[----:B------:R-:W-:Y:S01]  /*a920*/  ISETP.GT.U32.AND P0, PT, R0, R79, PT ;  /* 0x0000004f0000720c */ /* 0x000fe20003f04070 */
[----:B------:R-:W-:-:S02]  /*a930*/  IMAD.MOV.U32 R81, RZ, RZ, R85 ;  /* 0x000000ffff517224 */ /* 0x000fc400078e0055 */
[----:B------:R-:W-:Y:S01]  /*a940*/  @!P3 IMAD.IADD R78, R78, 0x1, -R0 ;  /* 0x000000014e4eb824 */ /* 0x000fe200078e0a00 */
[----:B------:R-:W-:Y:S01]  /*a950*/  ISETP.GT.U32.AND P3, PT, R0, R76, PT ;  /* 0x0000004c0000720c */ /* 0x000fe20003f64070 */
[----:B------:R-:W-:-:S03]  /*a960*/  IMAD.HI.U32 R83, R2, R81, RZ ;  /* 0x0000005102537227 */ /* 0x000fc600078e00ff */
[----:B------:R-:W-:Y:S01]  /*a970*/  ISETP.GT.U32.AND P1, PT, R0, R78, PT ;  /* 0x0000004e0000720c */ /* 0x000fe20003f24070 */
[----:B------:R-:W-:Y:S01]  /*a980*/  @!P5 IMAD.MOV R77, RZ, RZ, -R77 ;  /* 0x000000ffff4dd224 */ /* 0x000fe200078e0a4d */
[----:B------:R-:W-:Y:S02]  /*a990*/  IADD3 R83, -R83, RZ, RZ ;  /* 0x000000ff53537210 */ /* 0x000fe40007ffe1ff */
[----:B------:R-:W-:Y:S01]  /*a9a0*/  @!P4 IADD3 R80, R80, -R0, RZ ;  /* 0x800000005050c210 */ /* 0x000fe20007ffe0ff */
[--C-:B------:R-:W-:Y:S02]  /*a9b0*/  @!P0 IMAD.IADD R79, R79, 0x1, -R0.reuse ;  /* 0x000000014f4f8824 */ /* 0x100fe400078e0a00 */
[C---:B------:R-:W-:Y:S01]  /*a9c0*/  IMAD R81, R0.reuse, R83, R81 ;  /* 0x0000005300517224 */ /* 0x040fe200078e0251 */
[----:B------:R-:W-:Y:S01]  /*a9d0*/  ISETP.GT.U32.AND P4, PT, R0, R80, PT ;  /* 0x000000500000720c */ /* 0x000fe20003f84070 */
[----:B------:R-:W-:Y:S01]  /*a9e0*/  @!P3 IMAD.IADD R76, R76, 0x1, -R0 ;  /* 0x000000014c4cb824 */ /* 0x000fe200078e0a00 */
[----:B------:R-:W-:-:S02]  /*a9f0*/  ISETP.GE.AND P3, PT, R4, RZ, PT ;  /* 0x000000ff0400720c */ /* 0x000fc40003f66270 */
[----:B------:R-:W-:Y:S01]  /*aa00*/  ISETP.GT.U32.AND P0, PT, R0, R79, PT ;  /* 0x0000004f0000720c */ /* 0x000fe20003f04070 */
[----:B------:R-:W-:Y:S01]  /*aa10*/  @!P1 IMAD.IADD R78, R78, 0x1, -R0 ;  /* 0x000000014e4e9824 */ /* 0x000fe200078e0a00 */
[----:B------:R-:W-:Y:S01]  /*aa20*/  LOP3.LUT R4, R3, 0x1c6, RZ, 0xfc, !PT ;  /* 0x000001c603047812 */ /* 0x000fe200078efcff */
[----:B------:R-:W-:Y:S01]  /*aa30*/  @!P6 IMAD.MOV R76, RZ, RZ, -R76 ;  /* 0x000000ffff4ce224 */ /* 0x000fe200078e0a4c */
[----:B------:R-:W-:Y:S01]  /*aa40*/  IABS R83, R5 ;  /* 0x0000000500537213 */ /* 0x000fe20000000000 */
[----:B------:R-:W-:Y:S01]  /*aa50*/  @!P2 IMAD.MOV R78, RZ, RZ, -R78 ;  /* 0x000000ffff4ea224 */ /* 0x000fe200078e0a4e */
[----:B------:R-:W-:Y:S02]  /*aa60*/  IABS R89, R4 ;  /* 0x0000000400597213 */ /* 0x000fe40000000000 */
[----:B------:R-:W-:Y:S01]  /*aa70*/  ISETP.GE.AND P1, PT, R10, RZ, PT ;  /* 0x000000ff0a00720c */ /* 0x000fe20003f26270 */
[----:B------:R-:W-:Y:S01]  /*aa80*/  @!P4 IMAD.IADD R80, R80, 0x1, -R0 ;  /* 0x000000015050c824 */ /* 0x000fe200078e0a00 */
[----:B------:R-:W-:-:S02]  /*aa90*/  ISETP.GT.U32.AND P4, PT, R0, R81, PT ;  /* 0x000000510000720c */ /* 0x000fc40003f84070 */
[----:B------:R-:W-:Y:S01]  /*aaa0*/  ISETP.GE.AND P6, PT, R82, RZ, PT ;  /* 0x000000ff5200720c */ /* 0x000fe20003fc6270 */
[----:B------:R-:W-:Y:S01]  /*aab0*/  IMAD.HI.U32 R82, R2, R89, RZ ;  /* 0x0000005902527227 */ /* 0x000fe200078e00ff */
[----:B------:R-:W-:Y:S02]  /*aac0*/  LOP3.LUT R10, R3, 0x1ca, RZ, 0xfc, !PT ;  /* 0x000001ca030a7812 */ /* 0x000fe400078efcff */
[----:B------:R-:W-:Y:S01]  /*aad0*/  ISETP.GE.AND P5, PT, R4, RZ, PT ;  /* 0x000000ff0400720c */ /* 0x000fe20003fa6270 */
[--C-:B------:R-:W-:Y:S01]  /*aae0*/  @!P0 IMAD.IADD R79, R79, 0x1, -R0.reuse ;  /* 0x000000014f4f8824 */ /* 0x100fe200078e0a00 */
[----:B------:R-:W-:Y:S01]  /*aaf0*/  ISETP.GE.AND P0, PT, R10, RZ, PT ;  /* 0x000000ff0a00720c */ /* 0x000fe20003f06270 */
[----:B------:R-:W-:Y:S01]  /*ab00*/  IMAD.HI.U32 R4, R2, R83, RZ ;  /* 0x0000005302047227 */ /* 0x000fe200078e00ff */
[----:B------:R-:W-:Y:S02]  /*ab10*/  IABS R87, R10 ;  /* 0x0000000a00577213 */ /* 0x000fe40000000000 */
[----:B------:R-:W-:Y:S01]  /*ab20*/  LOP3.LUT R10, R3, 0x1cc, RZ, 0xfc, !PT ;  /* 0x000001cc030a7812 */ /* 0x000fe200078efcff */
[----:B------:R-:W-:Y:S01]  /*ab30*/  @!P4 IMAD.IADD R81, R81, 0x1, -R0 ;  /* 0x000000015151c824 */ /* 0x000fe200078e0a00 */
[----:B------:R-:W-:Y:S01]  /*ab40*/  IADD3 R82, -R82, RZ, RZ ;  /* 0x000000ff52527210 */ /* 0x000fe20007ffe1ff */
[----:B------:R-:W-:Y:S01]  /*ab50*/  IMAD.MOV R4, RZ, RZ, -R4 ;  /* 0x000000ffff047224 */ /* 0x000fe200078e0a04 */
[----:B------:R-:W-:Y:S01]  /*ab60*/  IABS R85, R10 ;  /* 0x0000000a00557213 */ /* 0x000fe20000000000 */
[----:B------:R-:W-:Y:S01]  /*ab70*/  IMAD.HI.U32 R84, R2, R87, RZ ;  /* 0x0000005702547227 */ /* 0x000fe200078e00ff */
[----:B------:R-:W-:-:S02]  /*ab80*/  ISETP.GT.U32.AND P4, PT, R0, R81, PT ;  /* 0x000000510000720c */ /* 0x000fc40003f84070 */
[----:B------:R-:W-:Y:S01]  /*ab90*/  ISETP.GE.AND P2, PT, R5, RZ, PT ;  /* 0x000000ff0500720c */ /* 0x000fe20003f46270 */
[C---:B------:R-:W-:Y:S01]  /*aba0*/  IMAD R82, R0.reuse, R82, R89 ;  /* 0x0000005200527224 */ /* 0x040fe200078e0259 */
[----:B------:R-:W-:Y:S01]  /*abb0*/  IABS R5, R88 ;  /* 0x0000005800057213 */ /* 0x000fe20000000000 */
[----:B------:R-:W-:Y:S02]  /*abc0*/  IMAD R83, R0, R4, R83 ;  /* 0x0000000400537224 */ /* 0x000fe400078e0253 */
[----:B------:R-:W-:Y:S02]  /*abd0*/  IMAD.MOV R84, RZ, RZ, -R84 ;  /* 0x000000ffff547224 */ /* 0x000fe400078e0a54 */
[----:B------:R-:W-:-:S04]  /*abe0*/  IMAD.HI.U32 R4, R2, R85, RZ ;  /* 0x0000005502047227 */ /* 0x000fc800078e00ff */
[----:B------:R-:W-:Y:S01]  /*abf0*/  @!P3 IMAD.MOV R79, RZ, RZ, -R79 ;  /* 0x000000ffff4fb224 */ /* 0x000fe200078e0a4f */
[C---:B------:R-:W-:Y:S01]  /*ac00*/  ISETP.GT.U32.AND P3, PT, R0.reuse, R82, PT ;  /* 0x000000520000720c */ /* 0x040fe20003f64070 */
[----:B------:R-:W-:Y:S01]  /*ac10*/  @!P1 IMAD.MOV R80, RZ, RZ, -R80 ;  /* 0x000000ffff509224 */ /* 0x000fe200078e0a50 */
[C---:B------:R-:W-:Y:S01]  /*ac20*/  ISETP.GT.U32.AND P1, PT, R0.reuse, R83, PT ;  /* 0x000000530000720c */ /* 0x040fe20003f24070 */
[----:B------:R-:W-:Y:S01]  /*ac30*/  IMAD R84, R0, R84, R87 ;  /* 0x0000005400547224 */ /* 0x000fe200078e0257 */
[----:B------:R-:W-:Y:S01]  /*ac40*/  IADD3 R4, -R4, RZ, RZ ;  /* 0x000000ff04047210 */ /* 0x000fe20007ffe1ff */
[----:B------:R-:W-:Y:S01]  /*ac50*/  @!P4 IMAD.IADD R81, R81, 0x1, -R0 ;  /* 0x000000015151c824 */ /* 0x000fe200078e0a00 */
[----:B------:R-:W-:Y:S01]  /*ac60*/  IABS R87, R90 ;  /* 0x0000005a00577213 */ /* 0x000fe20000000000 */
[----:B------:R-:W-:Y:S01]  /*ac70*/  IMAD.HI.U32 R86, R2, R5, RZ ;  /* 0x0000000502567227 */ /* 0x000fe200078e00ff */
[----:B------:R-:W-:-:S03]  /*ac80*/  ISETP.GT.U32.AND P4, PT, R0, R84, PT ;  /* 0x000000540000720c */ /* 0x000fc60003f84070 */
[----:B------:R-:W-:Y:S01]  /*ac90*/  IMAD R85, R0, R4, R85 ;  /* 0x0000000400557224 */ /* 0x000fe200078e0255 */
[----:B------:R-:W-:Y:S01]  /*aca0*/  LOP3.LUT R4, R3, 0x1d2, RZ, 0xfc, !PT ;  /* 0x000001d203047812 */ /* 0x000fe200078efcff */
[--C-:B------:R-:W-:Y:S02]  /*acb0*/  @!P3 IMAD.IADD R82, R82, 0x1, -R0.reuse ;  /* 0x000000015252b824 */ /* 0x100fe400078e0a00 */
[----:B------:R-:W-:Y:S01]  /*acc0*/  @!P6 IMAD.MOV R81, RZ, RZ, -R81 ;  /* 0x000000ffff51e224 */ /* 0x000fe200078e0a51 */
[----:B------:R-:W-:Y:S01]  /*acd0*/  @!P1 IADD3 R83, R83, -R0, RZ ;  /* 0x8000000053539210 */ /* 0x000fe20007ffe0ff */
[----:B------:R-:W-:Y:S01]  /*ace0*/  IMAD.HI.U32 R92, R2, R87, RZ ;  /* 0x00000057025c7227 */ /* 0x000fe200078e00ff */
[C---:B------:R-:W-:Y:S02]  /*acf0*/  ISETP.GT.U32.AND P6, PT, R0.reuse, R85, PT ;  /* 0x000000550000720c */ /* 0x040fe40003fc4070 */
[----:B------:R-:W-:Y:S01]  /*ad00*/  ISETP.GT.U32.AND P3, PT, R0, R82, PT ;  /* 0x000000520000720c */ /* 0x000fe20003f64070 */
[----:B------:R-:W-:Y:S01]  /*ad10*/  @!P4 IMAD.IADD R84, R84, 0x1, -R0 ;  /* 0x000000015454c824 */ /* 0x000fe200078e0a00 */
[C---:B------:R-:W-:Y:S01]  /*ad20*/  ISETP.GT.U32.AND P1, PT, R0.reuse, R83, PT ;  /* 0x000000530000720c */ /* 0x040fe20003f24070 */
[----:B------:R-:W-:Y:S01]  /*ad30*/  IMAD.MOV R86, RZ, RZ, -R86 ;  /* 0x000000ffff567224 */ /* 0x000fe200078e0a56 */
[----:B------:R-:W-:Y:S01]  /*ad40*/  IABS R91, R4 ;  /* 0x00000004005b7213 */ /* 0x000fe20000000000 */
[----:B------:R-:W-:Y:S01]  /*ad50*/  IMAD.MOV R92, RZ, RZ, -R92 ;  /* 0x000000ffff5c7224 */ /* 0x000fe200078e0a5c */
[C---:B------:R-:W-:Y:S01]  /*ad60*/  ISETP.GT.U32.AND P4, PT, R0.reuse, R84, PT ;  /* 0x000000540000720c */ /* 0x040fe20003f84070 */
[C---:B------:R-:W-:Y:S01]  /*ad70*/  IMAD R86, R0.reuse, R86, R5 ;  /* 0x0000005600567224 */ /* 0x040fe200078e0205 */
[----:B------:R-:W-:Y:S01]  /*ad80*/  LOP3.LUT R5, R3, 0x1d4, RZ, 0xfc, !PT ;  /* 0x000001d403057812 */ /* 0x000fe200078efcff */
[----:B------:R-:W-:-:S02]  /*ad90*/  IMAD R87, R0, R92, R87 ;  /* 0x0000005c00577224 */ /* 0x000fc400078e0257 */
[--C-:B------:R-:W-:Y:S01]  /*ada0*/  @!P6 IMAD.IADD R85, R85, 0x1, -R0.reuse ;  /* 0x000000015555e824 */ /* 0x100fe200078e0a00 */
[----:B------:R-:W-:Y:S01]  /*adb0*/  IABS R89, R5 ;  /* 0x0000000500597213 */ /* 0x000fe20000000000 */
[----:B------:R-:W-:Y:S01]  /*adc0*/  @!P3 IMAD.IADD R82, R82, 0x1, -R0 ;  /* 0x000000015252b824 */ /* 0x000fe200078e0a00 */
[----:B------:R-:W-:Y:S01]  /*add0*/  ISETP.GT.U32.AND P3, PT, R0, R86, PT ;  /* 0x000000560000720c */ /* 0x000fe20003f64070 */
[----:B------:R-:W-:Y:S01]  /*ade0*/  IMAD.HI.U32 R92, R2, R91, RZ ;  /* 0x0000005b025c7227 */ /* 0x000fe200078e00ff */
[----:B------:R-:W-:Y:S02]  /*adf0*/  @!P1 IADD3 R83, R83, -R0, RZ ;  /* 0x8000000053539210 */ /* 0x000fe40007ffe0ff */
[C---:B------:R-:W-:Y:S01]  /*ae00*/  ISETP.GT.U32.AND P1, PT, R0.reuse, R87, PT ;  /* 0x000000570000720c */ /* 0x040fe20003f24070 */
[----:B------:R-:W-:Y:S01]  /*ae10*/  @!P5 IMAD.MOV R82, RZ, RZ, -R82 ;  /* 0x000000ffff52d224 */ /* 0x000fe200078e0a52 */
[----:B------:R-:W-:Y:S01]  /*ae20*/  ISETP.GT.U32.AND P6, PT, R0, R85, PT ;  /* 0x000000550000720c */ /* 0x000fe20003fc4070 */
[----:B------:R-:W-:Y:S01]  /*ae30*/  IMAD.HI.U32 R93, R2, R89, RZ ;  /* 0x00000059025d7227 */ /* 0x000fe200078e00ff */
[----:B------:R-:W-:-:S02]  /*ae40*/  ISETP.GE.AND P5, PT, R10, RZ, PT ;  /* 0x000000ff0a00720c */ /* 0x000fc40003fa6270 */
[----:B------:R-:W-:Y:S01]  /*ae50*/  @!P4 IADD3 R84, R84, -R0, RZ ;  /* 0x800000005454c210 */ /* 0x000fe20007ffe0ff */
[----:B------:R-:W-:Y:S01]  /*ae60*/  IMAD.MOV R92, RZ, RZ, -R92 ;  /* 0x000000ffff5c7224 */ /* 0x000fe200078e0a5c */
[----:B------:R-:W-:Y:S01]  /*ae70*/  ISETP.GE.AND P4, PT, R88, RZ, PT ;  /* 0x000000ff5800720c */ /* 0x000fe20003f86270 */
[----:B------:R-:W-:Y:S01]  /*ae80*/  IMAD.MOV R93, RZ, RZ, -R93 ;  /* 0x000000ffff5d7224 */ /* 0x000fe200078e0a5d */
[----:B------:R-:W-:Y:S01]  /*ae90*/  @!P0 IADD3 R84, -R84, RZ, RZ ;  /* 0x000000ff54548210 */ /* 0x000fe20007ffe1ff */
[----:B------:R-:W-:Y:S01]  /*aea0*/  IMAD R88, R0, R92, R91 ;  /* 0x0000005c00587224 */ /* 0x000fe200078e025b */
[----:B------:R-:W-:Y:S01]  /*aeb0*/  ISETP.GE.AND P0, PT, R4, RZ, PT ;  /* 0x000000ff0400720c */ /* 0x000fe20003f06270 */
[C---:B------:R-:W-:Y:S01]  /*aec0*/  IMAD R89, R0.reuse, R93, R89 ;  /* 0x0000005d00597224 */ /* 0x040fe200078e0259 */
[----:B------:R-:W-:Y:S01]  /*aed0*/  LOP3.LUT R10, R3, 0x1d8, RZ, 0xfc, !PT ;  /* 0x000001d8030a7812 */ /* 0x000fe200078efcff */
[--C-:B------:R-:W-:Y:S01]  /*aee0*/  @!P1 IMAD.IADD R87, R87, 0x1, -R0.reuse ;  /* 0x0000000157579824 */ /* 0x100fe200078e0a00 */
[----:B------:R-:W-:Y:S01]  /*aef0*/  LOP3.LUT R93, R3, 0x1dc, RZ, 0xfc, !PT ;  /* 0x000001dc035d7812 */ /* 0x000fe200078efcff */
[--C-:B------:R-:W-:Y:S01]  /*af00*/  @!P6 IMAD.IADD R85, R85, 0x1, -R0.reuse ;  /* 0x000000015555e824 */ /* 0x100fe200078e0a00 */
[----:B------:R-:W-:Y:S01]  /*af10*/  ISETP.GT.U32.AND P6, PT, R0, R88, PT ;  /* 0x000000580000720c */ /* 0x000fe20003fc4070 */
[----:B------:R-:W-:Y:S01]  /*af20*/  @!P3 IMAD.IADD R86, R86, 0x1, -R0 ;  /* 0x000000015656b824 */ /* 0x000fe200078e0a00 */
[C---:B------:R-:W-:Y:S01]  /*af30*/  ISETP.GT.U32.AND P1, PT, R0.reuse, R87, PT ;  /* 0x000000570000720c */ /* 0x040fe20003f24070 */
[----:B------:R-:W-:Y:S01]  /*af40*/  @!P5 IMAD.MOV R85, RZ, RZ, -R85 ;  /* 0x000000ffff55d224 */ /* 0x000fe200078e0a55 */
[----:B------:R-:W-:Y:S01]  /*af50*/  ISETP.GT.U32.AND P5, PT, R0, R89, PT ;  /* 0x000000590000720c */ /* 0x000fe20003fa4070 */
[----:B------:R-:W-:Y:S01]  /*af60*/  @!P2 IMAD.MOV R83, RZ, RZ, -R83 ;  /* 0x000000ffff53a224 */ /* 0x000fe200078e0a53 */
[----:B------:R-:W-:-:S02]  /*af70*/  ISETP.GE.AND P3, PT, R90, RZ, PT ;  /* 0x000000ff5a00720c */ /* 0x000fc40003f66270 */
[----:B------:R-:W-:Y:S02]  /*af80*/  LOP3.LUT R90, R3, 0x1d6, RZ, 0xfc, !PT ;  /* 0x000001d6035a7812 */ /* 0x000fe400078efcff */
[----:B------:R-:W-:Y:S02]  /*af90*/  ISETP.GT.U32.AND P2, PT, R0, R86, PT ;  /* 0x000000560000720c */ /* 0x000fe40003f44070 */
[----:B------:R-:W-:Y:S01]  /*afa0*/  IABS R91, R90 ;  /* 0x0000005a005b7213 */ /* 0x000fe20000000000 */
[--C-:B------:R-:W-:Y:S01]  /*afb0*/  @!P6 IMAD.IADD R88, R88, 0x1, -R0.reuse ;  /* 0x000000015858e824 */ /* 0x100fe200078e0a00 */
[----:B------:R-:W-:Y:S02]  /*afc0*/  IABS R92, R10 ;  /* 0x0000000a005c7213 */ /* 0x000fe40000000000 */
[----:B------:R-:W-:Y:S01]  /*afd0*/  @!P1 IADD3 R87, R87, -R0, RZ ;  /* 0x8000000057579210 */ /* 0x000fe20007ffe0ff */
[----:B------:R-:W-:Y:S01]  /*afe0*/  IMAD.MOV.U32 R4, RZ, RZ, R91 ;  /* 0x000000ffff047224 */ /* 0x000fe200078e005b */
[----:B------:R-:W-:Y:S01]  /*aff0*/  ISETP.GE.AND P1, PT, R90, RZ, PT ;  /* 0x000000ff5a00720c */ /* 0x000fe20003f26270 */
[----:B------:R-:W-:Y:S01]  /*b000*/  @!P5 IMAD.IADD R89, R89, 0x1, -R0 ;  /* 0x000000015959d824 */ /* 0x000fe200078e0a00 */
[----:B------:R-:W-:Y:S01]  /*b010*/  ISETP.GT.U32.AND P5, PT, R0, R88, PT ;  /* 0x000000580000720c */ /* 0x000fe20003fa4070 */
[----:B------:R-:W-:Y:S01]  /*b020*/  IMAD.HI.U32 R90, R2, R4, RZ ;  /* 0x00000004025a7227 */ /* 0x000fe200078e00ff */
[----:B------:R-:W-:-:S03]  /*b030*/  ISETP.GE.AND P6, PT, R10, RZ, PT ;  /* 0x000000ff0a00720c */ /* 0x000fc60003fc6270 */
[----:B------:R-:W-:Y:S01]  /*b040*/  @!P2 IMAD.IADD R86, R86, 0x1, -R0 ;  /* 0x000000015656a824 */ /* 0x000fe200078e0a00 */
[----:B------:R-:W-:Y:S01]  /*b050*/  ISETP.GE.AND P2, PT, R5, RZ, PT ;  /* 0x000000ff0500720c */ /* 0x000fe20003f46270 */
[----:B------:R-:W-:Y:S02]  /*b060*/  IMAD.MOV R90, RZ, RZ, -R90 ;  /* 0x000000ffff5a7224 */ /* 0x000fe400078e0a5a */
[----:B------:R-:W-:Y:S01]  /*b070*/  IMAD.MOV.U32 R91, RZ, RZ, R92 ;  /* 0x000000ffff5b7224 */ /* 0x000fe200078e005c */
[----:B------:R-:W-:Y:S01]  /*b080*/  @!P4 IADD3 R86, -R86, RZ, RZ ;  /* 0x000000ff5656c210 */ /* 0x000fe20007ffe1ff */
[C---:B------:R-:W-:Y:S01]  /*b090*/  IMAD R90, R0.reuse, R90, R4 ;  /* 0x0000005a005a7224 */ /* 0x040fe200078e0204 */
[----:B------:R-:W-:Y:S01]  /*b0a0*/  ISETP.GT.U32.AND P4, PT, R0, R89, PT ;  /* 0x000000590000720c */ /* 0x000fe20003f84070 */
[----:B------:R-:W-:Y:S01]  /*b0b0*/  @!P5 IMAD.IADD R88, R88, 0x1, -R0 ;  /* 0x000000015858d824 */ /* 0x000fe200078e0a00 */
[----:B------:R-:W-:Y:S01]  /*b0c0*/  LOP3.LUT R92, R3, 0x1da, RZ, 0xfc, !PT ;  /* 0x000001da035c7812 */ /* 0x000fe200078efcff */
[----:B------:R-:W-:Y:S01]  /*b0d0*/  IMAD.HI.U32 R5, R2, R91, RZ ;  /* 0x0000005b02057227 */ /* 0x000fe200078e00ff */
[----:B------:R-:W-:-:S03]  /*b0e0*/  ISETP.GT.U32.AND P5, PT, R0, R90, PT ;  /* 0x0000005a0000720c */ /* 0x000fc60003fa4070 */
[----:B------:R-:W-:Y:S02]  /*b0f0*/  IMAD.MOV R5, RZ, RZ, -R5 ;  /* 0x000000ffff057224 */ /* 0x000fe400078e0a05 */
[----:B------:R-:W-:Y:S01]  /*b100*/  @!P3 IMAD.MOV R87, RZ, RZ, -R87 ;  /* 0x000000ffff57b224 */ /* 0x000fe200078e0a57 */
[----:B------:R-:W-:Y:S01]  /*b110*/  ISETP.GE.AND P3, PT, R92, RZ, PT ;  /* 0x000000ff5c00720c */ /* 0x000fe20003f66270 */
[----:B------:R-:W-:Y:S01]  /*b120*/  IMAD R91, R0, R5, R91 ;  /* 0x00000005005b7224 */ /* 0x000fe200078e025b */
[----:B------:R-:W-:Y:S01]  /*b130*/  IABS R92, R92 ;  /* 0x0000005c005c7213 */ /* 0x000fe20000000000 */
[----:B------:R-:W-:Y:S01]  /*b140*/  @!P4 IMAD.IADD R89, R89, 0x1, -R0 ;  /* 0x000000015959c824 */ /* 0x000fe200078e0a00 */
[----:B------:R-:W-:Y:S01]  /*b150*/  ISETP.GE.AND P4, PT, R93, RZ, PT ;  /* 0x000000ff5d00720c */ /* 0x000fe20003f86270 */
[----:B------:R-:W-:Y:S01]  /*b160*/  @!P0 IMAD.MOV R88, RZ, RZ, -R88 ;  /* 0x000000ffff588224 */ /* 0x000fe200078e0a58 */
[----:B------:R-:W-:Y:S01]  /*b170*/  IABS R93, R93 ;  /* 0x0000005d005d7213 */ /* 0x000fe20000000000 */
[----:B------:R-:W-:Y:S01]  /*b180*/  @!P5 IMAD.IADD R90, R90, 0x1, -R0 ;  /* 0x000000015a5ad824 */ /* 0x000fe200078e0a00 */
[----:B------:R-:W-:Y:S01]  /*b190*/  @!P2 IADD3 R89, -R89, RZ, RZ ;  /* 0x000000ff5959a210 */ /* 0x000fe20007ffe1ff */
[----:B------:R-:W-:Y:S01]  /*b1a0*/  IMAD.HI.U32 R5, R2, R92, RZ ;  /* 0x0000005c02057227 */ /* 0x000fe200078e00ff */
[----:B------:R-:W-:-:S02]  /*b1b0*/  ISETP.GT.U32.AND P2, PT, R0, R91, PT ;  /* 0x0000005b0000720c */ /* 0x000fc40003f44070 */
[----:B------:R-:W-:Y:S01]  /*b1c0*/  ISETP.GT.U32.AND P5, PT, R0, R90, PT ;  /* 0x0000005a0000720c */ /* 0x000fe20003fa4070 */
[----:B------:R-:W-:Y:S01]  /*b1d0*/  IMAD.HI.U32 R4, R2, R93, RZ ;  /* 0x0000005d02047227 */ /* 0x000fe200078e00ff */
[----:B------:R-:W-:Y:S02]  /*b1e0*/  ISETP.GE.AND P0, PT, R94, RZ, PT ;  /* 0x000000ff5e00720c */ /* 0x000fe40003f06270 */
[----:B------:R-:W-:Y:S01]  /*b1f0*/  IABS R94, R94 ;  /* 0x0000005e005e7213 */ /* 0x000fe20000000000 */
[----:B------:R-:W-:Y:S02]  /*b200*/  IMAD.MOV R4, RZ, RZ, -R4 ;  /* 0x000000ffff047224 */ /* 0x000fe400078e0a04 */
[----:B------:R-:W-:Y:S02]  /*b210*/  IMAD.MOV R5, RZ, RZ, -R5 ;  /* 0x000000ffff057224 */ /* 0x000fe400078e0a05 */
[----:B------:R-:W-:Y:S02]  /*b220*/  IMAD R93, R0, R4, R93 ;  /* 0x00000004005d7224 */ /* 0x000fe400078e025d */
[----:B------:R-:W-:-:S02]  /*b230*/  @!P2 IMAD.IADD R91, R91, 0x1, -R0 ;  /* 0x000000015b5ba824 */ /* 0x000fc400078e0a00 */
[----:B------:R-:W-:Y:S01]  /*b240*/  @!P5 IADD3 R90, R90, -R0, RZ ;  /* 0x800000005a5ad210 */ /* 0x000fe20007ffe0ff */
[----:B------:R-:W-:Y:S02]  /*b250*/  IMAD.HI.U32 R10, R2, R94, RZ ;  /* 0x0000005e020a7227 */ /* 0x000fe400078e00ff */
[C---:B------:R-:W-:Y:S02]  /*b260*/  ISETP.GT.U32.AND P2, PT, R0.reuse, R91, PT ;  /* 0x0000005b0000720c */ /* 0x040fe40003f44070 */
[----:B------:R-:W-:Y:S01]  /*b270*/  @!P1 IMAD.MOV R90, RZ, RZ, -R90 ;  /* 0x000000ffff5a9224 */ /* 0x000fe200078e0a5a */
[C---:B------:R-:W-:Y:S01]  /*b280*/  ISETP.GT.U32.AND P1, PT, R0.reuse, R93, PT ;  /* 0x0000005d0000720c */ /* 0x040fe20003f24070 */
[----:B------:R-:W-:Y:S02]  /*b290*/  IMAD.MOV R10, RZ, RZ, -R10 ;  /* 0x000000ffff0a7224 */ /* 0x000fe400078e0a0a */
[C---:B------:R-:W-:Y:S02]  /*b2a0*/  IMAD R92, R0.reuse, R5, R92 ;  /* 0x00000005005c7224 */ /* 0x040fe400078e025c */
[----:B------:R-:W-:-:S02]  /*b2b0*/  IMAD R94, R0, R10, R94 ;  /* 0x0000000a005e7224 */ /* 0x000fc400078e025e */
[----:B------:R-:W-:Y:S01]  /*b2c0*/  IMAD.HI.U32 R4, R2, R96, RZ ;  /* 0x0000006002047227 */ /* 0x000fe200078e00ff */
[C---:B------:R-:W-:Y:S02]  /*b2d0*/  ISETP.GT.U32.AND P5, PT, R0.reuse, R92, PT ;  /* 0x0000005c0000720c */ /* 0x040fe40003fa4070 */
[----:B------:R-:W-:Y:S01]  /*b2e0*/  @!P2 IADD3 R91, R91, -R0, RZ ;  /* 0x800000005b5ba210 */ /* 0x000fe20007ffe0ff */
[----:B------:R-:W-:Y:S01]  /*b2f0*/  IMAD.MOV R4, RZ, RZ, -R4 ;  /* 0x000000ffff047224 */ /* 0x000fe200078e0a04 */
[C---:B------:R-:W-:Y:S01]  /*b300*/  ISETP.GT.U32.AND P2, PT, R0.reuse, R94, PT ;  /* 0x0000005e0000720c */ /* 0x040fe20003f44070 */
[----:B------:R-:W-:Y:S02]  /*b310*/  @!P1 IMAD.IADD R93, R93, 0x1, -R0 ;  /* 0x000000015d5d9824 */ /* 0x000fe400078e0a00 */
[----:B------:R-:W-:Y:S02]  /*b320*/  IMAD R96, R0, R4, R96 ;  /* 0x0000000400607224 */ /* 0x000fe400078e0260 */
[----:B------:R-:W-:Y:S01]  /*b330*/  IMAD.HI.U32 R5, R2, R95, RZ ;  /* 0x0000005f02057227 */ /* 0x000fe200078e00ff */
[----:B------:R-:W-:-:S03]  /*b340*/  ISETP.GT.U32.AND P1, PT, R0, R93, PT ;  /* 0x0000005d0000720c */ /* 0x000fc60003f24070 */
[----:B------:R-:W-:Y:S02]  /*b350*/  @!P5 IMAD.IADD R92, R92, 0x1, -R0 ;  /* 0x000000015c5cd824 */ /* 0x000fe400078e0a00 */
[----:B------:R-:W-:-:S03]  /*b360*/  IMAD.HI.U32 R4, R2, R97, RZ ;  /* 0x0000006102047227 */ /* 0x000fc600078e00ff */
[----:B------:R-:W-:Y:S01]  /*b370*/  ISETP.GT.U32.AND P5, PT, R0, R92, PT ;  /* 0x0000005c0000720c */ /* 0x000fe20003fa4070 */
[--C-:B------:R-:W-:Y:S02]  /*b380*/  @!P2 IMAD.IADD R94, R94, 0x1, -R0.reuse ;  /* 0x000000015e5ea824 */ /* 0x100fe400078e0a00 */
[----:B------:R-:W-:Y:S02]  /*b390*/  IMAD.MOV R5, RZ, RZ, -R5 ;  /* 0x000000ffff057224 */ /* 0x000fe400078e0a05 */
[----:B------:R-:W-:Y:S01]  /*b3a0*/  @!P1 IMAD.IADD R93, R93, 0x1, -R0 ;  /* 0x000000015d5d9824 */ /* 0x000fe200078e0a00 */
[C---:B------:R-:W-:Y:S01]  /*b3b0*/  ISETP.GT.U32.AND P2, PT, R0.reuse, R94, PT ;  /* 0x0000005e0000720c */ /* 0x040fe20003f44070 */
[----:B------:R-:W-:Y:S01]  /*b3c0*/  IMAD.MOV R4, RZ, RZ, -R4 ;  /* 0x000000ffff047224 */ /* 0x000fe200078e0a04 */
[C---:B------:R-:W-:Y:S01]  /*b3d0*/  ISETP.GT.U32.AND P1, PT, R0.reuse, R96, PT ;  /* 0x000000600000720c */ /* 0x040fe20003f24070 */
[C---:B------:R-:W-:Y:S02]  /*b3e0*/  IMAD R95, R0.reuse, R5, R95 ;  /* 0x00000005005f7224 */ /* 0x040fe400078e025f */
[----:B------:R-:W-:-:S02]  /*b3f0*/  IMAD R97, R0, R4, R97 ;  /* 0x0000000400617224 */ /* 0x000fc400078e0261 */
[----:B------:R-:W-:Y:S01]  /*b400*/  @!P5 IADD3 R92, R92, -R0, RZ ;  /* 0x800000005c5cd210 */ /* 0x000fe20007ffe0ff */
[----:B------:R-:W-:Y:S01]  /*b410*/  @!P6 IMAD.MOV R91, RZ, RZ, -R91 ;  /* 0x000000ffff5be224 */ /* 0x000fe200078e0a5b */
[----:B------:R-:W-:Y:S01]  /*b420*/  ISETP.GT.U32.AND P5, PT, R0, R95, PT ;  /* 0x0000005f0000720c */ /* 0x000fe20003fa4070 */
[----:B------:R-:W-:-:S04]  /*b430*/  IMAD.HI.U32 R5, R2, R99, RZ ;  /* 0x0000006302057227 */ /* 0x000fc800078e00ff */
[--C-:B------:R-:W-:Y:S01]  /*b440*/  @!P2 IMAD.IADD R94, R94, 0x1, -R0.reuse ;  /* 0x000000015e5ea824 */ /* 0x100fe200078e0a00 */
[----:B------:R-:W-:Y:S01]  /*b450*/  ISETP.GT.U32.AND P2, PT, R0, R97, PT ;  /* 0x000000610000720c */ /* 0x000fe20003f44070 */
[----:B------:R-:W-:Y:S02]  /*b460*/  @!P1 IMAD.IADD R96, R96, 0x1, -R0 ;  /* 0x0000000160609824 */ /* 0x000fe400078e0a00 */
[----:B------:R-:W-:Y:S02]  /*b470*/  IMAD.MOV R5, RZ, RZ, -R5 ;  /* 0x000000ffff057224 */ /* 0x000fe400078e0a05 */
[----:B------:R-:W-:Y:S01]  /*b480*/  IMAD.HI.U32 R4, R2, R98, RZ ;  /* 0x0000006202047227 */ /* 0x000fe200078e00ff */
[----:B------:R-:W-:-:S03]  /*b490*/  ISETP.GT.U32.AND P6, PT, R0, R96, PT ;  /* 0x000000600000720c */ /* 0x000fc60003fc4070 */
[--C-:B------:R-:W-:Y:S01]  /*b4a0*/  @!P5 IMAD.IADD R95, R95, 0x1, -R0.reuse ;  /* 0x000000015f5fd824 */ /* 0x100fe200078e0a00 */
[----:B------:R-:W-:Y:S01]  /*b4b0*/  ISETP.GE.AND P5, PT, R101, RZ, PT ;  /* 0x000000ff6500720c */ /* 0x000fe20003fa6270 */
[C---:B------:R-:W-:Y:S01]  /*b4c0*/  IMAD R99, R0.reuse, R5, R99 ;  /* 0x0000000500637224 */ /* 0x040fe200078e0263 */
[----:B------:R-:W-:Y:S01]  /*b4d0*/  IABS R101, R120 ;  /* 0x0000007800657213 */ /* 0x000fe20000000000 */
[----:B------:R-:W-:Y:S01]  /*b4e0*/  @!P2 IMAD.IADD R97, R97, 0x1, -R0 ;  /* 0x000000016161a824 */ /* 0x000fe200078e0a00 */
[----:B------:R-:W-:Y:S01]  /*b4f0*/  ISETP.GT.U32.AND P1, PT, R0, R95, PT ;  /* 0x0000005f0000720c */ /* 0x000fe20003f24070 */
[----:B------:R-:W-:-:S03]  /*b500*/  IMAD.HI.U32 R10, R2, R100, RZ ;  /* 0x00000064020a7227 */ /* 0x000fc600078e00ff */
[----:B------:R-:W-:Y:S01]  /*b510*/  ISETP.GT.U32.AND P2, PT, R0, R97, PT ;  /* 0x000000610000720c */ /* 0x000fe20003f44070 */
[----:B------:R-:W-:Y:S01]  /*b520*/  IMAD.MOV R4, RZ, RZ, -R4 ;  /* 0x000000ffff047224 */ /* 0x000fe200078e0a04 */
[----:B------:R-:W-:Y:S01]  /*b530*/  IADD3 R10, -R10, RZ, RZ ;  /* 0x000000ff0a0a7210 */ /* 0x000fe20007ffe1ff */
[----:B------:R-:W-:Y:S01]  /*b540*/  @!P6 IMAD.IADD R96, R96, 0x1, -R0 ;  /* 0x000000016060e824 */ /* 0x000fe200078e0a00 */
[C---:B------:R-:W-:Y:S01]  /*b550*/  ISETP.GT.U32.AND P6, PT, R0.reuse, R99, PT ;  /* 0x000000630000720c */ /* 0x040fe20003fc4070 */
[----:B------:R-:W-:Y:S02]  /*b560*/  IMAD R98, R0, R4, R98 ;  /* 0x0000000400627224 */ /* 0x000fe400078e0262 */
[----:B------:R-:W-:Y:S02]  /*b570*/  IMAD.HI.U32 R4, R2, R101, RZ ;  /* 0x0000006502047227 */ /* 0x000fe400078e00ff */
[----:B------:R-:W-:Y:S02]  /*b580*/  @!P1 IADD3 R95, R95, -R0, RZ ;  /* 0x800000005f5f9210 */ /* 0x000fe40007ffe0ff */
[----:B------:R-:W-:Y:S01]  /*b590*/  IMAD.MOV R4, RZ, RZ, -R4 ;  /* 0x000000ffff047224 */ /* 0x000fe200078e0a04 */
[C---:B------:R-:W-:Y:S01]  /*b5a0*/  ISETP.GT.U32.AND P1, PT, R0.reuse, R98, PT ;  /* 0x000000620000720c */ /* 0x040fe20003f24070 */
[----:B------:R-:W-:-:S02]  /*b5b0*/  IMAD R100, R0, R10, R100 ;  /* 0x0000000a00647224 */ /* 0x000fc400078e0264 */
[C---:B------:R-:W-:Y:S02]  /*b5c0*/  IMAD R101, R0.reuse, R4, R101 ;  /* 0x0000000400657224 */ /* 0x040fe400078e0265 */
[----:B------:R-:W-:Y:S01]  /*b5d0*/  @!P2 IMAD.IADD R97, R97, 0x1, -R0 ;  /* 0x000000016161a824 */ /* 0x000fe200078e0a00 */
[----:B------:R-:W-:Y:S01]  /*b5e0*/  ISETP.GT.U32.AND P2, PT, R0, R100, PT ;  /* 0x000000640000720c */ /* 0x000fe20003f44070 */
[----:B------:R-:W-:-:S04]  /*b5f0*/  IMAD.HI.U32 R5, R2, R102, RZ ;  /* 0x0000006602057227 */ /* 0x000fc800078e00ff */
[----:B------:R-:W-:Y:S01]  /*b600*/  @!P6 IMAD.IADD R99, R99, 0x1, -R0 ;  /* 0x000000016363e824 */ /* 0x000fe200078e0a00 */
[----:B------:R-:W-:Y:S01]  /*b610*/  ISETP.GT.U32.AND P6, PT, R0, R101, PT ;  /* 0x000000650000720c */ /* 0x000fe20003fc4070 */
[----:B------:R-:W-:Y:S01]  /*b620*/  IMAD.HI.U32 R10, R2, R104, RZ ;  /* 0x00000068020a7227 */ /* 0x000fe200078e00ff */
[----:B------:R-:W-:-:S03]  /*b630*/  IADD3 R4, -R5, RZ, RZ ;  /* 0x000000ff05047210 */ /* 0x000fc60007ffe1ff */
[----:B------:R-:W-:Y:S01]  /*b640*/  IMAD.MOV R5, RZ, RZ, -R249 ;  /* 0x000000ffff057224 */ /* 0x000fe200078e0af9 */
[----:B------:R-:W-:Y:S01]  /*b650*/  IABS R249, R117 ;  /* 0x0000007500f97213 */ /* 0x000fe20000000000 */
[----:B------:R-:W-:Y:S01]  /*b660*/  IMAD R102, R0, R4, R102 ;  /* 0x0000000400667224 */ /* 0x000fe200078e0266 */
[----:B------:R-:W-:Y:S01]  /*b670*/  IABS R4, R8 ;  /* 0x0000000800047213 */ /* 0x000fe20000000000 */
[--C-:B------:R-:W-:Y:S01]  /*b680*/  @!P1 IMAD.IADD R98, R98, 0x1, -R0.reuse ;  /* 0x0000000162629824 */ /* 0x100fe200078e0a00 */
[----:B------:R-:W-:Y:S01]  /*b690*/  ISETP.GE.AND P1, PT, R251, RZ, PT ;  /* 0x000000fffb00720c */ /* 0x000fe20003f26270 */
[----:B------:R-:W-:Y:S01]  /*b6a0*/  IMAD.HI.U32 R3, R2, R249, RZ ;  /* 0x000000f902037227 */ /* 0x000fe200078e00ff */
[----:B------:R-:W-:Y:S02]  /*b6b0*/  IABS R251, R7 ;  /* 0x0000000700fb7213 */ /* 0x000fe40000000000 */
[----:B------:R-:W-:Y:S01]  /*b6c0*/  @!P6 IADD3 R101, R101, -R0, RZ ;  /* 0x800000006565e210 */ /* 0x000fe20007ffe0ff */
[----:B------:R-:W-:Y:S01]  /*b6d0*/  @!P2 IMAD.IADD R100, R100, 0x1, -R0 ;  /* 0x000000016464a824 */ /* 0x000fe200078e0a00 */
[----:B------:R-:W-:Y:S01]  /*b6e0*/  ISETP.GE.AND P2, PT, R250, RZ, PT ;  /* 0x000000fffa00720c */ /* 0x000fe20003f46270 */
[----:B------:R-:W-:Y:S01]  /*b6f0*/  IMAD.MOV R10, RZ, RZ, -R10 ;  /* 0x000000ffff0a7224 */ /* 0x000fe200078e0a0a */
[----:B------:R-:W-:Y:S01]  /*b700*/  IABS R250, R252 ;  /* 0x000000fc00fa7213 */ /* 0x000fe20000000000 */
[C---:B------:R-:W-:Y:S01]  /*b710*/  IMAD R103, R0.reuse, R5, R103 ;  /* 0x0000000500677224 */ /* 0x040fe200078e0267 */
[----:B------:R-:W-:Y:S01]  /*b720*/  IABS R5, R9 ;  /* 0x0000000900057213 */ /* 0x000fe20000000000 */
[----:B------:R-:W-:Y:S01]  /*b730*/  IMAD.MOV R3, RZ, RZ, -R3 ;  /* 0x000000ffff037224 */ /* 0x000fe200078e0a03 */
[C---:B------:R-:W-:Y:S01]  /*b740*/  ISETP.GT.U32.AND P6, PT, R0.reuse, R102, PT ;  /* 0x000000660000720c */ /* 0x040fe20003fc4070 */
[----:B------:R-:W-:-:S02]  /*b750*/  IMAD R104, R0, R10, R104 ;  /* 0x0000000a00687224 */ /* 0x000fc400078e0268 */
[----:B------:R-:W-:Y:S02]  /*b760*/  IMAD R249, R0, R3, R249 ;  /* 0x0000000300f97224 */ /* 0x000fe400078e02f9 */
[----:B------:R-:W-:-:S04]  /*b770*/  IMAD.HI.U32 R10, R2, R250, RZ ;  /* 0x000000fa020a7227 */ /* 0x000fc800078e00ff */
[----:B---3--:R-:W-:-:S04]  /*b780*/  IMAD.HI.U32 R124, R2, R251, RZ ;  /* 0x000000fb027c7227 */ /* 0x008fc800078e00ff */
[----:B------:R-:W-:Y:S01]  /*b790*/  IMAD.HI.U32 R3, R2, R4, RZ ;  /* 0x0000000402037227 */ /* 0x000fe200078e00ff */
[----:B------:R-:W-:-:S03]  /*b7a0*/  @!P0 IADD3 R94, -R94, RZ, RZ ;  /* 0x000000ff5e5e8210 */ /* 0x000fc60007ffe1ff */
[----:B------:R-:W-:Y:S01]  /*b7b0*/  IMAD.HI.U32 R2, R2, R5, RZ ;  /* 0x0000000502027227 */ /* 0x000fe200078e00ff */
[----:B------:R-:W-:-:S03]  /*b7c0*/  IADD3 R3, -R3, RZ, RZ ;  /* 0x000000ff03037210 */ /* 0x000fc60007ffe1ff */
[----:B------:R-:W-:Y:S01]  /*b7d0*/  @!P3 IMAD.MOV R92, RZ, RZ, -R92 ;  /* 0x000000ffff5cb224 */ /* 0x000fe200078e0a5c */
[C---:B------:R-:W-:Y:S01]  /*b7e0*/  ISETP.GT.U32.AND P3, PT, R0.reuse, R98, PT ;  /* 0x000000620000720c */ /* 0x040fe20003f64070 */
[----:B------:R-:W-:Y:S01]  /*b7f0*/  @!P4 IMAD.MOV R93, RZ, RZ, -R93 ;  /* 0x000000ffff5dc224 */ /* 0x000fe200078e0a5d */
[C---:B------:R-:W-:Y:S01]  /*b800*/  ISETP.GT.U32.AND P4, PT, R0.reuse, R99, PT ;  /* 0x000000630000720c */ /* 0x040fe20003f84070 */
[----:B------:R-:W-:Y:S01]  /*b810*/  IMAD.MOV R2, RZ, RZ, -R2 ;  /* 0x000000ffff027224 */ /* 0x000fe200078e0a02 */
[----:B------:R-:W-:Y:S01]  /*b820*/  ISETP.GT.U32.AND P0, PT, R0, R100, PT ;  /* 0x000000640000720c */ /* 0x000fe20003f04070 */
[----:B------:R-:W-:Y:S02]  /*b830*/  IMAD.MOV R10, RZ, RZ, -R10 ;  /* 0x000000ffff0a7224 */ /* 0x000fe400078e0a0a */
[----:B------:R-:W-:Y:S01]  /*b840*/  @!P6 IMAD.IADD R102, R102, 0x1, -R0 ;  /* 0x000000016666e824 */ /* 0x000fe200078e0a00 */
[----:B------:R-:W-:Y:S01]  /*b850*/  ISETP.GT.U32.AND P6, PT, R0, R103, PT ;  /* 0x000000670000720c */ /* 0x000fe20003fc4070 */
[----:B------:R-:W-:-:S02]  /*b860*/  IMAD.MOV R124, RZ, RZ, -R124 ;  /* 0x000000ffff7c7224 */ /* 0x000fc400078e0a7c */
[C---:B------:R-:W-:Y:S02]  /*b870*/  IMAD R4, R0.reuse, R3, R4 ;  /* 0x0000000300047224 */ /* 0x040fe400078e0204 */
[C---:B------:R-:W-:Y:S02]  /*b880*/  IMAD R5, R0.reuse, R2, R5 ;  /* 0x0000000200057224 */ /* 0x040fe400078e0205 */
[----:B------:R-:W1:Y:S01]  /*b890*/  LDC.64 R2, c[0x0][0x238] ;  /* 0x00008e00ff027b82 */ /* 0x000e620000000a00 */
[C---:B------:R-:W-:Y:S02]  /*b8a0*/  IMAD R250, R0.reuse, R10, R250 ;  /* 0x0000000a00fa7224 */ /* 0x040fe400078e02fa */
[C---:B------:R-:W-:Y:S02]  /*b8b0*/  IMAD R251, R0.reuse, R124, R251 ;  /* 0x0000007c00fb7224 */ /* 0x040fe400078e02fb */
[----:B------:R-:W-:Y:S01]  /*b8c0*/  @!P1 IMAD.MOV R96, RZ, RZ, -R96 ;  /* 0x000000ffff609224 */ /* 0x000fe200078e0a60 */
[C---:B------:R-:W-:Y:S01]  /*b8d0*/  ISETP.GT.U32.AND P1, PT, R0.reuse, R102, PT ;  /* 0x000000660000720c */ /* 0x040fe20003f24070 */
[----:B------:R-:W-:Y:S01]  /*b8e0*/  @!P2 IMAD.MOV R97, RZ, RZ, -R97 ;  /* 0x000000ffff61a224 */ /* 0x000fe200078e0a61 */
[----:B------:R-:W-:Y:S01]  /*b8f0*/  ISETP.GT.U32.AND P2, PT, R0, R104, PT ;  /* 0x000000680000720c */ /* 0x000fe20003f44070 */
[--C-:B------:R-:W-:Y:S01]  /*b900*/  @!P3 IMAD.IADD R98, R98, 0x1, -R0.reuse ;  /* 0x000000016262b824 */ /* 0x100fe200078e0a00 */
[----:B------:R-:W-:Y:S01]  /*b910*/  ISETP.GT.U32.AND P3, PT, R0, R249, PT ;  /* 0x000000f90000720c */ /* 0x000fe20003f64070 */
[--C-:B------:R-:W-:Y:S01]  /*b920*/  @!P0 IMAD.IADD R100, R100, 0x1, -R0.reuse ;  /* 0x0000000164648824 */ /* 0x100fe200078e0a00 */
[----:B------:R-:W-:Y:S01]  /*b930*/  @!P4 IADD3 R99, R99, -R0, RZ ;  /* 0x800000006363c210 */ /* 0x000fe20007ffe0ff */
[----:B------:R-:W2:Y:S01]  /*b940*/  LDL.LU R124, [R1+0x1c10] ;  /* 0x001c1000017c7983 */ /* 0x000ea20000300800 */
[C---:B------:R-:W-:Y:S01]  /*b950*/  ISETP.GT.U32.AND P4, PT, R0.reuse, R250, PT ;  /* 0x000000fa0000720c */ /* 0x040fe20003f84070 */
[----:B------:R-:W-:Y:S01]  /*b960*/  @!P5 IMAD.MOV R95, RZ, RZ, -R95 ;  /* 0x000000ffff5fd224 */ /* 0x000fe200078e0a5f */
[C---:B------:R-:W-:Y:S01]  /*b970*/  ISETP.GT.U32.AND P0, PT, R0.reuse, R251, PT ;  /* 0x000000fb0000720c */ /* 0x040fe20003f04070 */
[--C-:B------:R-:W-:Y:S01]  /*b980*/  @!P6 IMAD.IADD R103, R103, 0x1, -R0.reuse ;  /* 0x000000016767e824 */ /* 0x100fe200078e0a00 */
[----:B------:R-:W-:Y:S01]  /*b990*/  ISETP.GT.U32.AND P5, PT, R0, R101, PT ;  /* 0x000000650000720c */ /* 0x000fe20003fa4070 */
[----:B------:R-:W-:Y:S01]  /*b9a0*/  @!P1 IMAD.IADD R102, R102, 0x1, -R0 ;  /* 0x0000000166669824 */ /* 0x000fe200078e0a00 */
[----:B------:R-:W-:-:S02]  /*b9b0*/  ISETP.GE.AND P1, PT, R123, RZ, PT ;  /* 0x000000ff7b00720c */ /* 0x000fc40003f26270 */
[----:B------:R-:W-:Y:S01]  /*b9c0*/  @!P2 IADD3 R104, R104, -R0, RZ ;  /* 0x800000006868a210 */ /* 0x000fe20007ffe0ff */
[----:B------:R-:W3:Y:S01]  /*b9d0*/  LDL.LU R123, [R1+0x1c0c] ;  /* 0x001c0c00017b7983 */ /* 0x000ee20000300800 */
[----:B------:R-:W-:Y:S01]  /*b9e0*/  ISETP.GE.AND P2, PT, R122, RZ, PT ;  /* 0x000000ff7a00720c */ /* 0x000fe20003f46270 */
[--C-:B------:R-:W-:Y:S01]  /*b9f0*/  @!P3 IMAD.IADD R249, R249, 0x1, -R0.reuse ;  /* 0x00000001f9f9b824 */ /* 0x100fe200078e0a00 */
[----:B------:R-:W-:Y:S01]  /*ba00*/  ISETP.GE.AND P3, PT, R121, RZ, PT ;  /* 0x000000ff7900720c */ /* 0x000fe20003f66270 */
[----:B------:R-:W4:Y:S01]  /*ba10*/  LDL.LU R122, [R1+0x1c08] ;  /* 0x001c0800017a7983 */ /* 0x000f220000300800 */
[--C-:B------:R-:W-:Y:S01]  /*ba20*/  @!P4 IMAD.IADD R250, R250, 0x1, -R0.reuse ;  /* 0x00000001fafac824 */ /* 0x100fe200078e0a00 */
[----:B------:R-:W-:Y:S01]  /*ba30*/  ISETP.GE.AND P4, PT, R120, RZ, PT ;  /* 0x000000ff7800720c */ /* 0x000fe20003f86270 */
[--C-:B------:R-:W-:Y:S01]  /*ba40*/  @!P0 IMAD.IADD R251, R251, 0x1, -R0.reuse ;  /* 0x00000001fbfb8824 */ /* 0x100fe200078e0a00 */
[----:B------:R-:W2:Y:S01]  /*ba50*/  LDL.LU R121, [R1+0x1c04] ;  /* 0x001c040001797983 */ /* 0x000ea20000300800 */
[----:B------:R-:W-:Y:S01]  /*ba60*/  ISETP.GE.AND P0, PT, R119, RZ, PT ;  /* 0x000000ff7700720c */ /* 0x000fe20003f06270 */
[----:B------:R-:W-:Y:S01]  /*ba70*/  @!P5 IMAD.IADD R101, R101, 0x1, -R0 ;  /* 0x000000016565d824 */ /* 0x000fe200078e0a00 */
[C---:B------:R-:W-:Y:S01]  /*ba80*/  ISETP.GT.U32.AND P5, PT, R0.reuse, R4, PT ;  /* 0x000000040000720c */ /* 0x040fe20003fa4070 */
[----:B------:R-:W3:Y:S01]  /*ba90*/  LDL.LU R120, [R1+0x1c00] ;  /* 0x001c000001787983 */ /* 0x000ee20000300800 */
[----:B------:R-:W-:-:S03]  /*baa0*/  ISETP.GT.U32.AND P6, PT, R0, R103, PT ;  /* 0x000000670000720c */ /* 0x000fc60003fc4070 */
[----:B------:R-:W4:Y:S04]  /*bab0*/  LDL.LU R119, [R1+0x1bfc] ;  /* 0x001bfc0001777983 */ /* 0x000f280000300800 */
[----:B-1----:R1:W-:Y:S04]  /*bac0*/  STL [R1+0x1bd0], R2 ;  /* 0x001bd00201007387 */ /* 0x0023e80000100800 */
[----:B-1----:R-:W2:Y:S01]  /*bad0*/  LDL.LU R2, [R1+0x48] ;  /* 0x0000480001027983 */ /* 0x002ea20000300800 */
[----:B------:R-:W-:Y:S01]  /*bae0*/  @!P5 IMAD.IADD R4, R4, 0x1, -R0 ;  /* 0x000000010404d824 */ /* 0x000fe200078e0a00 */
[----:B------:R-:W-:-:S02]  /*baf0*/  ISETP.GE.AND P5, PT, R248, RZ, PT ;  /* 0x000000fff800720c */ /* 0x000fc40003fa6270 */
[----:B------:R-:W1:Y:S01]  /*bb00*/  S2R R248, SR_TID.X ;  /* 0x0000000000f87919 */ /* 0x000e620000002100 */
[----:B------:R-:W-:Y:S01]  /*bb10*/  @!P6 IMAD.IADD R103, R103, 0x1, -R0 ;  /* 0x000000016767e824 */ /* 0x000fe200078e0a00 */
[C---:B------:R-:W-:Y:S01]  /*bb20*/  ISETP.GT.U32.AND P6, PT, R0.reuse, R5, PT ;  /* 0x000000050000720c */ /* 0x040fe20003fc4070 */
[----:B------:R-:W-:Y:S01]  /*bb30*/  @!P1 IMAD.MOV R98, RZ, RZ, -R98 ;  /* 0x000000ffff629224 */ /* 0x000fe200078e0a62 */
[C---:B------:R-:W-:Y:S01]  /*bb40*/  ISETP.GT.U32.AND P1, PT, R0.reuse, R104, PT ;  /* 0x000000680000720c */ /* 0x040fe20003f24070 */
[----:B------:R-:W-:Y:S01]  /*bb50*/  @!P2 IMAD.MOV R99, RZ, RZ, -R99 ;  /* 0x000000ffff63a224 */ /* 0x000fe200078e0a63 */
[C---:B------:R-:W-:Y:S01]  /*bb60*/  ISETP.GT.U32.AND P2, PT, R0.reuse, R249, PT ;  /* 0x000000f90000720c */ /* 0x040fe20003f44070 */
[----:B------:R-:W-:Y:S01]  /*bb70*/  @!P3 IMAD.MOV R100, RZ, RZ, -R100 ;  /* 0x000000ffff64b224 */ /* 0x000fe200078e0a64 */
[----:B------:R-:W-:Y:S02]  /*bb80*/  ISETP.GT.U32.AND P3, PT, R0, R250, PT ;  /* 0x000000fa0000720c */ /* 0x000fe40003f64070 */
[----:B------:R-:W-:-:S02]  /*bb90*/  @!P4 IADD3 R101, -R101, RZ, RZ ;  /* 0x000000ff6565c210 */ /* 0x000fc40007ffe1ff */
[----:B------:R-:W-:-:S03]  /*bba0*/  ISETP.GT.U32.AND P4, PT, R0, R251, PT ;  /* 0x000000fb0000720c */ /* 0x000fc60003f84070 */
[----:B------:R-:W-:Y:S01]  /*bbb0*/  @!P6 IMAD.IADD R5, R5, 0x1, -R0 ;  /* 0x000000010505e824 */ /* 0x000fe200078e0a00 */
[----:B------:R-:W-:Y:S01]  /*bbc0*/  ISETP.GT.U32.AND P6, PT, R0, R4, PT ;  /* 0x000000040000720c */ /* 0x000fe20003fc4070 */
[----:B------:R-:W-:-:S03]  /*bbd0*/  @!P0 IMAD.MOV R102, RZ, RZ, -R102 ;  /* 0x000000ffff668224 */ /* 0x000fc600078e0a66 */
[----:B------:R-:W-:Y:S01]  /*bbe0*/  ISETP.GT.U32.AND P0, PT, R0, R5, PT ;  /* 0x000000050000720c */ /* 0x000fe20003f04070 */
[----:B------:R-:W-:Y:S01]  /*bbf0*/  @!P5 IMAD.MOV R103, RZ, RZ, -R103 ;  /* 0x000000ffff67d224 */ /* 0x000fe200078e0a67 */
[----:B------:R-:W-:Y:S01]  /*bc00*/  ISETP.GE.AND P5, PT, R118, RZ, PT ;  /* 0x000000ff7600720c */ /* 0x000fe20003fa6270 */
[--C-:B------:R-:W-:Y:S01]  /*bc10*/  @!P1 IMAD.IADD R104, R104, 0x1, -R0.reuse ;  /* 0x0000000168689824 */ /* 0x100fe200078e0a00 */
[----:B-1----:R-:W-:Y:S01]  /*bc20*/  SHF.L.U32 R10, R248, 0xa, RZ ;  /* 0x0000000af80a7819 */ /* 0x002fe200000006ff */
[--C-:B------:R-:W-:Y:S01]  /*bc30*/  @!P2 IMAD.IADD R249, R249, 0x1, -R0.reuse ;  /* 0x00000001f9f9a824 */ /* 0x100fe200078e0a00 */
[----:B------:R-:W-:Y:S01]  /*bc40*/  ISETP.GE.AND P1, PT, R117, RZ, PT ;  /* 0x000000ff7500720c */ /* 0x000fe20003f26270 */
[--C-:B------:R-:W-:Y:S01]  /*bc50*/  @!P4 IMAD.IADD R251, R251, 0x1, -R0.reuse ;  /* 0x00000001fbfbc824 */ /* 0x100fe200078e0a00 */
[----:B------:R-:W-:Y:S02]  /*bc60*/  ISETP.GE.AND P2, PT, R252, RZ, PT ;  /* 0x000000fffc00720c */ /* 0x000fe40003f46270 */
[----:B------:R-:W-:Y:S01]  /*bc70*/  @!P3 IADD3 R250, R250, -R0, RZ ;  /* 0x80000000fafab210 */ /* 0x000fe20007ffe0ff */
[----:B------:R-:W-:Y:S01]  /*bc80*/  @!P6 IMAD.IADD R4, R4, 0x1, -R0 ;  /* 0x000000010404e824 */ /* 0x000fe200078e0a00 */
[----:B------:R-:W-:-:S02]  /*bc90*/  ISETP.GE.AND P3, PT, R7, RZ, PT ;  /* 0x000000ff0700720c */ /* 0x000fc40003f66270 */
[----:B------:R-:W-:Y:S02]  /*bca0*/  ISETP.GE.AND P4, PT, R8, RZ, PT ;  /* 0x000000ff0800720c */ /* 0x000fe40003f86270 */
[----:B------:R-:W-:Y:S01]  /*bcb0*/  ISETP.GE.AND P6, PT, R9, RZ, PT ;  /* 0x000000ff0900720c */ /* 0x000fe20003fc6270 */
[----:B------:R-:W-:Y:S01]  /*bcc0*/  @!P0 IMAD.IADD R5, R5, 0x1, -R0 ;  /* 0x0000000105058824 */ /* 0x000fe200078e0a00 */
[----:B------:R-:W-:-:S05]  /*bcd0*/  LOP3.LUT R248, R248, 0x3f, RZ, 0xc0, !PT ;  /* 0x0000003ff8f87812 */ /* 0x000fca00078ec0ff */
[----:B------:R-:W-:Y:S01]  /*bce0*/  IMAD R3, R248, R3, RZ ;  /* 0x00000003f8037224 */ /* 0x000fe200078e02ff */
[----:B--2---:R-:W-:-:S05]  /*bcf0*/  LOP3.LUT R10, R2, 0x8000, R10, 0xf8, !PT ;  /* 0x00008000020a7812 */ /* 0x004fca00078ef80a */
[----:B------:R1:W-:Y:S04]  /*bd00*/  STL [R1+0x1bd4], R10 ;  /* 0x001bd40a01007387 */ /* 0x0003e80000100800 */
[----:B------:R-:W2:Y:S04]  /*bd10*/  LDL.LU R118, [R1+0x1bf8] ;  /* 0x001bf80001767983 */ /* 0x000ea80000300800 */
[----:B------:R-:W3:Y:S04]  /*bd20*/  LDL.LU R117, [R1+0x1bf4] ;  /* 0x001bf40001757983 */ /* 0x000ee80000300800 */
[----:B------:R-:W4:Y:S04]  /*bd30*/  LDL.LU R252, [R1+0x1bf0] ;  /* 0x001bf00001fc7983 */ /* 0x000f280000300800 */
[----:B------:R-:W2:Y:S04]  /*bd40*/  LDL.LU R7, [R1+0x24] ;  /* 0x0000240001077983 */ /* 0x000ea80000300800 */
[----:B------:R-:W3:Y:S04]  /*bd50*/  LDL.LU R8, [R1+0x20] ;  /* 0x0000200001087983 */ /* 0x000ee80000300800 */
[----:B------:R-:W4:Y:S04]  /*bd60*/  LDL.LU R9, [R1+0x1c] ;  /* 0x00001c0001097983 */ /* 0x000f280000300800 */
[----:B-1----:R-:W4:Y:S04]  /*bd70*/  LDL.LU R10, [R1+0x10] ;  /* 0x00001000010a7983 */ /* 0x002f280000300800 */
[----:B------:R-:W4:Y:S04]  /*bd80*/  LDL.LU R2, [R1+0xc] ;  /* 0x00000c0001027983 */ /* 0x000f280000300800 */
[----:B------:R-:W2:Y:S04]  /*bd90*/  LDL R0, [R1+0x1b94] ;  /* 0x001b940001007983 */ /* 0x000ea80000100800 */
[----:B------:R-:W3:Y:S01]  /*bda0*/  LDL.LU R248, [R1+0x1bec] ;  /* 0x001bec0001f87983 */ /* 0x000ee20000300800 */
[----:B------:R-:W-:-:S03]  /*bdb0*/  @!P5 IMAD.MOV R104, RZ, RZ, -R104 ;  /* 0x000000ffff68d224 */ /* 0x000fc600078e0a68 */
[----:B------:R1:W-:Y:S02]  /*bdc0*/  STL [R1+0x2c], R3 ;  /* 0x00002c0301007387 */ /* 0x0003e40000100800 */
[----:B-1----:R-:W-:Y:S01]  /*bdd0*/  LEA R3, P0, R3, UR8, 0x2 ;  /* 0x0000000803037c11 */ /* 0x002fe2000f8010ff */
[----:B------:R-:W-:Y:S01]  /*bde0*/  @!P2 IMAD.MOV R250, RZ, RZ, -R250 ;  /* 0x000000fffffaa224 */ /* 0x000fe200078e0afa */
[----:B------:R-:W-:Y:S01]  /*bdf0*/  @!P1 IADD3 R249, -R249, RZ, RZ ;  /* 0x000000fff9f99210 */ /* 0x000fe20007ffe1ff */
[----:B------:R-:W-:Y:S01]  /*be00*/  @!P3 IMAD.MOV R251, RZ, RZ, -R251 ;  /* 0x000000fffffbb224 */ /* 0x000fe200078e0afb */
[----:B------:R-:W-:Y:S01]  /*be10*/  ULDC UR8, c[0x0][0x240] ;  /* 0x0000900000087ab9 */ /* 0x000fe20000000800 */
[----:B------:R1:W-:Y:S04]  /*be20*/  STL [R1+0x1bd8], R3 ;  /* 0x001bd80301007387 */ /* 0x0003e80000100800 */
[----:B-1----:R-:W4:Y:S01]  /*be30*/  LDL.LU R3, [R1+0x14] ;  /* 0x0000140001037983 */ /* 0x002f220000300800 */
[----:B--2---:R-:W-:-:S02]  /*be40*/  ISETP.NE.AND P5, PT, R0, RZ, PT ;  /* 0x000000ff0000720c */ /* 0x004fc40003fa5270 */
[----:B------:R-:W-:-:S04]  /*be50*/  LOP3.LUT R0, RZ, R0, RZ, 0x33, !PT ;  /* 0x00000000ff007212 */ /* 0x000fc800078e33ff */
[----:B---3--:R-:W-:-:S05]  /*be60*/  SEL R248, R0, R248, !P5 ;  /* 0x000000f800f87207 */ /* 0x008fca0006800000 */
[----:B------:R1:W-:Y:S04]  /*be70*/  STL [R1+0x38], R248 ;  /* 0x000038f801007387 */ /* 0x0003e80000100800 */
[----:B-1----:R-:W2:Y:S01]  /*be80*/  LDL.LU R248, [R1+0x1be8] ;  /* 0x001be80001f87983 */ /* 0x002ea20000300800 */
[C---:B------:R-:W-:Y:S02]  /*be90*/  SEL R7, R0.reuse, R7, !P5 ;  /* 0x0000000700077207 */ /* 0x040fe40006800000 */
[C---:B------:R-:W-:Y:S02]  /*bea0*/  SEL R8, R0.reuse, R8, !P5 ;  /* 0x0000000800087207 */ /* 0x040fe40006800000 */
[----:B--2---:R-:W-:-:S05]  /*beb0*/  SEL R248, R0, R248, !P5 ;  /* 0x000000f800f87207 */ /* 0x004fca0006800000 */
[----:B------:R1:W-:Y:S04]  /*bec0*/  STL [R1+0x374], R248 ;  /* 0x000374f801007387 */ /* 0x0003e80000100800 */
[----:B-1----:R-:W2:Y:S04]  /*bed0*/  LDL.LU R248, [R1+0x18] ;  /* 0x0000180001f87983 */ /* 0x002ea80000300800 */
[----:B------:R1:W-:Y:S04]  /*bee0*/  STL [R1+0x34], R7 ;  /* 0x0000340701007387 */ /* 0x0003e80000100800 */
[----:B-1----:R-:W3:Y:S04]  /*bef0*/  LDL.LU R7, [R1+0x1be4] ;  /* 0x001be40001077983 */ /* 0x002ee80000300800 */
[----:B------:R1:W-:Y:S04]  /*bf00*/  STL [R1+0x30], R8 ;  /* 0x0000300801007387 */ /* 0x0003e80000100800 */
[----:B-1----:R-:W3:Y:S01]  /*bf10*/  LDL.LU R8, [R1+0x1be0] ;  /* 0x001be00001087983 */ /* 0x002ee20000300800 */
[----:B----4-:R-:W-:-:S02]  /*bf20*/  SEL R9, R0, R9, !P5 ;  /* 0x0000000900097207 */ /* 0x010fc40006800000 */
[C---:B------:R-:W-:Y:S02]  /*bf30*/  SEL R3, R0.reuse, R3, !P5 ;  /* 0x0000000300037207 */ /* 0x040fe40006800000 */
[C---:B------:R-:W-:Y:S01]  /*bf40*/  SEL R10, R0.reuse, R10, !P5 ;  /* 0x0000000a000a7207 */ /* 0x040fe20006800000 */
[----:B------:R1:W-:Y:S01]  /*bf50*/  STL [R1+0x28], R9 ;  /* 0x0000280901007387 */ /* 0x0003e20000100800 */
[----:B------:R-:W-:-:S03]  /*bf60*/  SEL R2, R0, R2, !P5 ;  /* 0x0000000200027207 */ /* 0x000fc60006800000 */
[----:B-1----:R-:W4:Y:S01]  /*bf70*/  LDL.LU R9, [R1+0x1bdc] ;  /* 0x001bdc0001097983 */ /* 0x002f220000300800 */
[C---:B------:R-:W-:Y:S02]  /*bf80*/  SEL R6, R0.reuse, R6, !P5 ;  /* 0x0000000600067207 */ /* 0x040fe40006800000 */
[----:B--2---:R-:W-:-:S05]  /*bf90*/  SEL R248, R0, R248, !P5 ;  /* 0x000000f800f87207 */ /* 0x004fca0006800000 */
[----:B------:R-:W-:Y:S04]  /*bfa0*/  STL [R1+0x24], R248 ;  /* 0x000024f801007387 */ /* 0x000fe80000100800 */
[----:B------:R-:W-:Y:S04]  /*bfb0*/  STL [R1+0x20], R3 ;  /* 0x0000200301007387 */ /* 0x000fe80000100800 */
[----:B------:R3:W-:Y:S04]  /*bfc0*/  STL [R1+0x1c], R10 ;  /* 0x00001c0a01007387 */ /* 0x0007e80000100800 */
[----:B------:R-:W-:Y:S01]  /*bfd0*/  STL [R1+0x18], R2 ;  /* 0x0000180201007387 */ /* 0x000fe20000100800 */
[----:B---3--:R-:W-:-:S02]  /*bfe0*/  SEL R10, R0, R8, !P5 ;  /* 0x00000008000a7207 */ /* 0x008fc40006800000 */
[C---:B------:R-:W-:Y:S02]  /*bff0*/  SEL R8, R0.reuse, R117, !P5 ;  /* 0x0000007500087207 */ /* 0x040fe40006800000 */
[C---:B------:R-:W-:Y:S02]  /*c000*/  SEL R117, R0.reuse, R242, !P5 ;  /* 0x000000f200757207 */ /* 0x040fe40006800000 */
[C---:B------:R-:W-:Y:S02]  /*c010*/  SEL R242, R0.reuse, R112, !P5 ;  /* 0x0000007000f27207 */ /* 0x040fe40006800000 */
[C---:B------:R-:W-:Y:S02]  /*c020*/  SEL R112, R0.reuse, R11, !P5 ;  /* 0x0000000b00707207 */ /* 0x040fe40006800000 */
[C---:B------:R-:W-:Y:S01]  /*c030*/  SEL R11, R0.reuse, R12, !P5 ;  /* 0x0000000c000b7207 */ /* 0x040fe20006800000 */
[----:B------:R-:W-:Y:S01]  /*c040*/  STL [R1+0x370], R242 ;  /* 0x000370f201007387 */ /* 0x000fe20000100800 */
[----:B------:R-:W-:-:S03]  /*c050*/  SEL R12, R0, R14, !P5 ;  /* 0x0000000e000c7207 */ /* 0x000fc60006800000 */
[----:B------:R1:W-:Y:S04]  /*c060*/  STL [R1+0x29c], R6 ;  /* 0x00029c0601007387 */ /* 0x0003e80000100800 */
[----:B------:R-:W-:Y:S04]  /*c070*/  STL [R1+0x298], R112 ;  /* 0x0002987001007387 */ /* 0x000fe80000100800 */
[----:B------:R2:W-:Y:S01]  /*c080*/  STL [R1+0x294], R11 ;  /* 0x0002940b01007387 */ /* 0x0005e20000100800 */
[----:B-1----:R-:W-:-:S05]  /*c090*/  SEL R6, R0, R13, !P5 ;  /* 0x0000000d00067207 */ /* 0x002fca0006800000 */
[----:B------:R1:W-:Y:S01]  /*c0a0*/  STL [R1+0x290], R6 ;  /* 0x0002900601007387 */ /* 0x0003e20000100800 */
[----:B--2---:R-:W-:-:S03]  /*c0b0*/  SEL R11, R0, R15, !P5 ;  /* 0x0000000f000b7207 */ /* 0x004fc60006800000 */
[----:B------:R2:W-:Y:S04]  /*c0c0*/  STL [R1+0x28c], R12 ;  /* 0x00028c0c01007387 */ /* 0x0005e80000100800 */
[----:B------:R3:W-:Y:S01]  /*c0d0*/  STL [R1+0x288], R11 ;  /* 0x0002880b01007387 */ /* 0x0007e20000100800 */
[C---:B-1----:R-:W-:Y:S02]  /*c0e0*/  SEL R6, R0.reuse, R16, !P5 ;  /* 0x0000001000067207 */ /* 0x042fe40006800000 */
[----:B--2---:R-:W-:-:S03]  /*c0f0*/  SEL R12, R0, R17, !P5 ;  /* 0x00000011000c7207 */ /* 0x004fc60006800000 */
[----:B------:R1:W-:Y:S01]  /*c100*/  STL [R1+0x284], R6 ;  /* 0x0002840601007387 */ /* 0x0003e20000100800 */
[----:B---3--:R-:W-:-:S03]  /*c110*/  SEL R11, R0, R18, !P5 ;  /* 0x00000012000b7207 */ /* 0x008fc60006800000 */
        /* <DEDUP_REMOVED lines=108> */
[----:B------:R2:W-:Y:S01]  /*c7e0*/  STL [R1+0x2d4], R12 ;  /* 0x0002d40c01007387 */ /* 0x0005e20000100800 */
[----:B------:R-:W-:-:S03]  /*c7f0*/  SEL R2, R0, R7, !P5 ;  /* 0x0000000700027207 */ /* 0x000fc60006800000 */
[----:B------:R3:W-:Y:S01]  /*c800*/  STL [R1+0x2d8], R11 ;  /* 0x0002d80b01007387 */ /* 0x0007e20000100800 */
[C---:B-1----:R-:W-:Y:S02]  /*c810*/  SEL R6, R0.reuse, R73, !P5 ;  /* 0x0000004900067207 */ /* 0x042fe40006800000 */
[----:B--2---:R-:W-:-:S03]  /*c820*/  SEL R12, R0, R74, !P5 ;  /* 0x0000004a000c7207 */ /* 0x004fc60006800000 */
[----:B------:R1:W-:Y:S01]  /*c830*/  STL [R1+0x2dc], R6 ;  /* 0x0002dc0601007387 */ /* 0x0003e20000100800 */
[C---:B------:R-:W-:Y:S02]  /*c840*/  SEL R7, R0.reuse, R118, !P5 ;  /* 0x0000007600077207 */ /* 0x040fe40006800000 */
[C---:B---3--:R-:W-:Y:S01]  /*c850*/  SEL R11, R0.reuse, R75, !P5 ;  /* 0x0000004b000b7207 */ /* 0x048fe20006800000 */
[----:B------:R-:W-:Y:S01]  /*c860*/  STL [R1+0x2e0], R12 ;  /* 0x0002e00c01007387 */ /* 0x000fe20000100800 */
[----:B------:R-:W-:-:S03]  /*c870*/  SEL R118, R0, R243, !P5 ;  /* 0x000000f300767207 */ /* 0x000fc60006800000 */
[----:B------:R-:W2:Y:S04]  /*c880*/  LDL.LU R243, [R1+0x6c] ;  /* 0x00006c0001f37983 */ /* 0x000ea80000300800 */
[----:B------:R3:W-:Y:S04]  /*c890*/  STL [R1+0x2e4], R11 ;  /* 0x0002e40b01007387 */ /* 0x0007e80000100800 */
[----:B------:R-:W2:Y:S01]  /*c8a0*/  LDL.LU R242, [R1+0x68] ;  /* 0x0000680001f27983 */ /* 0x000ea20000300800 */
[C---:B-1----:R-:W-:Y:S02]  /*c8b0*/  SEL R6, R0.reuse, R76, !P5 ;  /* 0x0000004c00067207 */ /* 0x042fe40006800000 */
[----:B---3--:R-:W-:-:S03]  /*c8c0*/  SEL R11, R0, R77, !P5 ;  /* 0x0000004d000b7207 */ /* 0x008fc60006800000 */
[----:B------:R1:W-:Y:S01]  /*c8d0*/  STL [R1+0x2e8], R6 ;  /* 0x0002e80601007387 */ /* 0x0003e20000100800 */
[----:B------:R-:W-:-:S03]  /*c8e0*/  SEL R12, R0, R79, !P5 ;  /* 0x0000004f000c7207 */ /* 0x000fc60006800000 */
[----:B------:R3:W-:Y:S01]  /*c8f0*/  STL [R1+0x2ec], R11 ;  /* 0x0002ec0b01007387 */ /* 0x0007e20000100800 */
[C---:B-1----:R-:W-:Y:S02]  /*c900*/  SEL R6, R0.reuse, R78, !P5 ;  /* 0x0000004e00067207 */ /* 0x042fe40006800000 */
[----:B---3--:R-:W-:-:S03]  /*c910*/  SEL R11, R0, R80, !P5 ;  /* 0x00000050000b7207 */ /* 0x008fc60006800000 */
[----:B------:R1:W-:Y:S04]  /*c920*/  STL [R1+0x2f0], R6 ;  /* 0x0002f00601007387 */ /* 0x0003e80000100800 */
[----:B------:R3:W-:Y:S04]  /*c930*/  STL [R1+0x2f4], R12 ;  /* 0x0002f40c01007387 */ /* 0x0007e80000100800 */
[----:B------:R4:W-:Y:S01]  /*c940*/  STL [R1+0x2f8], R11 ;  /* 0x0002f80b01007387 */ /* 0x0009e20000100800 */
[C---:B-1----:R-:W-:Y:S02]  /*c950*/  SEL R6, R0.reuse, R81, !P5 ;  /* 0x0000005100067207 */ /* 0x042fe40006800000 */
[----:B---3--:R-:W-:-:S03]  /*c960*/  SEL R12, R0, R82, !P5 ;  /* 0x00000052000c7207 */ /* 0x008fc60006800000 */
[----:B------:R1:W-:Y:S01]  /*c970*/  STL [R1+0x2fc], R6 ;  /* 0x0002fc0601007387 */ /* 0x0003e20000100800 */
[----:B----4-:R-:W-:-:S03]  /*c980*/  SEL R11, R0, R83, !P5 ;  /* 0x00000053000b7207 */ /* 0x010fc60006800000 */
        /* <DEDUP_REMOVED lines=19> */
[----:B------:R-:W4:Y:S01]  /*cac0*/  LDL.LU R19, [R1+0x2c] ;  /* 0x00002c0001137983 */ /* 0x000f220000300800 */
[----:B-1----:R-:W-:-:S03]  /*cad0*/  SEL R6, R0, R93, !P5 ;  /* 0x0000005d00067207 */ /* 0x002fc60006800000 */
[----:B------:R1:W-:Y:S01]  /*cae0*/  STL [R1+0x328], R11 ;  /* 0x0003280b01007387 */ /* 0x0003e20000100800 */
[----:B---3--:R-:W-:-:S03]  /*caf0*/  SEL R12, R0, R95, !P5 ;  /* 0x0000005f000c7207 */ /* 0x008fc60006800000 */
[----:B------:R3:W-:Y:S01]  /*cb00*/  STL [R1+0x32c], R6 ;  /* 0x00032c0601007387 */ /* 0x0007e20000100800 */
[C---:B-1----:R-:W-:Y:S02]  /*cb10*/  SEL R11, R0.reuse, R94, !P5 ;  /* 0x0000005e000b7207 */ /* 0x042fe40006800000 */
[----:B---3--:R-:W-:-:S03]  /*cb20*/  SEL R6, R0, R96, !P5 ;  /* 0x0000006000067207 */ /* 0x008fc60006800000 */
[----:B------:R1:W-:Y:S04]  /*cb30*/  STL [R1+0x330], R11 ;  /* 0x0003300b01007387 */ /* 0x0003e80000100800 */
[----:B------:R3:W-:Y:S01]  /*cb40*/  STL [R1+0x334], R12 ;  /* 0x0003340c01007387 */ /* 0x0007e20000100800 */
[----:B-1----:R-:W-:-:S03]  /*cb50*/  SEL R11, R0, R97, !P5 ;  /* 0x00000061000b7207 */ /* 0x002fc60006800000 */
[----:B------:R1:W-:Y:S01]  /*cb60*/  STL [R1+0x338], R6 ;  /* 0x0003380601007387 */ /* 0x0003e20000100800 */
[----:B---3--:R-:W-:-:S03]  /*cb70*/  SEL R12, R0, R98, !P5 ;  /* 0x00000062000c7207 */ /* 0x008fc60006800000 */
[----:B------:R3:W-:Y:S04]  /*cb80*/  STL [R1+0x33c], R11 ;  /* 0x00033c0b01007387 */ /* 0x0007e80000100800 */
[----:B------:R3:W-:Y:S01]  /*cb90*/  STL [R1+0x340], R12 ;  /* 0x0003400c01007387 */ /* 0x0007e20000100800 */
[C---:B-1----:R-:W-:Y:S02]  /*cba0*/  SEL R6, R0.reuse, R99, !P5 ;  /* 0x0000006300067207 */ /* 0x042fe40006800000 */
[----:B---3--:R-:W-:-:S03]  /*cbb0*/  SEL R11, R0, R100, !P5 ;  /* 0x00000064000b7207 */ /* 0x008fc60006800000 */
[----:B------:R1:W-:Y:S01]  /*cbc0*/  STL [R1+0x344], R6 ;  /* 0x0003440601007387 */ /* 0x0003e20000100800 */
[----:B------:R-:W-:-:S03]  /*cbd0*/  SEL R12, R0, R101, !P5 ;  /* 0x00000065000c7207 */ /* 0x000fc60006800000 */
[----:B------:R3:W-:Y:S04]  /*cbe0*/  STL [R1+0x348], R11 ;  /* 0x0003480b01007387 */ /* 0x0007e80000100800 */
[----:B------:R3:W-:Y:S01]  /*cbf0*/  STL [R1+0x34c], R12 ;  /* 0x00034c0c01007387 */ /* 0x0007e20000100800 */
[C---:B-1----:R-:W-:Y:S02]  /*cc00*/  SEL R6, R0.reuse, R102, !P5 ;  /* 0x0000006600067207 */ /* 0x042fe40006800000 */
[C---:B---3--:R-:W-:Y:S01]  /*cc10*/  SEL R11, R0.reuse, R103, !P5 ;  /* 0x00000067000b7207 */ /* 0x048fe20006800000 */
[----:B------:R-:W-:Y:S01]  /*cc20*/  @!P4 IMAD.MOV R4, RZ, RZ, -R4 ;  /* 0x000000ffff04c224 */ /* 0x000fe200078e0a04 */
[C---:B------:R-:W-:Y:S01]  /*cc30*/  SEL R12, R0.reuse, R104, !P5 ;  /* 0x00000068000c7207 */ /* 0x040fe20006800000 */
[----:B------:R-:W-:Y:S01]  /*cc40*/  STL [R1+0x350], R6 ;  /* 0x0003500601007387 */ /* 0x000fe20000100800 */
[C---:B------:R-:W-:Y:S01]  /*cc50*/  SEL R14, R0.reuse, R249, !P5 ;  /* 0x000000f9000e7207 */ /* 0x040fe20006800000 */
[----:B------:R-:W-:Y:S01]  /*cc60*/  @!P6 IMAD.MOV R5, RZ, RZ, -R5 ;  /* 0x000000ffff05e224 */ /* 0x000fe200078e0a05 */
[C---:B------:R-:W-:Y:S01]  /*cc70*/  SEL R13, R0.reuse, R250, !P5 ;  /* 0x000000fa000d7207 */ /* 0x040fe20006800000 */
[----:B------:R-:W-:Y:S01]  /*cc80*/  STL [R1+0x354], R11 ;  /* 0x0003540b01007387 */ /* 0x000fe20000100800 */
[----:B------:R-:W-:-:S03]  /*cc90*/  SEL R3, R0, R9, !P5 ;  /* 0x0000000900037207 */ /* 0x000fc60006800000 */
[----:B------:R1:W-:Y:S01]  /*cca0*/  STL [R1+0x358], R12 ;  /* 0x0003580c01007387 */ /* 0x0003e20000100800 */
[C---:B------:R-:W-:Y:S02]  /*ccb0*/  SEL R9, R0.reuse, R252, !P5 ;  /* 0x000000fc00097207 */ /* 0x040fe40006800000 */
[C---:B------:R-:W-:Y:S01]  /*ccc0*/  SEL R252, R0.reuse, R119, !P5 ;  /* 0x0000007700fc7207 */ /* 0x040fe20006800000 */
[----:B------:R3:W-:Y:S01]  /*ccd0*/  STL [R1+0x1ec], R14 ;  /* 0x0001ec0e01007387 */ /* 0x0007e20000100800 */
[C---:B------:R-:W-:Y:S02]  /*cce0*/  SEL R248, R0.reuse, R120, !P5 ;  /* 0x0000007800f87207 */ /* 0x040fe40006800000 */
[C---:B------:R-:W-:Y:S02]  /*ccf0*/  SEL R4, R0.reuse, R4, !P5 ;  /* 0x0000000400047207 */ /* 0x040fe40006800000 */
[C---:B-1----:R-:W-:Y:S01]  /*cd00*/  SEL R12, R0.reuse, R251, !P5 ;  /* 0x000000fb000c7207 */ /* 0x042fe20006800000 */
[----:B------:R1:W-:Y:S01]  /*cd10*/  STL [R1+0x1e8], R13 ;  /* 0x0001e80d01007387 */ /* 0x0003e20000100800 */
[----:B------:R-:W-:-:S02]  /*cd20*/  SEL R121, R0, R121, !P5 ;  /* 0x0000007900797207 */ /* 0x000fc40006800000 */
[C---:B------:R-:W-:Y:S02]  /*cd30*/  SEL R122, R0.reuse, R122, !P5 ;  /* 0x0000007a007a7207 */ /* 0x040fe40006800000 */
[C---:B------:R-:W-:Y:S02]  /*cd40*/  SEL R123, R0.reuse, R123, !P5 ;  /* 0x0000007b007b7207 */ /* 0x040fe40006800000 */
[C---:B------:R-:W-:Y:S02]  /*cd50*/  SEL R124, R0.reuse, R124, !P5 ;  /* 0x0000007c007c7207 */ /* 0x040fe40006800000 */
[C---:B------:R-:W-:Y:S02]  /*cd60*/  SEL R125, R0.reuse, R125, !P5 ;  /* 0x0000007d007d7207 */ /* 0x040fe40006800000 */
[C---:B------:R-:W-:Y:S02]  /*cd70*/  SEL R126, R0.reuse, R126, !P5 ;  /* 0x0000007e007e7207 */ /* 0x040fe40006800000 */
        /* <DEDUP_REMOVED lines=129> */
[C---:B------:R-:W-:Y:S01]  /*d590*/  SEL R113, R0.reuse, R113, !P5 ;  /* 0x0000007100717207 */ /* 0x040fe20006800000 */
[----:B------:R4:W-:Y:S01]  /*d5a0*/  STL [R1+0x1e4], R12 ;  /* 0x0001e40c01007387 */ /* 0x0009e20000100800 */
[----:B------:R-:W-:-:S03]  /*d5b0*/  SEL R0, R0, R5, !P5 ;  /* 0x0000000500007207 */ /* 0x000fc60006800000 */
[----:B------:R-:W4:Y:S04]  /*d5c0*/  LDL.LU R18, [R1+0x38] ;  /* 0x0000380001127983 */ /* 0x000f280000300800 */
[----:B------:R-:W-:Y:S04]  /*d5d0*/  STL [R1+0x1e0], R4 ;  /* 0x0001e00401007387 */ /* 0x000fe80000100800 */
[----:B------:R-:W4:Y:S01]  /*d5e0*/  LDL.LU R17, [R1+0x34] ;  /* 0x0000340001117983 */ /* 0x000f220000300800 */
[----:B--2---:R-:W-:-:S03]  /*d5f0*/  IMAD R6, R243, UR4, RZ ;  /* 0x00000004f3067c24 */ /* 0x004fc6000f8e02ff */
[----:B------:R2:W-:Y:S01]  /*d600*/  STL [R1+0x1f0], R0 ;  /* 0x0001f00001007387 */ /* 0x0005e20000100800 */
[----:B------:R-:W-:Y:S01]  /*d610*/  IMAD R11, R242, UR4, RZ ;  /* 0x00000004f20b7c24 */ /* 0x000fe2000f8e02ff */
[----:B------:R-:W-:Y:S02]  /*d620*/  ULDC UR4, c[0x0][0x240] ;  /* 0x0000900000047ab9 */ /* 0x000fe40000000800 */
[----:B------:R-:W2:Y:S04]  /*d630*/  LDL.LU R16, [R1+0x30] ;  /* 0x0000300001107983 */ /* 0x000ea80000300800 */
[----:B------:R-:W2:Y:S01]  /*d640*/  LDL.LU R15, [R1+0x28] ;  /* 0x00002800010f7983 */ /* 0x000ea20000300800 */
[----:B------:R-:W-:-:S03]  /*d650*/  IMAD R58, R3, UR4, RZ ;  /* 0x00000004033a7c24 */ /* 0x000fc6000f8e02ff */
[----:B---3--:R-:W3:Y:S04]  /*d660*/  LDL.LU R14, [R1+0x24] ;  /* 0x00002400010e7983 */ /* 0x008ee80000300800 */
[----:B-1----:R-:W3:Y:S04]  /*d670*/  LDL.LU R13, [R1+0x20] ;  /* 0x00002000010d7983 */ /* 0x002ee80000300800 */
[----:B----4-:R-:W4:Y:S04]  /*d680*/  LDL.LU R12, [R1+0x1c] ;  /* 0x00001c00010c7983 */ /* 0x010f280000300800 */
[----:B------:R-:W4:Y:S04]  /*d690*/  LDL.LU R112, [R1+0x18] ;  /* 0x0000180001707983 */ /* 0x000f280000300800 */
[----:B------:R-:W4:Y:S01]  /*d6a0*/  LDL.LU R3, [R1+0x1bd8] ;  /* 0x001bd80001037983 */ /* 0x000f220000300800 */
[----:B--2---:R-:W-:Y:S01]  /*d6b0*/  LEA.HI.X.SX32 R0, R19, UR9, 0x2, P0 ;  /* 0x0000000913007c11 */ /* 0x004fe200080f16ff */
[----:B------:R-:W-:Y:S01]  /*d6c0*/  IMAD R57, R10, UR4, RZ ;  /* 0x000000040a397c24 */ /* 0x000fe2000f8e02ff */
[----:B------:R-:W-:Y:S01]  /*d6d0*/  LEA R242, P1, R6, UR6, 0x2 ;  /* 0x0000000606f27c11 */ /* 0x000fe2000f8210ff */
[----:B------:R-:W2:Y:S01]  /*d6e0*/  LDL.LU R10, [R1+0x1bd4] ;  /* 0x001bd400010a7983 */ /* 0x000ea20000300800 */
[----:B------:R-:W-:Y:S01]  /*d6f0*/  IMAD R56, R2, UR4, RZ ;  /* 0x0000000402387c24 */ /* 0x000fe2000f8e02ff */
[----:B------:R-:W-:Y:S01]  /*d700*/  LEA R244, P2, R11, UR6, 0x2 ;  /* 0x000000060bf47c11 */ /* 0x000fe2000f8410ff */
[----:B------:R-:W-:Y:S01]  /*d710*/  IMAD R55, R9, UR4, RZ ;  /* 0x0000000409377c24 */ /* 0x000fe2000f8e02ff */
[----:B------:R-:W2:Y:S01]  /*d720*/  LDL.LU R2, [R1+0x1bd0] ;  /* 0x001bd00001027983 */ /* 0x000ea20000300800 */
[----:B------:R-:W-:-:S02]  /*d730*/  IMAD R54, R8, UR4, RZ ;  /* 0x0000000408367c24 */ /* 0x000fc4000f8e02ff */
[----:B------:R-:W-:Y:S01]  /*d740*/  IMAD R53, R7, UR4, RZ ;  /* 0x0000000407357c24 */ /* 0x000fe2000f8e02ff */
[----:B------:R-:W2:Y:S01]  /*d750*/  LDL.LU R9, [R1+0x1bcc] ;  /* 0x001bcc0001097983 */ /* 0x000ea20000300800 */
[----:B------:R-:W-:Y:S01]  /*d760*/  LEA.HI.X.SX32 R243, R6, UR7, 0x2, P1 ;  /* 0x0000000706f37c11 */ /* 0x000fe200088f16ff */
[----:B------:R-:W-:Y:S01]  /*d770*/  IMAD R52, R252, UR4, RZ ;  /* 0x00000004fc347c24 */ /* 0x000fe2000f8e02ff */
[----:B------:R-:W-:Y:S01]  /*d780*/  ULDC UR6, c[0x0][0x240] ;  /* 0x0000900000067ab9 */ /* 0x000fe20000000800 */
[----:B------:R-:W2:Y:S01]  /*d790*/  LDL.LU R8, [R1+0x1bc8] ;  /* 0x001bc80001087983 */ /* 0x000ea20000300800 */
[----:B------:R-:W-:Y:S01]  /*d7a0*/  IMAD R51, R248, UR4, RZ ;  /* 0x00000004f8337c24 */ /* 0x000fe2000f8e02ff */
[----:B------:R-:W-:Y:S02]  /*d7b0*/  ULDC UR9, c[0x0][0x240] ;  /* 0x0000900000097ab9 */ /* 0x000fe40000000800 */
[----:B------:R-:W2:Y:S01]  /*d7c0*/  LDL.LU R7, [R1+0x1bc4] ;  /* 0x001bc40001077983 */ /* 0x000ea20000300800 */
[----:B------:R-:W-:Y:S01]  /*d7d0*/  LEA.HI.X.SX32 R245, R11, UR7, 0x2, P2 ;  /* 0x000000070bf57c11 */ /* 0x000fe200090f16ff */
[----:B------:R-:W-:Y:S01]  /*d7e0*/  IMAD R50, R121, UR4, RZ ;  /* 0x0000000479327c24 */ /* 0x000fe2000f8e02ff */
[----:B------:R-:W-:Y:S01]  /*d7f0*/  ULDC UR7, c[0x0][0x240] ;  /* 0x0000900000077ab9 */ /* 0x000fe20000000800 */
[----:B------:R-:W-:-:S02]  /*d800*/  IMAD R49, R122, UR4, RZ ;  /* 0x000000047a317c24 */ /* 0x000fc4000f8e02ff */
[----:B------:R-:W-:Y:S02]  /*d810*/  IMAD R48, R123, UR4, RZ ;  /* 0x000000047b307c24 */ /* 0x000fe4000f8e02ff */
[----:B------:R-:W-:Y:S02]  /*d820*/  IMAD R47, R124, UR4, RZ ;  /* 0x000000047c2f7c24 */ /* 0x000fe4000f8e02ff */
[----:B------:R-:W-:Y:S02]  /*d830*/  IMAD R46, R125, UR4, RZ ;  /* 0x000000047d2e7c24 */ /* 0x000fe4000f8e02ff */
[----:B------:R-:W-:Y:S02]  /*d840*/  IMAD R44, R127, UR4, RZ ;  /* 0x000000047f2c7c24 */ /* 0x000fe4000f8e02ff */
[----:B------:R-:W-:Y:S02]  /*d850*/  IMAD R45, R126, UR4, RZ ;  /* 0x000000047e2d7c24 */ /* 0x000fe4000f8e02ff */
        /* <DEDUP_REMOVED lines=66> */
[----:B---3--:R-:W-:-:S02]  /*dc80*/  IMAD R62, R14, UR4, RZ ;  /* 0x000000040e3e7c24 */ /* 0x008fc4000f8e02ff */
[----:B------:R-:W-:Y:S01]  /*dc90*/  IMAD R61, R13, UR4, RZ ;  /* 0x000000040d3d7c24 */ /* 0x000fe2000f8e02ff */
[CC--:B----4-:R-:W-:Y:S02]  /*dca0*/  LEA R72, P0, R66.reuse, R3.reuse, 0x2 ;  /* 0x0000000342487211 */ /* 0x0d0fe400078010ff */
[-C--:B------:R-:W-:Y:S02]  /*dcb0*/  LEA R78, P4, R65, R3.reuse, 0x2 ;  /* 0x00000003414e7211 */ /* 0x080fe400078810ff */
[-C--:B------:R-:W-:Y:S02]  /*dcc0*/  LEA.HI.X.SX32 R73, R66, R0.reuse, 0x2, P0 ;  /* 0x0000000042497211 */ /* 0x080fe400000f16ff */
[-C--:B------:R-:W-:Y:S01]  /*dcd0*/  LEA R76, P5, R64, R3.reuse, 0x2 ;  /* 0x00000003404c7211 */ /* 0x080fe200078a10ff */
[----:B------:R-:W-:Y:S01]  /*dce0*/  IMAD R60, R12, UR4, RZ ;  /* 0x000000040c3c7c24 */ /* 0x000fe2000f8e02ff */
[----:B------:R-:W-:Y:S01]  /*dcf0*/  LEA R74, P6, R63, R3, 0x2 ;  /* 0x000000033f4a7211 */ /* 0x000fe200078c10ff */
[----:B------:R1:W-:Y:S01]  /*dd00*/  STL.64 [R1+0x1b0], R72 ;  /* 0x0001b04801007387 */ /* 0x0003e20000100a00 */
[-C--:B------:R-:W-:Y:S01]  /*dd10*/  LEA.HI.X.SX32 R79, R65, R0.reuse, 0x2, P4 ;  /* 0x00000000414f7211 */ /* 0x080fe200020f16ff */
[----:B------:R-:W-:Y:S01]  /*dd20*/  IMAD R59, R112, UR4, RZ ;  /* 0x00000004703b7c24 */ /* 0x000fe2000f8e02ff */
[----:B------:R-:W-:-:S02]  /*dd30*/  LEA.HI.X.SX32 R77, R64, R0, 0x2, P5 ;  /* 0x00000000404d7211 */ /* 0x000fc400028f16ff */
[-C--:B------:R-:W-:Y:S01]  /*dd40*/  LEA.HI.X.SX32 R75, R63, R0.reuse, 0x2, P6 ;  /* 0x000000003f4b7211 */ /* 0x080fe200030f16ff */
[----:B------:R3:W-:Y:S01]  /*dd50*/  STL.64 [R1+0x1a8], R78 ;  /* 0x0001a84e01007387 */ /* 0x0007e20000100a00 */
[-C--:B------:R-:W-:Y:S02]  /*dd60*/  LEA R84, P1, R61, R3.reuse, 0x2 ;  /* 0x000000033d547211 */ /* 0x080fe400078210ff */
[-C--:B-1----:R-:W-:Y:S02]  /*dd70*/  LEA R72, P0, R62, R3.reuse, 0x2 ;  /* 0x000000033e487211 */ /* 0x082fe400078010ff */
[-C--:B------:R-:W-:Y:S02]  /*dd80*/  LEA R82, P2, R60, R3.reuse, 0x2 ;  /* 0x000000033c527211 */ /* 0x080fe400078410ff */
[----:B------:R-:W-:Y:S01]  /*dd90*/  LEA.HI.X.SX32 R73, R62, R0, 0x2, P0 ;  /* 0x000000003e497211 */ /* 0x000fe200000f16ff */
[----:B------:R1:W-:Y:S01]  /*dda0*/  STL.64 [R1+0x1a0], R76 ;  /* 0x0001a04c01007387 */ /* 0x0003e20000100a00 */
[----:B---3--:R-:W-:-:S02]  /*ddb0*/  LEA R78, P4, R58, R3, 0x2 ;  /* 0x000000033a4e7211 */ /* 0x008fc400078810ff */
[-C--:B------:R-:W-:Y:S01]  /*ddc0*/  LEA R80, P3, R59, R3.reuse, 0x2 ;  /* 0x000000033b507211 */ /* 0x080fe200078610ff */
[----:B------:R3:W-:Y:S01]  /*ddd0*/  STL.64 [R1+0x198], R74 ;  /* 0x0001984a01007387 */ /* 0x0007e20000100a00 */
[-C--:B------:R-:W-:Y:S02]  /*dde0*/  LEA.HI.X.SX32 R85, R61, R0.reuse, 0x2, P1 ;  /* 0x000000003d557211 */ /* 0x080fe400008f16ff */
[-C--:B------:R-:W-:Y:S01]  /*ddf0*/  LEA.HI.X.SX32 R83, R60, R0.reuse, 0x2, P2 ;  /* 0x000000003c537211 */ /* 0x080fe200010f16ff */
[----:B------:R4:W-:Y:S01]  /*de00*/  STL.64 [R1+0x190], R72 ;  /* 0x0001904801007387 */ /* 0x0009e20000100a00 */
[----:B------:R-:W-:Y:S02]  /*de10*/  LEA.HI.X.SX32 R79, R58, R0, 0x2, P4 ;  /* 0x000000003a4f7211 */ /* 0x000fe400020f16ff */
[-C--:B-1----:R-:W-:Y:S02]  /*de20*/  LEA R76, P5, R57, R3.reuse, 0x2 ;  /* 0x00000003394c7211 */ /* 0x082fe400078a10ff */
[----:B------:R-:W-:-:S02]  /*de30*/  LEA R64, P1, R54, R3, 0x2 ;  /* 0x0000000336407211 */ /* 0x000fc400078210ff */
[CC--:B---3--:R-:W-:Y:S02]  /*de40*/  LEA R74, P6, R56.reuse, R3.reuse, 0x2 ;  /* 0x00000003384a7211 */ /* 0x0c8fe400078c10ff */
[-C--:B------:R-:W-:Y:S02]  /*de50*/  LEA.HI.X.SX32 R81, R59, R0.reuse, 0x2, P3 ;  /* 0x000000003b517211 */ /* 0x080fe400018f16ff */
[-C--:B----4-:R-:W-:Y:S01]  /*de60*/  LEA R72, P0, R55, R3.reuse, 0x2 ;  /* 0x0000000337487211 */ /* 0x090fe200078010ff */
[----:B------:R-:W-:Y:S01]  /*de70*/  STL.64 [R1+0x188], R84 ;  /* 0x0001885401007387 */ /* 0x000fe20000100a00 */
[----:B------:R-:W-:Y:S02]  /*de80*/  LEA R62, P2, R53, R3, 0x2 ;  /* 0x00000003353e7211 */ /* 0x000fe400078410ff */
[-C--:B------:R-:W-:Y:S01]  /*de90*/  LEA.HI.X.SX32 R77, R57, R0.reuse, 0x2, P5 ;  /* 0x00000000394d7211 */ /* 0x080fe200028f16ff */
[----:B------:R-:W-:Y:S01]  /*dea0*/  STL.64 [R1+0x180], R82 ;  /* 0x0001805201007387 */ /* 0x000fe20000100a00 */
[----:B------:R-:W-:-:S02]  /*deb0*/  LEA.HI.X.SX32 R75, R56, R0, 0x2, P6 ;  /* 0x00000000384b7211 */ /* 0x000fc400030f16ff */
[-C--:B------:R-:W-:Y:S01]  /*dec0*/  LEA R60, P3, R52, R3.reuse, 0x2 ;  /* 0x00000003343c7211 */ /* 0x080fe200078610ff */
[----:B------:R1:W-:Y:S01]  /*ded0*/  STL.64 [R1+0x170], R78 ;  /* 0x0001704e01007387 */ /* 0x0003e20000100a00 */
[-C--:B------:R-:W-:Y:S02]  /*dee0*/  LEA.HI.X.SX32 R73, R55, R0.reuse, 0x2, P0 ;  /* 0x0000000037497211 */ /* 0x080fe400000f16ff */
[-C--:B------:R-:W-:Y:S01]  /*def0*/  LEA.HI.X.SX32 R65, R54, R0.reuse, 0x2, P1 ;  /* 0x0000000036417211 */ /* 0x080fe200008f16ff */
[----:B------:R-:W-:Y:S01]  /*df00*/  STL.64 [R1+0x178], R80 ;  /* 0x0001785001007387 */ /* 0x000fe20000100a00 */
[-C--:B------:R-:W-:Y:S02]  /*df10*/  LEA.HI.X.SX32 R63, R53, R0.reuse, 0x2, P2 ;  /* 0x00000000353f7211 */ /* 0x080fe400010f16ff */
[----:B------:R-:W-:Y:S01]  /*df20*/  LEA.HI.X.SX32 R61, R52, R0, 0x2, P3 ;  /* 0x00000000343d7211 */ /* 0x000fe200018f16ff */
[----:B------:R3:W-:Y:S01]  /*df30*/  STL.64 [R1+0x168], R76 ;  /* 0x0001684c01007387 */ /* 0x0007e20000100a00 */
[----:B-1----:R-:W-:-:S03]  /*df40*/  LEA R78, P4, R51, R3, 0x2 ;  /* 0x00000003334e7211 */ /* 0x002fc600078810ff */
[----:B------:R1:W-:Y:S04]  /*df50*/  STL.64 [R1+0x160], R74 ;  /* 0x0001604a01007387 */ /* 0x0003e80000100a00 */
[----:B------:R4:W-:Y:S01]  /*df60*/  STL.64 [R1+0x158], R72 ;  /* 0x0001584801007387 */ /* 0x0009e20000100a00 */
[----:B---3--:R-:W-:-:S03]  /*df70*/  LEA R76, P5, R50, R3, 0x2 ;  /* 0x00000003324c7211 */ /* 0x008fc600078a10ff */
[----:B------:R3:W-:Y:S01]  /*df80*/  STL.64 [R1+0x150], R64 ;  /* 0x0001504001007387 */ /* 0x0007e20000100a00 */
[-C--:B------:R-:W-:Y:S02]  /*df90*/  LEA.HI.X.SX32 R79, R51, R0.reuse, 0x2, P4 ;  /* 0x00000000334f7211 */ /* 0x080fe400020f16ff */
[-C--:B-1----:R-:W-:Y:S01]  /*dfa0*/  LEA R74, P6, R49, R3.reuse, 0x2 ;  /* 0x00000003314a7211 */ /* 0x082fe200078c10ff */
[----:B------:R1:W-:Y:S01]  /*dfb0*/  STL.64 [R1+0x148], R62 ;  /* 0x0001483e01007387 */ /* 0x0003e20000100a00 */
[----:B------:R-:W-:Y:S02]  /*dfc0*/  LEA.HI.X.SX32 R77, R50, R0, 0x2, P5 ;  /* 0x00000000324d7211 */ /* 0x000fe400028f16ff */
[-C--:B----4-:R-:W-:Y:S01]  /*dfd0*/  LEA R72, P0, R48, R3.reuse, 0x2 ;  /* 0x0000000330487211 */ /* 0x090fe200078010ff */
[----:B------:R4:W-:Y:S01]  /*dfe0*/  STL.64 [R1+0x140], R60 ;  /* 0x0001403c01007387 */ /* 0x0009e20000100a00 */
[-C--:B------:R-:W-:Y:S02]  /*dff0*/  LEA R58, P4, R44, R3.reuse, 0x2 ;  /* 0x000000032c3a7211 */ /* 0x080fe400078810ff */
[----:B---3--:R-:W-:-:S02]  /*e000*/  LEA R64, P1, R47, R3, 0x2 ;  /* 0x000000032f407211 */ /* 0x008fc400078210ff */
[-C--:B------:R-:W-:Y:S02]  /*e010*/  LEA.HI.X.SX32 R75, R49, R0.reuse, 0x2, P6 ;  /* 0x00000000314b7211 */ /* 0x080fe400030f16ff */
[-C--:B-1----:R-:W-:Y:S02]  /*e020*/  LEA R62, P2, R46, R3.reuse, 0x2 ;  /* 0x000000032e3e7211 */ /* 0x082fe400078410ff */
[-C--:B------:R-:W-:Y:S02]  /*e030*/  LEA.HI.X.SX32 R73, R48, R0.reuse, 0x2, P0 ;  /* 0x0000000030497211 */ /* 0x080fe400000f16ff */
[-C--:B----4-:R-:W-:Y:S01]  /*e040*/  LEA R60, P3, R45, R3.reuse, 0x2 ;  /* 0x000000032d3c7211 */ /* 0x090fe200078610ff */
[----:B------:R-:W-:Y:S01]  /*e050*/  STL.64 [R1+0x138], R78 ;  /* 0x0001384e01007387 */ /* 0x000fe20000100a00 */
[-C--:B------:R-:W-:Y:S02]  /*e060*/  LEA R56, P5, R43, R3.reuse, 0x2 ;  /* 0x000000032b387211 */ /* 0x080fe400078a10ff */
[----:B------:R-:W-:Y:S01]  /*e070*/  LEA.HI.X.SX32 R65, R47, R0, 0x2, P1 ;  /* 0x000000002f417211 */ /* 0x000fe200008f16ff */
[----:B------:R-:W-:Y:S01]  /*e080*/  STL.64 [R1+0x130], R76 ;  /* 0x0001304c01007387 */ /* 0x000fe20000100a00 */
[----:B------:R-:W-:-:S02]  /*e090*/  LEA R54, P6, R42, R3, 0x2 ;  /* 0x000000032a367211 */ /* 0x000fc400078c10ff */
[-C--:B------:R-:W-:Y:S01]  /*e0a0*/  LEA.HI.X.SX32 R63, R46, R0.reuse, 0x2, P2 ;  /* 0x000000002e3f7211 */ /* 0x080fe200010f16ff */
[----:B------:R-:W-:Y:S01]  /*e0b0*/  STL.64 [R1+0x128], R74 ;  /* 0x0001284a01007387 */ /* 0x000fe20000100a00 */
[-C--:B------:R-:W-:Y:S02]  /*e0c0*/  LEA R52, P0, R41, R3.reuse, 0x2 ;  /* 0x0000000329347211 */ /* 0x080fe400078010ff */
[-C--:B------:R-:W-:Y:S01]  /*e0d0*/  LEA.HI.X.SX32 R59, R44, R0.reuse, 0x2, P4 ;  /* 0x000000002c3b7211 */ /* 0x080fe200020f16ff */
[----:B------:R-:W-:Y:S01]  /*e0e0*/  STL.64 [R1+0x120], R72 ;  /* 0x0001204801007387 */ /* 0x000fe20000100a00 */
[-C--:B------:R-:W-:Y:S02]  /*e0f0*/  LEA R50, P1, R40, R3.reuse, 0x2 ;  /* 0x0000000328327211 */ /* 0x080fe400078210ff */
[----:B------:R-:W-:Y:S01]  /*e100*/  LEA.HI.X.SX32 R61, R45, R0, 0x2, P3 ;  /* 0x000000002d3d7211 */ /* 0x000fe200018f16ff */
[----:B------:R-:W-:Y:S01]  /*e110*/  STL.64 [R1+0x118], R64 ;  /* 0x0001184001007387 */ /* 0x000fe20000100a00 */
[----:B------:R-:W-:-:S02]  /*e120*/  LEA R48, P2, R39, R3, 0x2 ;  /* 0x0000000327307211 */ /* 0x000fc400078410ff */
[-C--:B------:R-:W-:Y:S01]  /*e130*/  LEA.HI.X.SX32 R57, R43, R0.reuse, 0x2, P5 ;  /* 0x000000002b397211 */ /* 0x080fe200028f16ff */
[----:B------:R-:W-:Y:S01]  /*e140*/  STL.64 [R1+0x110], R62 ;  /* 0x0001103e01007387 */ /* 0x000fe20000100a00 */
[-C--:B------:R-:W-:Y:S02]  /*e150*/  LEA.HI.X.SX32 R55, R42, R0.reuse, 0x2, P6 ;  /* 0x000000002a377211 */ /* 0x080fe400030f16ff */
[----:B------:R-:W-:Y:S01]  /*e160*/  LEA R46, P3, R38, R3, 0x2 ;  /* 0x00000003262e7211 */ /* 0x000fe200078610ff */
[----:B------:R1:W-:Y:S01]  /*e170*/  STL.64 [R1+0x100], R58 ;  /* 0x0001003a01007387 */ /* 0x0003e20000100a00 */
[-C--:B------:R-:W-:Y:S02]  /*e180*/  LEA.HI.X.SX32 R53, R41, R0.reuse, 0x2, P0 ;  /* 0x0000000029357211 */ /* 0x080fe400000f16ff */
[-C--:B------:R-:W-:Y:S01]  /*e190*/  LEA.HI.X.SX32 R51, R40, R0.reuse, 0x2, P1 ;  /* 0x0000000028337211 */ /* 0x080fe200008f16ff */
[----:B------:R-:W-:Y:S01]  /*e1a0*/  STL.64 [R1+0x108], R60 ;  /* 0x0001083c01007387 */ /* 0x000fe20000100a00 */
[----:B------:R-:W-:-:S02]  /*e1b0*/  LEA.HI.X.SX32 R49, R39, R0, 0x2, P2 ;  /* 0x0000000027317211 */ /* 0x000fc400010f16ff */
        /* <DEDUP_REMOVED lines=37> */
[----:B------:R1:W-:Y:S01]  /*e410*/  STL.64 [R1+0x90], R44 ;  /* 0x0000902c01007387 */ /* 0x0003e20000100a00 */
[-C--:B------:R-:W-:Y:S02]  /*e420*/  LEA.HI.X.SX32 R39, R27, R0.reuse, 0x2, P0 ;  /* 0x000000001b277211 */ /* 0x080fe400000f16ff */
[-C--:B------:R-:W-:Y:S01]  /*e430*/  LEA.HI.X.SX32 R37, R26, R0.reuse, 0x2, P1 ;  /* 0x000000001a257211 */ /* 0x080fe200008f16ff */
[----:B------:R-:W-:Y:S01]  /*e440*/  STL.64 [R1+0x98], R46 ;  /* 0x0000982e01007387 */ /* 0x000fe20000100a00 */
[-C--:B------:R-:W-:Y:S01]  /*e450*/  LEA.HI.X.SX32 R35, R25, R0.reuse, 0x2, P2 ;  /* 0x0000000019237211 */ /* 0x080fe200010f16ff */
[----:B------:R-:W-:Y:S01]  /*e460*/  IMAD R12, R153, UR4, RZ ;  /* 0x00000004990c7c24 */ /* 0x000fe2000f8e02ff */
[----:B------:R-:W-:Y:S01]  /*e470*/  LEA.HI.X.SX32 R33, R24, R0, 0x2, P3 ;  /* 0x0000000018217211 */ /* 0x000fe200018f16ff */
[----:B------:R3:W-:Y:S01]  /*e480*/  STL.64 [R1+0x88], R42 ;  /* 0x0000882a01007387 */ /* 0x0007e20000100a00 */
[----:B------:R-:W-:Y:S01]  /*e490*/  IMAD R14, R154, UR4, RZ ;  /* 0x000000049a0e7c24 */ /* 0x000fe2000f8e02ff */
[----:B-1----:R-:W-:-:S02]  /*e4a0*/  LEA R44, P4, R23, R3, 0x2 ;  /* 0x00000003172c7211 */ /* 0x002fc400078810ff */
[----:B------:R1:W-:Y:S01]  /*e4b0*/  STL.64 [R1+0x80], R40 ;  /* 0x0000802801007387 */ /* 0x0003e20000100a00 */
[----:B------:R-:W-:Y:S02]  /*e4c0*/  IMAD R16, R155, UR4, RZ ;  /* 0x000000049b107c24 */ /* 0x000fe4000f8e02ff */
[----:B------:R-:W-:Y:S01]  /*e4d0*/  IMAD R18, R156, UR4, RZ ;  /* 0x000000049c127c24 */ /* 0x000fe2000f8e02ff */
[----:B------:R4:W-:Y:S01]  /*e4e0*/  STL.64 [R1+0x78], R38 ;  /* 0x0000782601007387 */ /* 0x0009e20000100a00 */
[----:B---3--:R-:W-:-:S03]  /*e4f0*/  LEA R42, P5, R22, R3, 0x2 ;  /* 0x00000003162a7211 */ /* 0x008fc600078a10ff */
[----:B------:R3:W-:Y:S01]  /*e500*/  STL.64 [R1+0x70], R36 ;  /* 0x0000702401007387 */ /* 0x0007e20000100a00 */
[----:B------:R-:W-:Y:S01]  /*e510*/  IMAD R15, R158, UR4, RZ ;  /* 0x000000049e0f7c24 */ /* 0x000fe2000f8e02ff */
[-C--:B------:R-:W-:Y:S02]  /*e520*/  LEA.HI.X.SX32 R45, R23, R0.reuse, 0x2, P4 ;  /* 0x00000000172d7211 */ /* 0x080fe400020f16ff */
[-C--:B-1----:R-:W-:Y:S01]  /*e530*/  LEA R40, P6, R21, R3.reuse, 0x2 ;  /* 0x0000000315287211 */ /* 0x082fe200078c10ff */
[----:B------:R1:W-:Y:S01]  /*e540*/  STL.64 [R1+0x68], R34 ;  /* 0x0000682201007387 */ /* 0x0003e20000100a00 */
[----:B------:R-:W-:Y:S01]  /*e550*/  IMAD R17, R157, UR4, RZ ;  /* 0x000000049d117c24 */ /* 0x000fe2000f8e02ff */
[----:B----4-:R-:W-:Y:S02]  /*e560*/  LEA R38, P0, R20, R3, 0x2 ;  /* 0x0000000314267211 */ /* 0x010fe400078010ff */
[----:B------:R4:W-:Y:S01]  /*e570*/  STL.64 [R1+0x60], R32 ;  /* 0x0000602001007387 */ /* 0x0009e20000100a00 */
[----:B------:R-:W-:-:S02]  /*e580*/  LEA.HI.X.SX32 R43, R22, R0, 0x2, P5 ;  /* 0x00000000162b7211 */ /* 0x000fc400028f16ff */
[-C--:B---3--:R-:W-:Y:S01]  /*e590*/  LEA R36, P1, R19, R3.reuse, 0x2 ;  /* 0x0000000313247211 */ /* 0x088fe200078210ff */
[----:B------:R-:W-:Y:S01]  /*e5a0*/  IMAD R13, R159, UR4, RZ ;  /* 0x000000049f0d7c24 */ /* 0x000fe2000f8e02ff */
[-C--:B------:R-:W-:Y:S02]  /*e5b0*/  LEA.HI.X.SX32 R41, R21, R0.reuse, 0x2, P6 ;  /* 0x0000000015297211 */ /* 0x080fe400030f16ff */
[-C--:B-1----:R-:W-:Y:S02]  /*e5c0*/  LEA R34, P2, R12, R3.reuse, 0x2 ;  /* 0x000000030c227211 */ /* 0x082fe400078410ff */
[-C--:B------:R-:W-:Y:S02]  /*e5d0*/  LEA R30, P4, R16, R3.reuse, 0x2 ;  /* 0x00000003101e7211 */ /* 0x080fe400078810ff */
[-C--:B----4-:R-:W-:Y:S02]  /*e5e0*/  LEA R32, P3, R14, R3.reuse, 0x2 ;  /* 0x000000030e207211 */ /* 0x090fe400078610ff */
        /* <DEDUP_REMOVED lines=15> */
[-C--:B------:R-:W-:Y:S01]  /*e6e0*/  LEA.HI.X.SX32 R23, R15, R0.reuse, 0x2, P0 ;  /* 0x000000000f177211 */ /* 0x080fe200000f16ff */
[----:B------:R-:W-:Y:S01]  /*e6f0*/  STL.64 [R1+0x30], R34 ;  /* 0x0000302201007387 */ /* 0x000fe20000100a00 */
[-C--:B------:R-:W-:Y:S02]  /*e700*/  LEA.HI.X.SX32 R27, R17, R0.reuse, 0x2, P6 ;  /* 0x00000000111b7211 */ /* 0x080fe400030f16ff */
[----:B------:R-:W-:Y:S01]  /*e710*/  LEA.HI.X.SX32 R25, R13, R0, 0x2, P1 ;  /* 0x000000000d197211 */ /* 0x000fe200008f16ff */
[----:B------:R-:W-:Y:S01]  /*e720*/  STL.64 [R1+0x28], R32 ;  /* 0x0000282001007387 */ /* 0x000fe20000100a00 */
[----:B------:R-:W-:-:S03]  /*e730*/  LEA R12, P2, R11, R3, 0x2 ;  /* 0x000000030b0c7211 */ /* 0x000fc600078410ff */
[----:B------:R-:W-:Y:S01]  /*e740*/  STL.64 [R1+0x20], R30 ;  /* 0x0000201e01007387 */ /* 0x000fe20000100a00 */
[----:B------:R-:W-:-:S03]  /*e750*/  LEA.HI.X.SX32 R13, R11, R0, 0x2, P2 ;  /* 0x000000000b0d7211 */ /* 0x000fc600010f16ff */
[----:B------:R-:W-:Y:S01]  /*e760*/  STL.64 [R1+0x18], R28 ;  /* 0x0000181c01007387 */ /* 0x000fe20000100a00 */
[----:B------:R-:W-:-:S03]  /*e770*/  LEA R14, P3, R6, R3, 0x2 ;  /* 0x00000003060e7211 */ /* 0x000fc600078610ff */
[----:B------:R1:W-:Y:S01]  /*e780*/  STL.64 [R1+0x8], R22 ;  /* 0x0000081601007387 */ /* 0x0003e20000100a00 */
[----:B------:R-:W-:-:S03]  /*e790*/  LEA R16, P4, R5, R3, 0x2 ;  /* 0x0000000305107211 */ /* 0x000fc600078810ff */
[----:B------:R3:W-:Y:S01]  /*e7a0*/  STL.64 [R1+0x10], R26 ;  /* 0x0000101a01007387 */ /* 0x0007e20000100a00 */
[-C--:B------:R-:W-:Y:S02]  /*e7b0*/  LEA R18, P5, R4, R3.reuse, 0x2 ;  /* 0x0000000304127211 */ /* 0x080fe400078a10ff */
[-C--:B------:R-:W-:Y:S01]  /*e7c0*/  LEA R20, P6, R164, R3.reuse, 0x2 ;  /* 0x00000003a4147211 */ /* 0x080fe200078c10ff */
[----:B------:R4:W-:Y:S01]  /*e7d0*/  STL.64 [R1], R24 ;  /* 0x0000001801007387 */ /* 0x0009e20000100a00 */
[-C--:B-1----:R-:W-:Y:S02]  /*e7e0*/  LEA R22, P0, R165, R3.reuse, 0x2 ;  /* 0x00000003a5167211 */ /* 0x082fe400078010ff */
[-C--:B---3--:R-:W-:Y:S02]  /*e7f0*/  LEA R26, P2, R167, R3.reuse, 0x2 ;  /* 0x00000003a71a7211 */ /* 0x088fe400078410ff */
[----:B----4-:R-:W-:Y:S02]  /*e800*/  LEA R24, P1, R166, R3, 0x2 ;  /* 0x00000003a6187211 */ /* 0x010fe400078210ff */
[----:B------:R-:W-:-:S02]  /*e810*/  LEA.HI.X.SX32 R15, R6, R0, 0x2, P3 ;  /* 0x00000000060f7211 */ /* 0x000fc400018f16ff */
[-C--:B------:R-:W-:Y:S02]  /*e820*/  LEA.HI.X.SX32 R17, R5, R0.reuse, 0x2, P4 ;  /* 0x0000000005117211 */ /* 0x080fe400020f16ff */
[-C--:B------:R-:W-:Y:S02]  /*e830*/  LEA.HI.X.SX32 R19, R4, R0.reuse, 0x2, P5 ;  /* 0x0000000004137211 */ /* 0x080fe400028f16ff */
[-C--:B------:R-:W-:Y:S02]  /*e840*/  LEA.HI.X.SX32 R21, R164, R0.reuse, 0x2, P6 ;  /* 0x00000000a4157211 */ /* 0x080fe400030f16ff */
[-C--:B------:R-:W-:Y:S02]  /*e850*/  LEA.HI.X.SX32 R23, R165, R0.reuse, 0x2, P0 ;  /* 0x00000000a5177211 */ /* 0x080fe400000f16ff */
[-C--:B------:R-:W-:Y:S02]  /*e860*/  LEA.HI.X.SX32 R25, R166, R0.reuse, 0x2, P1 ;  /* 0x00000000a6197211 */ /* 0x080fe400008f16ff */
[----:B------:R-:W-:-:S02]  /*e870*/  LEA.HI.X.SX32 R27, R167, R0, 0x2, P2 ;  /* 0x00000000a71b7211 */ /* 0x000fc400010f16ff */
[-C--:B------:R-:W-:Y:S02]  /*e880*/  LEA R28, P3, R168, R3.reuse, 0x2 ;  /* 0x00000003a81c7211 */ /* 0x080fe400078610ff */
[-C--:B------:R-:W-:Y:S02]  /*e890*/  LEA R30, P4, R169, R3.reuse, 0x2 ;  /* 0x00000003a91e7211 */ /* 0x080fe400078810ff */
[-C--:B------:R-:W-:Y:S02]  /*e8a0*/  LEA R32, P5, R170, R3.reuse, 0x2 ;  /* 0x00000003aa207211 */ /* 0x080fe400078a10ff */
[-C--:B------:R-:W-:Y:S02]  /*e8b0*/  LEA R34, P6, R171, R3.reuse, 0x2 ;  /* 0x00000003ab227211 */ /* 0x080fe400078c10ff */
[-C--:B------:R-:W-:Y:S02]  /*e8c0*/  LEA R36, P0, R172, R3.reuse, 0x2 ;  /* 0x00000003ac247211 */ /* 0x080fe400078010ff */
[----:B------:R-:W-:-:S02]  /*e8d0*/  LEA R38, P1, R173, R3, 0x2 ;  /* 0x00000003ad267211 */ /* 0x000fc400078210ff */
[----:B------:R-:W-:Y:S02]  /*e8e0*/  LEA R40, P2, R174, R3, 0x2 ;  /* 0x00000003ae287211 */ /* 0x000fe400078410ff */
[-C--:B------:R-:W-:Y:S02]  /*e8f0*/  LEA.HI.X.SX32 R29, R168, R0.reuse, 0x2, P3 ;  /* 0x00000000a81d7211 */ /* 0x080fe400018f16ff */
[-C--:B------:R-:W-:Y:S02]  /*e900*/  LEA.HI.X.SX32 R31, R169, R0.reuse, 0x2, P4 ;  /* 0x00000000a91f7211 */ /* 0x080fe400020f16ff */
[-C--:B------:R-:W-:Y:S02]  /*e910*/  LEA.HI.X.SX32 R33, R170, R0.reuse, 0x2, P5 ;  /* 0x00000000aa217211 */ /* 0x080fe400028f16ff */
[-C--:B------:R-:W-:Y:S02]  /*e920*/  LEA.HI.X.SX32 R35, R171, R0.reuse, 0x2, P6 ;  /* 0x00000000ab237211 */ /* 0x080fe400030f16ff */
[----:B------:R-:W-:-:S02]  /*e930*/  LEA.HI.X.SX32 R37, R172, R0, 0x2, P0 ;  /* 0x00000000ac257211 */ /* 0x000fc400000f16ff */
[-C--:B------:R-:W-:Y:S02]  /*e940*/  LEA.HI.X.SX32 R39, R173, R0.reuse, 0x2, P1 ;  /* 0x00000000ad277211 */ /* 0x080fe400008f16ff */
[----:B------:R-:W-:Y:S02]  /*e950*/  LEA.HI.X.SX32 R41, R174, R0, 0x2, P2 ;  /* 0x00000000ae297211 */ /* 0x000fe400010f16ff */
[-C--:B------:R-:W-:Y:S02]  /*e960*/  LEA R42, P3, R175, R3.reuse, 0x2 ;  /* 0x00000003af2a7211 */ /* 0x080fe400078610ff */
[-C--:B------:R-:W-:Y:S02]  /*e970*/  LEA R44, P4, R176, R3.reuse, 0x2 ;  /* 0x00000003b02c7211 */ /* 0x080fe400078810ff */
[-C--:B------:R-:W-:Y:S02]  /*e980*/  LEA R46, P5, R177, R3.reuse, 0x2 ;  /* 0x00000003b12e7211 */ /* 0x080fe400078a10ff */
[----:B------:R-:W-:-:S02]  /*e990*/  LEA R48, P6, R178, R3, 0x2 ;  /* 0x00000003b2307211 */ /* 0x000fc400078c10ff */
[-C--:B------:R-:W-:Y:S02]  /*e9a0*/  LEA R50, P0, R179, R3.reuse, 0x2 ;  /* 0x00000003b3327211 */ /* 0x080fe400078010ff */
[-C--:B------:R-:W-:Y:S02]  /*e9b0*/  LEA R52, P1, R180, R3.reuse, 0x2 ;  /* 0x00000003b4347211 */ /* 0x080fe400078210ff */
[----:B------:R-:W-:Y:S01]  /*e9c0*/  LEA R54, P2, R181, R3, 0x2 ;  /* 0x00000003b5367211 */ /* 0x000fe200078410ff */
[----:B------:R-:W-:Y:S01]  /*e9d0*/  IMAD.MOV.U32 R5, RZ, RZ, R68 ;  /* 0x000000ffff057224 */ /* 0x000fe200078e0044 */
[-C--:B------:R-:W-:Y:S01]  /*e9e0*/  LEA.HI.X.SX32 R43, R175, R0.reuse, 0x2, P3 ;  /* 0x00000000af2b7211 */ /* 0x080fe200018f16ff */
[----:B------:R-:W-:Y:S01]  /*e9f0*/  IMAD R193, R193, UR4, RZ ;  /* 0x00000004c1c17c24 */ /* 0x000fe2000f8e02ff */
[-C--:B------:R-:W-:Y:S01]  /*ea00*/  LEA.HI.X.SX32 R45, R176, R0.reuse, 0x2, P4 ;  /* 0x00000000b02d7211 */ /* 0x080fe200020f16ff */
[----:B------:R-:W-:Y:S01]  /*ea10*/  IMAD R194, R194, UR4, RZ ;  /* 0x00000004c2c27c24 */ /* 0x000fe2000f8e02ff */
[-C--:B------:R-:W-:Y:S01]  /*ea20*/  LEA.HI.X.SX32 R47, R177, R0.reuse, 0x2, P5 ;  /* 0x00000000b12f7211 */ /* 0x080fe200028f16ff */
[----:B------:R-:W-:Y:S01]  /*ea30*/  IMAD R195, R195, UR4, RZ ;  /* 0x00000004c3c37c24 */ /* 0x000fe2000f8e02ff */
[----:B------:R-:W-:-:S02]  /*ea40*/  LEA.HI.X.SX32 R49, R178, R0, 0x2, P6 ;  /* 0x00000000b2317211 */ /* 0x000fc400030f16ff */
[-C--:B------:R-:W-:Y:S02]  /*ea50*/  LEA.HI.X.SX32 R51, R179, R0.reuse, 0x2, P0 ;  /* 0x00000000b3337211 */ /* 0x080fe400000f16ff */
[-C--:B------:R-:W-:Y:S02]  /*ea60*/  LEA.HI.X.SX32 R53, R180, R0.reuse, 0x2, P1 ;  /* 0x00000000b4357211 */ /* 0x080fe400008f16ff */
[----:B------:R-:W-:Y:S02]  /*ea70*/  LEA.HI.X.SX32 R55, R181, R0, 0x2, P2 ;  /* 0x00000000b5377211 */ /* 0x000fe400010f16ff */
[-C--:B------:R-:W-:Y:S02]  /*ea80*/  LEA R56, P3, R182, R3.reuse, 0x2 ;  /* 0x00000003b6387211 */ /* 0x080fe400078610ff */
[-C--:B------:R-:W-:Y:S02]  /*ea90*/  LEA R58, P4, R183, R3.reuse, 0x2 ;  /* 0x00000003b73a7211 */ /* 0x080fe400078810ff */
[----:B------:R-:W-:-:S02]  /*eaa0*/  LEA R60, P5, R184, R3, 0x2 ;  /* 0x00000003b83c7211 */ /* 0x000fc400078a10ff */
[-C--:B------:R-:W-:Y:S02]  /*eab0*/  LEA R62, P6, R185, R3.reuse, 0x2 ;  /* 0x00000003b93e7211 */ /* 0x080fe400078c10ff */
[-C--:B------:R-:W-:Y:S02]  /*eac0*/  LEA R64, P0, R186, R3.reuse, 0x2 ;  /* 0x00000003ba407211 */ /* 0x080fe400078010ff */
[-C--:B------:R-:W-:Y:S02]  /*ead0*/  LEA R66, P1, R187, R3.reuse, 0x2 ;  /* 0x00000003bb427211 */ /* 0x080fe400078210ff */
[-C--:B------:R-:W-:Y:S01]  /*eae0*/  LEA R68, P2, R188, R3.reuse, 0x2 ;  /* 0x00000003bc447211 */ /* 0x080fe200078410ff */
[----:B------:R-:W-:Y:S01]  /*eaf0*/  IMAD.MOV.U32 R6, RZ, RZ, R69 ;  /* 0x000000ffff067224 */ /* 0x000fe200078e0045 */
[----:B------:R-:W-:Y:S01]  /*eb00*/  MOV R11, R70 ;  /* 0x00000046000b7202 */ /* 0x000fe20000000f00 */
[----:B------:R-:W-:Y:S01]  /*eb10*/  IMAD.MOV.U32 R4, RZ, RZ, R67 ;  /* 0x000000ffff047224 */ /* 0x000fe200078e0043 */
[-C--:B------:R-:W-:Y:S01]  /*eb20*/  LEA.HI.X.SX32 R57, R182, R0.reuse, 0x2, P3 ;  /* 0x00000000b6397211 */ /* 0x080fe200018f16ff */
[----:B------:R-:W-:Y:S01]  /*eb30*/  IMAD R196, R196, UR4, RZ ;  /* 0x00000004c4c47c24 */ /* 0x000fe2000f8e02ff */
        /* <DEDUP_REMOVED lines=10> */
[----:B------:R-:W-:Y:S01]  /*ebe0*/  LEA.HI.X.SX32 R69, R188, R0, 0x2, P2 ;  /* 0x00000000bc457211 */ /* 0x000fe200010f16ff */
[----:B------:R-:W-:Y:S01]  /*ebf0*/  IMAD R202, R202, UR4, RZ ;  /* 0x00000004caca7c24 */ /* 0x000fe2000f8e02ff */
[----:B------:R-:W-:-:S02]  /*ec00*/  LEA R70, P3, R189, R3, 0x2 ;  /* 0x00000003bd467211 */ /* 0x000fc400078610ff */
[-C--:B------:R-:W-:Y:S02]  /*ec10*/  LEA R72, P4, R190, R3.reuse, 0x2 ;  /* 0x00000003be487211 */ /* 0x080fe400078810ff */
[-C--:B------:R-:W-:Y:S02]  /*ec20*/  LEA R74, P5, R191, R3.reuse, 0x2 ;  /* 0x00000003bf4a7211 */ /* 0x080fe400078a10ff */
[-C--:B------:R-:W-:Y:S02]  /*ec30*/  LEA R76, P6, R192, R3.reuse, 0x2 ;  /* 0x00000003c04c7211 */ /* 0x080fe400078c10ff */
[-C--:B------:R-:W-:Y:S02]  /*ec40*/  LEA R78, P0, R193, R3.reuse, 0x2 ;  /* 0x00000003c14e7211 */ /* 0x080fe400078010ff */
[-C--:B------:R-:W-:Y:S02]  /*ec50*/  LEA R80, P1, R194, R3.reuse, 0x2 ;  /* 0x00000003c2507211 */ /* 0x080fe400078210ff */
[----:B------:R-:W-:Y:S01]  /*ec60*/  LEA R82, P2, R195, R3, 0x2 ;  /* 0x00000003c3527211 */ /* 0x000fe200078410ff */
        /* <DEDUP_REMOVED lines=13> */
[----:B------:R-:W-:-:S02]  /*ed40*/  LEA.HI.X.SX32 R83, R195, R0, 0x2, P2 ;  /* 0x00000000c3537211 */ /* 0x000fc400010f16ff */
[-C--:B------:R-:W-:Y:S02]  /*ed50*/  LEA R84, P3, R196, R3.reuse, 0x2 ;  /* 0x00000003c4547211 */ /* 0x080fe400078610ff */
[-C--:B------:R-:W-:Y:S02]  /*ed60*/  LEA R86, P4, R197, R3.reuse, 0x2 ;  /* 0x00000003c5567211 */ /* 0x080fe400078810ff */
[-C--:B------:R-:W-:Y:S02]  /*ed70*/  LEA R88, P5, R198, R3.reuse, 0x2 ;  /* 0x00000003c6587211 */ /* 0x080fe400078a10ff */
[-C--:B------:R-:W-:Y:S02]  /*ed80*/  LEA R90, P6, R199, R3.reuse, 0x2 ;  /* 0x00000003c75a7211 */ /* 0x080fe400078c10ff */
[-C--:B------:R-:W-:Y:S02]  /*ed90*/  LEA R92, P0, R200, R3.reuse, 0x2 ;  /* 0x00000003c85c7211 */ /* 0x080fe400078010ff */
[----:B------:R-:W-:-:S02]  /*eda0*/  LEA R94, P1, R201, R3, 0x2 ;  /* 0x00000003c95e7211 */ /* 0x000fc400078210ff */
[-C--:B------:R-:W-:Y:S01]  /*edb0*/  LEA R96, P2, R202, R3.reuse, 0x2 ;  /* 0x00000003ca607211 */ /* 0x080fe200078410ff */
        /* <DEDUP_REMOVED lines=15> */
[-C--:B------:R-:W-:Y:S01]  /*eeb0*/  LEA R98, P3, R203, R3.reuse, 0x2 ;  /* 0x00000003cb627211 */ /* 0x080fe200078610ff */
[----:B------:R-:W-:Y:S01]  /*eec0*/  IMAD R216, R216, UR4, RZ ;  /* 0x00000004d8d87c24 */ /* 0x000fe2000f8e02ff */
[----:B------:R-:W-:-:S02]  /*eed0*/  LEA R100, P4, R204, R3, 0x2 ;  /* 0x00000003cc647211 */ /* 0x000fc400078810ff */
[-C--:B------:R-:W-:Y:S02]  /*eee0*/  LEA R102, P5, R205, R3.reuse, 0x2 ;  /* 0x00000003cd667211 */ /* 0x080fe400078a10ff */
[-C--:B------:R-:W-:Y:S02]  /*eef0*/  LEA R104, P6, R206, R3.reuse, 0x2 ;  /* 0x00000003ce687211 */ /* 0x080fe400078c10ff */
[-C--:B------:R-:W-:Y:S02]  /*ef00*/  LEA R106, P0, R207, R3.reuse, 0x2 ;  /* 0x00000003cf6a7211 */ /* 0x080fe400078010ff */
[-C--:B------:R-:W-:Y:S02]  /*ef10*/  LEA R108, P1, R208, R3.reuse, 0x2 ;  /* 0x00000003d06c7211 */ /* 0x080fe400078210ff */
        /* <DEDUP_REMOVED lines=30> */
[----:B------:R-:W-:Y:S01]  /*f100*/  MOV R208, R130 ;  /* 0x0000008200d07202 */ /* 0x000fe20000000f00 */
[----:B------:R-:W-:Y:S01]  /*f110*/  IMAD R248, R117, UR4, RZ ;  /* 0x0000000475f87c24 */ /* 0x000fe2000f8e02ff */
[-C--:B------:R-:W-:Y:S01]  /*f120*/  LEA.HI.X.SX32 R115, R211, R0.reuse, 0x2, P4 ;  /* 0x00000000d3737211 */ /* 0x080fe200020f16ff */
[----:B------:R-:W-:Y:S01]  /*f130*/  IMAD R250, R119, UR4, RZ ;  /* 0x0000000477fa7c24 */ /* 0x000fe2000f8e02ff */
[-C--:B------:R-:W-:Y:S01]  /*f140*/  LEA.HI.X.SX32 R117, R212, R0.reuse, 0x2, P5 ;  /* 0x00000000d4757211 */ /* 0x080fe200028f16ff */
[----:B------:R-:W-:Y:S01]  /*f150*/  IMAD R246, R113, UR17, RZ ;  /* 0x0000001171f67c24 */ /* 0x000fe2000f8e02ff */
[-C--:B------:R-:W-:Y:S01]  /*f160*/  LEA.HI.X.SX32 R113, R210, R0.reuse, 0x2, P3 ;  /* 0x00000000d2717211 */ /* 0x080fe200018f16ff */
[----:B------:R-:W-:Y:S01]  /*f170*/  IMAD.MOV.U32 R204, RZ, RZ, R128 ;  /* 0x000000ffffcc7224 */ /* 0x000fe200078e0080 */
[-C--:B------:R-:W-:Y:S01]  /*f180*/  LEA.HI.X.SX32 R119, R213, R0.reuse, 0x2, P6 ;  /* 0x00000000d5777211 */ /* 0x080fe200030f16ff */
[----:B------:R-:W-:Y:S01]  /*f190*/  IMAD.MOV.U32 R200, RZ, RZ, R126 ;  /* 0x000000ffffc87224 */ /* 0x000fe200078e007e */
        /* <DEDUP_REMOVED lines=14> */
[----:B------:R-:W-:-:S02]  /*f280*/  LEA R134, P0, R221, R3, 0x2 ;  /* 0x00000003dd867211 */ /* 0x000fc400078010ff */
[-C--:B------:R-:W-:Y:S02]  /*f290*/  LEA R136, P1, R222, R3.reuse, 0x2 ;  /* 0x00000003de887211 */ /* 0x080fe400078210ff */
[-C--:B------:R-:W-:Y:S01]  /*f2a0*/  LEA R138, P2, R223, R3.reuse, 0x2 ;  /* 0x00000003df8a7211 */ /* 0x080fe200078410ff */
[----:B------:R-:W-:Y:S01]  /*f2b0*/  IMAD.MOV.U32 R210, RZ, RZ, R131 ;  /* 0x000000ffffd27224 */ /* 0x000fe200078e0083 */
        /* <DEDUP_REMOVED lines=18> */
[----:B------:R-:W-:-:S02]  /*f3e0*/  LEA R144, P5, R226, R3, 0x2 ;  /* 0x00000003e2907211 */ /* 0x000fc400078a10ff */
        /* <DEDUP_REMOVED lines=21> */
[----:B------:R-:W-:Y:S02]  /*f540*/  LEA R166, P2, R237, R3, 0x2 ;  /* 0x00000003eda67211 */ /* 0x000fe400078410ff */
[-C--:B------:R-:W-:Y:S02]  /*f550*/  LEA.HI.X.SX32 R155, R231, R0.reuse, 0x2, P3 ;  /* 0x00000000e79b7211 */ /* 0x080fe400018f16ff */
[----:B------:R-:W-:-:S02]  /*f560*/  LEA.HI.X.SX32 R157, R232, R0, 0x2, P4 ;  /* 0x00000000e89d7211 */ /* 0x000fc400020f16ff */
[-C--:B------:R-:W-:Y:S02]  /*f570*/  LEA.HI.X.SX32 R159, R233, R0.reuse, 0x2, P5 ;  /* 0x00000000e99f7211 */ /* 0x080fe400028f16ff */
[-C--:B------:R-:W-:Y:S02]  /*f580*/  LEA.HI.X.SX32 R161, R234, R0.reuse, 0x2, P6 ;  /* 0x00000000eaa17211 */ /* 0x080fe400030f16ff */
[-C--:B------:R-:W-:Y:S02]  /*f590*/  LEA.HI.X.SX32 R163, R235, R0.reuse, 0x2, P0 ;  /* 0x00000000eba37211 */ /* 0x080fe400000f16ff */
[-C--:B------:R-:W-:Y:S02]  /*f5a0*/  LEA.HI.X.SX32 R165, R236, R0.reuse, 0x2, P1 ;  /* 0x00000000eca57211 */ /* 0x080fe400008f16ff */
[----:B------:R-:W-:Y:S02]  /*f5b0*/  LEA.HI.X.SX32 R167, R237, R0, 0x2, P2 ;  /* 0x00000000eda77211 */ /* 0x000fe400010f16ff */
[----:B------:R-:W-:-:S02]  /*f5c0*/  LEA R168, P3, R238, R3, 0x2 ;  /* 0x00000003eea87211 */ /* 0x000fc400078610ff */
[-C--:B------:R-:W-:Y:S02]  /*f5d0*/  LEA R170, P4, R239, R3.reuse, 0x2 ;  /* 0x00000003efaa7211 */ /* 0x080fe400078810ff */
[-C--:B------:R-:W-:Y:S02]  /*f5e0*/  LEA R172, P5, R240, R3.reuse, 0x2 ;  /* 0x00000003f0ac7211 */ /* 0x080fe400078a10ff */
[-C--:B------:R-:W-:Y:S02]  /*f5f0*/  LEA R174, P6, R241, R3.reuse, 0x2 ;  /* 0x00000003f1ae7211 */ /* 0x080fe400078c10ff */
[-C--:B------:R-:W-:Y:S02]  /*f600*/  LEA R176, P0, R248, R3.reuse, 0x2 ;  /* 0x00000003f8b07211 */ /* 0x080fe400078010ff */
[-C--:B------:R-:W-:Y:S02]  /*f610*/  LEA R178, P1, R249, R3.reuse, 0x2 ;  /* 0x00000003f9b27211 */ /* 0x080fe400078210ff */
[----:B------:R-:W-:-:S02]  /*f620*/  LEA R180, P2, R250, R3, 0x2 ;  /* 0x00000003fab47211 */ /* 0x000fc400078410ff */
[-C--:B------:R-:W-:Y:S02]  /*f630*/  LEA.HI.X.SX32 R169, R238, R0.reuse, 0x2, P3 ;  /* 0x00000000eea97211 */ /* 0x080fe400018f16ff */
[-C--:B------:R-:W-:Y:S02]  /*f640*/  LEA.HI.X.SX32 R171, R239, R0.reuse, 0x2, P4 ;  /* 0x00000000efab7211 */ /* 0x080fe400020f16ff */
[-C--:B------:R-:W-:Y:S02]  /*f650*/  LEA.HI.X.SX32 R173, R240, R0.reuse, 0x2, P5 ;  /* 0x00000000f0ad7211 */ /* 0x080fe400028f16ff */
[-C--:B------:R-:W-:Y:S02]  /*f660*/  LEA.HI.X.SX32 R175, R241, R0.reuse, 0x2, P6 ;  /* 0x00000000f1af7211 */ /* 0x080fe400030f16ff */
[-C--:B------:R-:W-:Y:S02]  /*f670*/  LEA.HI.X.SX32 R177, R248, R0.reuse, 0x2, P0 ;  /* 0x00000000f8b17211 */ /* 0x080fe400000f16ff */
[----:B------:R-:W-:-:S02]  /*f680*/  LEA.HI.X.SX32 R179, R249, R0, 0x2, P1 ;  /* 0x00000000f9b37211 */ /* 0x000fc400008f16ff */
[----:B------:R-:W-:Y:S02]  /*f690*/  LEA.HI.X.SX32 R181, R250, R0, 0x2, P2 ;  /* 0x00000000fab57211 */ /* 0x000fe400010f16ff */
[-C--:B------:R-:W-:Y:S02]  /*f6a0*/  LEA R182, P3, R251, R3.reuse, 0x2 ;  /* 0x00000003fbb67211 */ /* 0x080fe400078610ff */
[-C--:B------:R-:W-:Y:S02]  /*f6b0*/  LEA R184, P4, R252, R3.reuse, 0x2 ;  /* 0x00000003fcb87211 */ /* 0x080fe400078810ff */
[-C--:B------:R-:W-:Y:S02]  /*f6c0*/  LEA R186, P5, R200, R3.reuse, 0x2 ;  /* 0x00000003c8ba7211 */ /* 0x080fe400078a10ff */
[-C--:B------:R-:W-:Y:S02]  /*f6d0*/  LEA R188, P6, R202, R3.reuse, 0x2 ;  /* 0x00000003cabc7211 */ /* 0x080fe400078c10ff */
[----:B------:R-:W-:-:S02]  /*f6e0*/  LEA R190, P0, R204, R3, 0x2 ;  /* 0x00000003ccbe7211 */ /* 0x000fc400078010ff */
[-C--:B------:R-:W-:Y:S02]  /*f6f0*/  LEA R192, P1, R206, R3.reuse, 0x2 ;  /* 0x00000003cec07211 */ /* 0x080fe400078210ff */
[----:B------:R-:W-:Y:S02]  /*f700*/  LEA R194, P2, R208, R3, 0x2 ;  /* 0x00000003d0c27211 */ /* 0x000fe400078410ff */
[-C--:B------:R-:W-:Y:S02]  /*f710*/  LEA.HI.X.SX32 R183, R251, R0.reuse, 0x2, P3 ;  /* 0x00000000fbb77211 */ /* 0x080fe400018f16ff */
[-C--:B------:R-:W-:Y:S02]  /*f720*/  LEA.HI.X.SX32 R185, R252, R0.reuse, 0x2, P4 ;  /* 0x00000000fcb97211 */ /* 0x080fe400020f16ff */
[-C--:B------:R-:W-:Y:S02]  /*f730*/  LEA.HI.X.SX32 R187, R200, R0.reuse, 0x2, P5 ;  /* 0x00000000c8bb7211 */ /* 0x080fe400028f16ff */
        /* <DEDUP_REMOVED lines=17> */
[----:B------:R-:W-:Y:S01]  /*f850*/  LEA.HI.X.SX32 R209, R246, R0, 0x2, P2 ;  /* 0x00000000f6d17211 */ /* 0x000fe200010f16ff */
[----:B------:R-:W3:Y:S01]  /*f860*/  LDL.LU R5, [R1+0x374] ;  /* 0x0003740001057983 */ /* 0x000ee20000300800 */
[----:B------:R-:W-:Y:S01]  /*f870*/  ULDC UR20, c[0x0][0x240] ;  /* 0x0000900000147ab9 */ /* 0x000fe20000000800 */
[----:B------:R-:W-:Y:S01]  /*f880*/  ULDC UR21, c[0x0][0x240] ;  /* 0x0000900000157ab9 */ /* 0x000fe20000000800 */
[----:B------:R-:W-:Y:S01]  /*f890*/  ULDC UR22, c[0x0][0x240] ;  /* 0x0000900000167ab9 */ /* 0x000fe20000000800 */
[----:B------:R-:W4:Y:S01]  /*f8a0*/  LDL.LU R6, [R1+0x29c] ;  /* 0x00029c0001067983 */ /* 0x000f220000300800 */
        /* <DEDUP_REMOVED lines=35> */
[----:B------:R-:W-:Y:S01]  /*fae0*/  STL.64 [R1+0x25c8], R48 ;  /* 0x0025c83001007387 */ /* 0x000fe20000100a00 */
        /* <DEDUP_REMOVED lines=35> */
[----:B------:R-:W-:Y:S04]  /*fd20*/  STL.64 [R1+0x2580], R120 ;  /* 0x0025807801007387 */ /* 0x000fe80000100a00 */
        /* <DEDUP_REMOVED lines=21> */
[----:B------:R1:W-:Y:S04]  /*fe80*/  STL.64 [R1+0x24d0], R98 ;  /* 0x0024d06201007387 */ /* 0x0003e80000100a00 */
        /* <DEDUP_REMOVED lines=21> */
[----:B------:R1:W-:Y:S04]  /*ffe0*/  STL.64 [R1+0x2420], R76 ;  /* 0x0024204c01007387 */ /* 0x0003e80000100a00 */
[----:B------:R1:W-:Y:S04]  /*fff0*/  STL.64 [R1+0x2418], R84 ;  /* 0x0024185401007387 */ /* 0x0003e80000100a00 */
[----:B------:R-:W-:Y:S04]  /*10000*/  STL.64 [R1+0x2410], R92 ;  /* 0x0024105c01007387 */ /* 0x000fe80000100a00 */
[----:B------:R1:W-:Y:S04]  /*10010*/  STL.64 [R1+0x2408], R100 ;  /* 0x0024086401007387 */ /* 0x0003e80000100a00 */
[----:B------:R-:W-:Y:S04]  /*10020*/  STL.64 [R1+0x2400], R108 ;  /* 0x0024006c01007387 */ /* 0x000fe80000100a00 */
[----:B------:R-:W-:Y:S04]  /*10030*/  STL.64 [R1+0x23f8], R116 ;  /* 0x0023f87401007387 */ /* 0x000fe80000100a00 */
[----:B------:R-:W-:Y:S04]  /*10040*/  STL.64 [R1+0x23f0], R124 ;  /* 0x0023f07c01007387 */ /* 0x000fe80000100a00 */
[----:B------:R-:W-:Y:S04]  /*10050*/  STL.64 [R1+0x23e8], R132 ;  /* 0x0023e88401007387 */ /* 0x000fe80000100a00 */
[----:B------:R-:W-:Y:S04]  /*10060*/  STL.64 [R1+0x23e0], R140 ;  /* 0x0023e08c01007387 */ /* 0x000fe80000100a00 */
[----:B------:R1:W-:Y:S04]  /*10070*/  STL.64 [R1+0x23d8], R148 ;  /* 0x0023d89401007387 */ /* 0x0003e80000100a00 */
[----:B------:R-:W-:Y:S04]  /*10080*/  STL.64 [R1+0x23d0], R156 ;  /* 0x0023d09c01007387 */ /* 0x000fe80000100a00 */
[----:B------:R1:W-:Y:S04]  /*10090*/  STL.64 [R1+0x23c8], R164 ;  /* 0x0023c8a401007387 */ /* 0x0003e80000100a00 */
[----:B------:R-:W-:Y:S01]  /*100a0*/  STL.64 [R1+0x23c0], R172 ;  /* 0x0023c0ac01007387 */ /* 0x000fe20000100a00 */
[----:B---3--:R-:W-:Y:S01]  /*100b0*/  IMAD R5, R5, UR17, RZ ;  /* 0x0000001105057c24 */ /* 0x008fe2000f8e02ff */
[----:B------:R-:W-:-:S02]  /*100c0*/  ULDC UR17, c[0x0][0x240] ;  /* 0x0000900000117ab9 */ /* 0x000fc40000000800 */
[----:B------:R-:W-:Y:S04]  /*100d0*/  STL.64 [R1+0x23b8], R180 ;  /* 0x0023b8b401007387 */ /* 0x000fe80000100a00 */
[----:B------:R-:W-:Y:S04]  /*100e0*/  STL.64 [R1+0x23b0], R188 ;  /* 0x0023b0bc01007387 */ /* 0x000fe80000100a00 */
[----:B------:R-:W-:Y:S04]  /*100f0*/  STL.64 [R1+0x23a8], R196 ;  /* 0x0023a8c401007387 */ /* 0x000fe80000100a00 */
[----:B------:R-:W-:Y:S04]  /*10100*/  STL.64 [R1+0x23a0], R204 ;  /* 0x0023a0cc01007387 */ /* 0x000fe80000100a00 */
[----:B--2---:R2:W-:Y:S01]  /*10110*/  STL.64 [R1+0x1bc8], R8 ;  /* 0x001bc80801007387 */ /* 0x0045e20000100a00 */
[----:B----4-:R-:W-:Y:S01]  /*10120*/  IMAD R217, R213, UR20, RZ ;  /* 0x00000014d5d97c24 */ /* 0x010fe2000f8e02ff */
[----:B------:R-:W-:-:S02]  /*10130*/  ULDC UR20, c[0x0][0x240] ;  /* 0x0000900000147ab9 */ /* 0x000fc40000000800 */
[----:B------:R-:W3:Y:S01]  /*10140*/  LDL.LU R224, [R1+0x278] ;  /* 0x0002780001e07983 */ /* 0x000ee20000300800 */
[----:B------:R-:W-:Y:S01]  /*10150*/  IMAD R219, R211, UR21, RZ ;  /* 0x00000015d3db7c24 */ /* 0x000fe2000f8e02ff */
[----:B------:R-:W-:Y:S02]  /*10160*/  ULDC UR21, c[0x0][0x240] ;  /* 0x0000900000157ab9 */ /* 0x000fe40000000800 */
[----:B------:R-:W4:Y:S01]  /*10170*/  LDL.LU R215, [R1+0x274] ;  /* 0x0002740001d77983 */ /* 0x000f220000300800 */
[----:B------:R-:W-:Y:S01]  /*10180*/  IMAD R221, R4, UR22, RZ ;  /* 0x0000001604dd7c24 */ /* 0x000fe2000f8e02ff */
[----:B------:R-:W-:Y:S01]  /*10190*/  ULDC UR22, c[0x0][0x240] ;  /* 0x0000900000167ab9 */ /* 0x000fe20000000800 */
[----:B------:R-:W-:Y:S01]  /*101a0*/  IMAD R223, R218, UR23, RZ ;  /* 0x00000017dadf7c24 */ /* 0x000fe2000f8e02ff */
[----:B------:R-:W2:Y:S01]  /*101b0*/  LDL.LU R214, [R1+0x270] ;  /* 0x0002700001d67983 */ /* 0x000ea20000300800 */
[----:B------:R-:W-:Y:S01]  /*101c0*/  IMAD R225, R212, UR24, RZ ;  /* 0x00000018d4e17c24 */ /* 0x000fe2000f8e02ff */
[----:B------:R-:W-:Y:S01]  /*101d0*/  ULDC UR23, c[0x0][0x240] ;  /* 0x0000900000177ab9 */ /* 0x000fe20000000800 */
[----:B------:R-:W-:Y:S01]  /*101e0*/  IMAD R227, R210, UR25, RZ ;  /* 0x00000019d2e37c24 */ /* 0x000fe2000f8e02ff */
[----:B------:R-:W3:Y:S01]  /*101f0*/  LDL.LU R222, [R1+0x26c] ;  /* 0x00026c0001de7983 */ /* 0x000ee20000300800 */
[----:B------:R-:W-:Y:S01]  /*10200*/  IMAD R229, R216, UR26, RZ ;  /* 0x0000001ad8e57c24 */ /* 0x000fe2000f8e02ff */
[----:B------:R-:W-:Y:S01]  /*10210*/  ULDC UR25, c[0x0][0x240] ;  /* 0x0000900000197ab9 */ /* 0x000fe20000000800 */
[----:B------:R-:W-:Y:S01]  /*10220*/  IMAD R6, R6, UR18, RZ ;  /* 0x0000001206067c24 */ /* 0x000fe2000f8e02ff */
[----:B------:R-:W3:Y:S01]  /*10230*/  LDL.LU R213, [R1+0x268] ;  /* 0x0002680001d57983 */ /* 0x000ee20000300800 */
[----:B------:R-:W-:Y:S01]  /*10240*/  ULDC UR18, c[0x0][0x240] ;  /* 0x0000900000127ab9 */ /* 0x000fe20000000800 */
[----:B------:R-:W-:Y:S01]  /*10250*/  IMAD R11, R11, UR19, RZ ;  /* 0x000000130b0b7c24 */ /* 0x000fe2000f8e02ff */
[----:B------:R-:W-:Y:S01]  /*10260*/  ULDC UR19, c[0x0][0x240] ;  /* 0x0000900000137ab9 */ /* 0x000fe20000000800 */
[----:B------:R-:W3:Y:S01]  /*10270*/  LDL.LU R211, [R1+0x264] ;  /* 0x0002640001d37983 */ /* 0x000ee20000300800 */
[----:B------:R-:W-:Y:S01]  /*10280*/  ULDC UR24, c[0x0][0x240] ;  /* 0x0000900000187ab9 */ /* 0x000fe20000000800 */
[----:B------:R-:W-:-:S02]  /*10290*/  ULDC UR26, c[0x0][0x240] ;  /* 0x00009000001a7ab9 */ /* 0x000fc40000000800 */
[----:B------:R-:W3:Y:S04]  /*102a0*/  LDL.LU R220, [R1+0x260] ;  /* 0x0002600001dc7983 */ /* 0x000ee80000300800 */
[----:B------:R-:W3:Y:S04]  /*102b0*/  LDL.LU R4, [R1+0x25c] ;  /* 0x00025c0001047983 */ /* 0x000ee80000300800 */
[----:B------:R-:W3:Y:S04]  /*102c0*/  LDL.LU R218, [R1+0x258] ;  /* 0x0002580001da7983 */ /* 0x000ee80000300800 */
[----:B------:R-:W3:Y:S04]  /*102d0*/  LDL.LU R212, [R1+0x254] ;  /* 0x0002540001d47983 */ /* 0x000ee80000300800 */
[----:B------:R-:W3:Y:S04]  /*102e0*/  LDL.LU R210, [R1+0x250] ;  /* 0x0002500001d27983 */ /* 0x000ee80000300800 */
[----:B------:R-:W3:Y:S01]  /*102f0*/  LDL.LU R216, [R1+0x24c] ;  /* 0x00024c0001d87983 */ /* 0x000ee20000300800 */
[----:B----4-:R-:W-:Y:S01]  /*10300*/  IMAD R233, R215, UR28, RZ ;  /* 0x0000001cd7e97c24 */ /* 0x010fe2000f8e02ff */
[----:B------:R-:W-:-:S02]  /*10310*/  ULDC UR28, c[0x0][0x240] ;  /* 0x00009000001c7ab9 */ /* 0x000fc40000000800 */
[----:B------:R-:W4:Y:S01]  /*10320*/  LDL.LU R215, [R1+0x248] ;  /* 0x0002480001d77983 */ /* 0x000f220000300800 */
[----:B--2---:R-:W-:Y:S01]  /*10330*/  IMAD R235, R214, UR29, RZ ;  /* 0x0000001dd6eb7c24 */ /* 0x004fe2000f8e02ff */
[----:B------:R-:W-:Y:S02]  /*10340*/  ULDC UR29, c[0x0][0x240] ;  /* 0x00009000001d7ab9 */ /* 0x000fe40000000800 */
[----:B------:R-:W1:Y:S01]  /*10350*/  LDL.LU R214, [R1+0x1f4] ;  /* 0x0001f40001d67983 */ /* 0x000e620000300800 */
[----:B---3--:R-:W-:Y:S01]  /*10360*/  IMAD R239, R213, UR31, RZ ;  /* 0x0000001fd5ef7c24 */ /* 0x008fe2000f8e02ff */
[----:B------:R-:W-:Y:S02]  /*10370*/  ULDC UR31, c[0x0][0x240] ;  /* 0x00009000001f7ab9 */ /* 0x000fe40000000800 */
[----:B------:R-:W2:Y:S01]  /*10380*/  LDL.LU R213, [R1+0x1fc] ;  /* 0x0001fc0001d57983 */ /* 0x000ea20000300800 */
[----:B------:R-:W-:Y:S01]  /*10390*/  IMAD R241, R211, UR32, RZ ;  /* 0x00000020d3f17c24 */ /* 0x000fe2000f8e02ff */
[----:B------:R-:W-:-:S02]  /*103a0*/  ULDC UR32, c[0x0][0x240] ;  /* 0x0000900000207ab9 */ /* 0x000fc40000000800 */
[----:B------:R-:W3:Y:S01]  /*103b0*/  LDL.LU R211, [R1+0x204] ;  /* 0x0002040001d37983 */ /* 0x000ee20000300800 */
[----:B------:R-:W-:Y:S01]  /*103c0*/  IMAD R247, R4, UR34, RZ ;  /* 0x0000002204f77c24 */ /* 0x000fe2000f8e02ff */
[----:B------:R-:W-:Y:S02]  /*103d0*/  ULDC UR34, c[0x0][0x240] ;  /* 0x0000900000227ab9 */ /* 0x000fe40000000800 */
[----:B------:R-:W3:Y:S04]  /*103e0*/  LDL.LU R4, [R1+0x20c] ;  /* 0x00020c0001047983 */ /* 0x000ee80000300800 */
[----:B------:R-:W3:Y:S01]  /*103f0*/  LDL.LU R230, [R1+0x214] ;  /* 0x0002140001e67983 */ /* 0x000ee20000300800 */
[----:B------:R-:W-:Y:S01]  /*10400*/  IMAD R249, R212, UR36, RZ ;  /* 0x00000024d4f97c24 */ /* 0x000fe2000f8e02ff */
[----:B------:R-:W-:-:S02]  /*10410*/  ULDC UR36, c[0x0][0x240] ;  /* 0x0000900000247ab9 */ /* 0x000fc40000000800 */
[----:B------:R-:W3:Y:S01]  /*10420*/  LDL.LU R212, [R1+0x21c] ;  /* 0x00021c0001d47983 */ /* 0x000ee20000300800 */
[----:B------:R-:W-:Y:S01]  /*10430*/  IMAD R250, R210, UR37, RZ ;  /* 0x00000025d2fa7c24 */ /* 0x000fe2000f8e02ff */
[----:B------:R-:W-:Y:S02]  /*10440*/  ULDC UR37, c[0x0][0x240] ;  /* 0x0000900000257ab9 */ /* 0x000fe40000000800 */
[----:B------:R-:W3:Y:S01]  /*10450*/  LDL.LU R210, [R1+0x224] ;  /* 0x0002240001d27983 */ /* 0x000ee20000300800 */
[----:B------:R-:W-:Y:S01]  /*10460*/  IMAD R231, R224, UR27, RZ ;  /* 0x0000001be0e77c24 */ /* 0x000fe2000f8e02ff */
[----:B------:R-:W-:Y:S02]  /*10470*/  ULDC UR27, c[0x0][0x240] ;  /* 0x00009000001b7ab9 */ /* 0x000fe40000000800 */
        /* <DEDUP_REMOVED lines=12> */
[----:B------:R-:W3:Y:S04]  /*10540*/  LDL.LU R220, [R1+0x240] ;  /* 0x0002400001dc7983 */ /* 0x000ee80000300800 */
[----:B------:R-:W3:Y:S04]  /*10550*/  LDL.LU R218, [R1+0x238] ;  /* 0x0002380001da7983 */ /* 0x000ee80000300800 */
[----:B------:R-:W3:Y:S01]  /*10560*/  LDL.LU R216, [R1+0x230] ;  /* 0x0002300001d87983 */ /* 0x000ee20000300800 */
[----:B----4-:R-:W-:Y:S01]  /*10570*/  IMAD R252, R215, UR39, RZ ;  /* 0x00000027d7fc7c24 */ /* 0x010fe2000f8e02ff */
[----:B------:R-:W-:-:S02]  /*10580*/  ULDC UR39, c[0x0][0x240] ;  /* 0x0000900000277ab9 */ /* 0x000fc40000000800 */
[----:B------:R-:W4:Y:S01]  /*10590*/  LDL.LU R215, [R1+0x228] ;  /* 0x0002280001d77983 */ /* 0x000f220000300800 */
[----:B-1----:R-:W-:Y:S01]  /*105a0*/  IMAD R99, R214, UR40, RZ ;  /* 0x00000028d6637c24 */ /* 0x002fe2000f8e02ff */
[----:B------:R-:W-:Y:S02]  /*105b0*/  ULDC UR40, c[0x0][0x240] ;  /* 0x0000900000287ab9 */ /* 0x000fe40000000800 */
[----:B------:R-:W4:Y:S01]  /*105c0*/  LDL.LU R214, [R1+0x220] ;  /* 0x0002200001d67983 */ /* 0x000f220000300800 */
[----:B--2---:R-:W-:Y:S01]  /*105d0*/  IMAD R98, R213, UR41, RZ ;  /* 0x00000029d5627c24 */ /* 0x004fe2000f8e02ff */
[----:B------:R-:W-:Y:S02]  /*105e0*/  ULDC UR41, c[0x0][0x240] ;  /* 0x0000900000297ab9 */ /* 0x000fe40000000800 */
[----:B------:R-:W2:Y:S01]  /*105f0*/  LDL.LU R213, [R1+0x218] ;  /* 0x0002180001d57983 */ /* 0x000ea20000300800 */
[----:B---3--:R-:W-:Y:S01]  /*10600*/  IMAD R69, R211, UR42, RZ ;  /* 0x0000002ad3457c24 */ /* 0x008fe2000f8e02ff */
[----:B------:R-:W-:-:S02]  /*10610*/  ULDC UR42, c[0x0][0x240] ;  /* 0x00009000002a7ab9 */ /* 0x000fc40000000800 */
[----:B------:R-:W3:Y:S01]  /*10620*/  LDL.LU R211, [R1+0x210] ;  /* 0x0002100001d37983 */ /* 0x000ee20000300800 */
[----:B------:R-:W-:Y:S01]  /*10630*/  IMAD R68, R4, UR43, RZ ;  /* 0x0000002b04447c24 */ /* 0x000fe2000f8e02ff */
[----:B------:R-:W-:Y:S02]  /*10640*/  ULDC UR43, c[0x0][0x240] ;  /* 0x00009000002b7ab9 */ /* 0x000fe40000000800 */
[----:B------:R-:W4:Y:S01]  /*10650*/  LDL.LU R4, [R1+0x208] ;  /* 0x0002080001047983 */ /* 0x000f220000300800 */
[----:B------:R-:W-:Y:S01]  /*10660*/  IMAD R122, R212, UR45, RZ ;  /* 0x0000002dd47a7c24 */ /* 0x000fe2000f8e02ff */
[----:B------:R-:W-:Y:S02]  /*10670*/  ULDC UR45, c[0x0][0x240] ;  /* 0x00009000002d7ab9 */ /* 0x000fe40000000800 */
[----:B------:R-:W2:Y:S01]  /*10680*/  LDL.LU R212, [R1+0x200] ;  /* 0x0002000001d47983 */ /* 0x000ea20000300800 */
[----:B------:R-:W-:Y:S01]  /*10690*/  IMAD R77, R210, UR46, RZ ;  /* 0x0000002ed24d7c24 */ /* 0x000fe2000f8e02ff */
[----:B------:R-:W-:-:S02]  /*106a0*/  ULDC UR46, c[0x0][0x240] ;  /* 0x00009000002e7ab9 */ /* 0x000fc40000000800 */
[----:B------:R-:W2:Y:S01]  /*106b0*/  LDL.LU R210, [R1+0x1f8] ;  /* 0x0001f80001d27983 */ /* 0x000ea20000300800 */
[----:B------:R-:W-:Y:S01]  /*106c0*/  IMAD R123, R230, UR44, RZ ;  /* 0x0000002ce67b7c24 */ /* 0x000fe2000f8e02ff */
[----:B------:R-:W-:Y:S01]  /*106d0*/  ULDC UR44, c[0x0][0x240] ;  /* 0x00009000002c7ab9 */ /* 0x000fe20000000800 */
        /* <DEDUP_REMOVED lines=14> */
[----:B---3--:R-:W-:Y:S01]  /*107c0*/  IMAD R130, R211, UR57, RZ ;  /* 0x00000039d3827c24 */ /* 0x008fe2000f8e02ff */
[----:B------:R-:W-:Y:S01]  /*107d0*/  ULDC UR57, c[0x0][0x240] ;  /* 0x0000900000397ab9 */ /* 0x000fe20000000800 */
[----:B----4-:R-:W-:Y:S01]  /*107e0*/  IMAD R101, R4, UR58, RZ ;  /* 0x0000003a04657c24 */ /* 0x010fe2000f8e02ff */
[----:B------:R-:W-:Y:S01]  /*107f0*/  ULDC UR58, c[0x0][0x240] ;  /* 0x00009000003a7ab9 */ /* 0x000fe20000000800 */
[----:B------:R-:W3:Y:S04]  /*10800*/  LDL.LU R4, [R1+0x370] ;  /* 0x0003700001047983 */ /* 0x000ee80000300800 */
[----:B------:R-:W4:Y:S04]  /*10810*/  LDL.LU R211, [R1+0x36c] ;  /* 0x00036c0001d37983 */ /* 0x000f280000300800 */
[----:B------:R-:W3:Y:S04]  /*10820*/  LDL.LU R64, [R1+0x368] ;  /* 0x0003680001407983 */ /* 0x000ee80000300800 */
        /* <DEDUP_REMOVED lines=13> */
[----:B------:R-:W3:Y:S01]  /*10900*/  LDL.LU R224, [R1+0x2c8] ;  /* 0x0002c80001e07983 */ /* 0x000ee20000300800 */
[----:B------:R-:W-:Y:S01]  /*10910*/  IMAD R93, R215, UR54, RZ ;  /* 0x00000036d75d7c24 */ /* 0x000fe2000f8e02ff */
[----:B------:R-:W-:-:S02]  /*10920*/  ULDC UR54, c[0x0][0x240] ;  /* 0x0000900000367ab9 */ /* 0x000fc40000000800 */
[----:B------:R-:W3:Y:S01]  /*10930*/  LDL.LU R222, [R1+0x2cc] ;  /* 0x0002cc0001de7983 */ /* 0x000ee20000300800 */
[----:B--2---:R-:W-:Y:S01]  /*10940*/  IMAD R155, R210, UR4, RZ ;  /* 0x00000004d29b7c24 */ /* 0x004fe2000f8e02ff */
[----:B------:R-:W-:Y:S02]  /*10950*/  ULDC UR4, c[0x0][0x240] ;  /* 0x0000900000047ab9 */ /* 0x000fe40000000800 */
[----:B------:R-:W2:Y:S04]  /*10960*/  LDL.LU R220, [R1+0x2d0] ;  /* 0x0002d00001dc7983 */ /* 0x000ea80000300800 */
[----:B------:R-:W2:Y:S04]  /*10970*/  LDL.LU R218, [R1+0x2d4] ;  /* 0x0002d40001da7983 */ /* 0x000ea80000300800 */
[----:B------:R-:W2:Y:S04]  /*10980*/  LDL.LU R216, [R1+0x2d8] ;  /* 0x0002d80001d87983 */ /* 0x000ea80000300800 */
[----:B------:R-:W2:Y:S01]  /*10990*/  LDL.LU R215, [R1+0x2dc] ;  /* 0x0002dc0001d77983 */ /* 0x000ea20000300800 */
[----:B------:R-:W-:Y:S01]  /*109a0*/  IMAD R92, R214, UR55, RZ ;  /* 0x00000037d65c7c24 */ /* 0x000fe2000f8e02ff */
[----:B------:R-:W-:-:S02]  /*109b0*/  ULDC UR55, c[0x0][0x240] ;  /* 0x0000900000377ab9 */ /* 0x000fc40000000800 */
[----:B------:R-:W3:Y:S01]  /*109c0*/  LDL.LU R210, [R1+0x2e0] ;  /* 0x0002e00001d27983 */ /* 0x000ee20000300800 */
[----:B------:R-:W-:Y:S01]  /*109d0*/  IMAD R131, R213, UR56, RZ ;  /* 0x00000038d5837c24 */ /* 0x000fe2000f8e02ff */
[----:B------:R-:W-:Y:S01]  /*109e0*/  ULDC UR56, c[0x0][0x240] ;  /* 0x0000900000387ab9 */ /* 0x000fe20000000800 */
[----:B------:R-:W-:Y:S01]  /*109f0*/  IMAD R100, R212, UR59, RZ ;  /* 0x0000003bd4647c24 */ /* 0x000fe2000f8e02ff */
[----:B------:R-:W2:Y:S01]  /*10a00*/  LDL.LU R214, [R1+0x2e4] ;  /* 0x0002e40001d67983 */ /* 0x000ea20000300800 */
[----:B------:R-:W-:-:S03]  /*10a10*/  ULDC UR59, c[0x0][0x240] ;  /* 0x00009000003b7ab9 */ /* 0x000fc60000000800 */
[----:B------:R-:W2:Y:S04]  /*10a20*/  LDL.LU R213, [R1+0x2e8] ;  /* 0x0002e80001d57983 */ /* 0x000ea80000300800 */
[----:B------:R-:W2:Y:S01]  /*10a30*/  LDL.LU R212, [R1+0x2ec] ;  /* 0x0002ec0001d47983 */ /* 0x000ea20000300800 */
[----:B----4-:R-:W-:-:S03]  /*10a40*/  IMAD R154, R211, UR61, RZ ;  /* 0x0000003dd39a7c24 */ /* 0x010fc6000f8e02ff */
[----:B------:R-:W4:Y:S01]  /*10a50*/  LDL.LU R211, [R1+0x2f0] ;  /* 0x0002f00001d37983 */ /* 0x000f220000300800 */
[----:B---3--:R-:W-:-:S03]  /*10a60*/  IMAD R149, R210, UR25, RZ ;  /* 0x00000019d2957c24 */ /* 0x008fc6000f8e02ff */
[----:B------:R-:W3:Y:S04]  /*10a70*/  LDL.LU R210, [R1+0x2f4] ;  /* 0x0002f40001d27983 */ /* 0x000ee80000300800 */
[----:B------:R-:W3:Y:S04]  /*10a80*/  LDL.LU R80, [R1+0x2f8] ;  /* 0x0002f80001507983 */ /* 0x000ee80000300800 */
[----:B------:R-:W3:Y:S01]  /*10a90*/  LDL.LU R81, [R1+0x2fc] ;  /* 0x0002fc0001517983 */ /* 0x000ee20000300800 */
[----:B--2---:R-:W-:-:S03]  /*10aa0*/  IMAD R18, R212, UR28, RZ ;  /* 0x0000001cd4127c24 */ /* 0x004fc6000f8e02ff */
[----:B------:R-:W2:Y:S01]  /*10ab0*/  LDL.LU R212, [R1+0x300] ;  /* 0x0003000001d47983 */ /* 0x000ea20000300800 */
[----:B------:R-:W-:Y:S01]  /*10ac0*/  IMAD R109, R64, UR7, RZ ;  /* 0x00000007406d7c24 */ /* 0x000fe2000f8e02ff */
[----:B------:R-:W-:Y:S02]  /*10ad0*/  ULDC UR7, c[0x0][0x230] ;  /* 0x00008c0000077ab9 */ /* 0x000fe40000000800 */
[----:B------:R-:W2:Y:S01]  /*10ae0*/  LDL.LU R72, [R1+0x304] ;  /* 0x0003040001487983 */ /* 0x000ea20000300800 */
[----:B------:R-:W-:Y:S02]  /*10af0*/  IMAD R108, R65, UR5, RZ ;  /* 0x00000005416c7c24 */ /* 0x000fe4000f8e02ff */
[----:B------:R-:W-:Y:S01]  /*10b00*/  IMAD R147, R56, UR6, RZ ;  /* 0x0000000638937c24 */ /* 0x000fe2000f8e02ff */
[----:B------:R-:W2:Y:S01]  /*10b10*/  LDL.LU R73, [R1+0x308] ;  /* 0x0003080001497983 */ /* 0x000ea20000300800 */
[----:B------:R-:W-:Y:S02]  /*10b20*/  IMAD R146, R57, UR8, RZ ;  /* 0x0000000839927c24 */ /* 0x000fe4000f8e02ff */
[----:B------:R-:W-:Y:S01]  /*10b30*/  IMAD R117, R48, UR9, RZ ;  /* 0x0000000930757c24 */ /* 0x000fe2000f8e02ff */
[----:B------:R-:W2:Y:S01]  /*10b40*/  LDL.LU R64, [R1+0x30c] ;  /* 0x00030c0001407983 */ /* 0x000ea20000300800 */
[----:B------:R-:W-:-:S02]  /*10b50*/  IMAD R116, R49, UR10, RZ ;  /* 0x0000000a31747c24 */ /* 0x000fc4000f8e02ff */
[----:B------:R-:W-:Y:S01]  /*10b60*/  IMAD R171, R240, UR11, RZ ;  /* 0x0000000bf0ab7c24 */ /* 0x000fe2000f8e02ff */
        /* <DEDUP_REMOVED lines=23> */
[----:B----4-:R-:W-:Y:S01]  /*10ce0*/  IMAD R43, R211, UR29, RZ ;  /* 0x0000001dd32b7c24 */ /* 0x010fe2000f8e02ff */
[----:B------:R-:W4:Y:S01]  /*10cf0*/  LDL.LU R234, [R1+0x330] ;  /* 0x0003300001ea7983 */ /* 0x000f220000300800 */
[----:B---3--:R-:W-:-:S03]  /*10d00*/  IMAD R42, R210, UR30, RZ ;  /* 0x0000001ed22a7c24 */ /* 0x008fc6000f8e02ff */
[----:B------:R-:W3:Y:S01]  /*10d10*/  LDL.LU R232, [R1+0x334] ;  /* 0x0003340001e87983 */ /* 0x000ee20000300800 */
[----:B--2---:R-:W-:-:S03]  /*10d20*/  IMAD R97, R212, UR33, RZ ;  /* 0x00000021d4617c24 */ /* 0x004fc6000f8e02ff */
[----:B------:R-:W2:Y:S01]  /*10d30*/  LDL.LU R230, [R1+0x338] ;  /* 0x0003380001e67983 */ /* 0x000ea20000300800 */
[----:B------:R-:W-:Y:S02]  /*10d40*/  IMAD R4, R4, UR60, RZ ;  /* 0x0000003c04047c24 */ /* 0x000fe4000f8e02ff */
[----:B------:R-:W-:Y:S01]  /*10d50*/  IMAD R27, R80, UR31, RZ ;  /* 0x0000001f501b7c24 */ /* 0x000fe2000f8e02ff */
[----:B------:R-:W2:Y:S01]  /*10d60*/  LDL.LU R228, [R1+0x33c] ;  /* 0x00033c0001e47983 */ /* 0x000ea20000300800 */
[----:B------:R-:W-:Y:S02]  /*10d70*/  IMAD R96, R72, UR34, RZ ;  /* 0x0000002248607c24 */ /* 0x000fe4000f8e02ff */
[----:B------:R-:W-:Y:S01]  /*10d80*/  IMAD R26, R81, UR32, RZ ;  /* 0x00000020511a7c24 */ /* 0x000fe2000f8e02ff */
[----:B------:R-:W2:Y:S01]  /*10d90*/  LDL.LU R226, [R1+0x340] ;  /* 0x0003400001e27983 */ /* 0x000ea20000300800 */
[----:B------:R-:W-:Y:S01]  /*10da0*/  UIADD3 UR7, UR7, 0x3f, URZ ;  /* 0x0000003f07077890 */ /* 0x000fe2000fffe03f */
[----:B------:R-:W-:-:S02]  /*10db0*/  ULDC UR5, c[0x0][0x230] ;  /* 0x00008c0000057ab9 */ /* 0x000fc40000000800 */
[----:B------:R-:W2:Y:S04]  /*10dc0*/  LDL.LU R224, [R1+0x344] ;  /* 0x0003440001e07983 */ /* 0x000ea80000300800 */
        /* <DEDUP_REMOVED lines=9> */
[----:B------:R-:W2:Y:S01]  /*10e60*/  LDL.LU R212, [R1+0x1f0] ;  /* 0x0001f00001d47983 */ /* 0x000ea20000300800 */
        /* <DEDUP_REMOVED lines=9> */
[----:B------:R-:W-:Y:S01]  /*10f00*/  IMAD R12, R49, UR41, RZ ;  /* 0x00000029310c7c24 */ /* 0x000fe2000f8e02ff */
[----:B------:R-:W1:Y:S01]  /*10f10*/  S2R R48, SR_TID.X ;  /* 0x0000000000307919 */ /* 0x000e620000002100 */
[----:B----4-:R-:W-:Y:S02]  /*10f20*/  IMAD R58, R234, UR45, RZ ;  /* 0x0000002dea3a7c24 */ /* 0x010fe4000f8e02ff */
[----:B---3--:R-:W-:Y:S02]  /*10f30*/  IMAD R37, R232, UR46, RZ ;  /* 0x0000002ee8257c24 */ /* 0x008fe4000f8e02ff */
[----:B--2---:R-:W-:-:S02]  /*10f40*/  IMAD R36, R230, UR47, RZ ;  /* 0x0000002fe6247c24 */ /* 0x004fc4000f8e02ff */
[----:B------:R-:W-:Y:S02]  /*10f50*/  IMAD R29, R228, UR48, RZ ;  /* 0x00000030e41d7c24 */ /* 0x000fe4000f8e02ff */
[----:B------:R-:W-:Y:S02]  /*10f60*/  IMAD R28, R226, UR49, RZ ;  /* 0x00000031e21c7c24 */ /* 0x000fe4000f8e02ff */
[----:B------:R-:W-:Y:S02]  /*10f70*/  IMAD R88, R224, UR50, RZ ;  /* 0x00000032e0587c24 */ /* 0x000fe4000f8e02ff */
[----:B------:R-:W-:Y:S02]  /*10f80*/  IMAD R67, R222, UR51, RZ ;  /* 0x00000033de437c24 */ /* 0x000fe4000f8e02ff */
[----:B------:R-:W-:Y:S01]  /*10f90*/  IMAD R66, R220, UR52, RZ ;  /* 0x00000034dc427c24 */ /* 0x000fe2000f8e02ff */
[-C--:B------:R-:W-:Y:S01]  /*10fa0*/  LEA R220, P6, R221, R3.reuse, 0x2 ;  /* 0x00000003dddc7211 */ /* 0x080fe200078c10ff */
[----:B------:R-:W-:Y:S01]  /*10fb0*/  IMAD R81, R218, UR53, RZ ;  /* 0x00000035da517c24 */ /* 0x000fe2000f8e02ff */
[-C--:B------:R-:W-:Y:S01]  /*10fc0*/  LEA R218, P5, R219, R3.reuse, 0x2 ;  /* 0x00000003dbda7211 */ /* 0x080fe200078a10ff */
[----:B------:R-:W-:Y:S01]  /*10fd0*/  IMAD R80, R216, UR54, RZ ;  /* 0x00000036d8507c24 */ /* 0x000fe2000f8e02ff */
[----:B------:R-:W-:Y:S01]  /*10fe0*/  LEA R216, P4, R217, R3, 0x2 ;  /* 0x00000003d9d87211 */ /* 0x000fe200078810ff */
[----:B------:R-:W-:-:S02]  /*10ff0*/  IMAD R73, R215, UR55, RZ ;  /* 0x00000037d7497c24 */ /* 0x000fc4000f8e02ff */
[----:B------:R-:W-:Y:S01]  /*11000*/  IMAD R72, R214, UR56, RZ ;  /* 0x00000038d6487c24 */ /* 0x000fe2000f8e02ff */
[-C--:B------:R-:W-:Y:S01]  /*11010*/  LEA R214, P3, R11, R3.reuse, 0x2 ;  /* 0x000000030bd67211 */ /* 0x080fe200078610ff */
[----:B------:R-:W-:Y:S02]  /*11020*/  IMAD R64, R211, UR58, RZ ;  /* 0x0000003ad3407c24 */ /* 0x000fe4000f8e02ff */
[----:B------:R-:W-:Y:S01]  /*11030*/  IMAD R57, R210, UR59, RZ ;  /* 0x0000003bd2397c24 */ /* 0x000fe2000f8e02ff */
[----:B------:R-:W-:Y:S01]  /*11040*/  LEA R210, P1, R4, R3, 0x2 ;  /* 0x0000000304d27211 */ /* 0x000fe200078210ff */
[----:B------:R-:W-:-:S03]  /*11050*/  IMAD R56, R212, UR4, RZ ;  /* 0x00000004d4387c24 */ /* 0x000fc6000f8e02ff */
[-C--:B------:R-:W-:Y:S02]  /*11060*/  LEA.HI.X.SX32 R211, R4, R0.reuse, 0x2, P1 ;  /* 0x0000000004d37211 */ /* 0x080fe400008f16ff */
[-C--:B------:R-:W-:Y:S02]  /*11070*/  LEA R8, P1, R5, R3.reuse, 0x2 ;  /* 0x0000000305087211 */ /* 0x080fe400078210ff */
[CC--:B------:R-:W-:Y:S01]  /*11080*/  LEA R212, P2, R6.reuse, R3.reuse, 0x2 ;  /* 0x0000000306d47211 */ /* 0x0c0fe200078410ff */
[----:B------:R-:W-:Y:S01]  /*11090*/  IMAD R65, R213, UR57, RZ ;  /* 0x00000039d5417c24 */ /* 0x000fe2000f8e02ff */
[-C--:B------:R-:W-:Y:S02]  /*110a0*/  LEA.HI.X.SX32 R9, R5, R0.reuse, 0x2, P1 ;  /* 0x0000000005097211 */ /* 0x080fe400008f16ff */
[----:B------:R-:W-:Y:S02]  /*110b0*/  LEA R222, P1, R223, R3, 0x2 ;  /* 0x00000003dfde7211 */ /* 0x000fe400078210ff */
[----:B------:R-:W-:-:S02]  /*110c0*/  LEA.HI.X.SX32 R213, R6, R0, 0x2, P2 ;  /* 0x0000000006d57211 */ /* 0x000fc400010f16ff */
[-C--:B------:R-:W-:Y:S02]  /*110d0*/  LEA R224, P2, R225, R3.reuse, 0x2 ;  /* 0x00000003e1e07211 */ /* 0x080fe400078410ff */
[-C--:B------:R-:W-:Y:S02]  /*110e0*/  LEA.HI.X.SX32 R215, R11, R0.reuse, 0x2, P3 ;  /* 0x000000000bd77211 */ /* 0x080fe400018f16ff */
[-C--:B------:R-:W-:Y:S02]  /*110f0*/  LEA.HI.X.SX32 R217, R217, R0.reuse, 0x2, P4 ;  /* 0x00000000d9d97211 */ /* 0x080fe400020f16ff */
[-C--:B------:R-:W-:Y:S02]  /*11100*/  LEA.HI.X.SX32 R219, R219, R0.reuse, 0x2, P5 ;  /* 0x00000000dbdb7211 */ /* 0x080fe400028f16ff */
[----:B------:R-:W-:Y:S01]  /*11110*/  LEA.HI.X.SX32 R221, R221, R0, 0x2, P6 ;  /* 0x00000000dddd7211 */ /* 0x000fe200030f16ff */
[----:B------:R2:W-:Y:S01]  /*11120*/  STL.64 [R1+0x858], R8 ;  /* 0x0008580801007387 */ /* 0x0005e20000100a00 */
[-C--:B------:R-:W-:Y:S01]  /*11130*/  LEA R226, P3, R227, R3.reuse, 0x2 ;  /* 0x00000003e3e27211 */ /* 0x080fe200078610ff */
[----:B------:R-:W-:Y:S01]  /*11140*/  UISETP.GT.AND UP0, UPT, UR7, 0x3f, UPT ;  /* 0x0000003f0700788c */ /* 0x000fe2000bf04270 */
[-C--:B------:R-:W-:Y:S01]  /*11150*/  LEA R228, P4, R229, R3.reuse, 0x2 ;  /* 0x00000003e5e47211 */ /* 0x080fe200078810ff */
[----:B------:R-:W3:Y:S01]  /*11160*/  S2UR UR61, SR_CgaCtaId ;  /* 0x00000000003d79c3 */ /* 0x000ee20000008800 */
[----:B------:R-:W-:-:S02]  /*11170*/  LEA R230, P5, R231, R3, 0x2 ;  /* 0x00000003e7e67211 */ /* 0x000fc400078a10ff */
[-C--:B------:R-:W-:Y:S02]  /*11180*/  LEA R232, P6, R233, R3.reuse, 0x2 ;  /* 0x00000003e9e87211 */ /* 0x080fe400078c10ff */
[-C--:B------:R-:W-:Y:S02]  /*11190*/  LEA.HI.X.SX32 R223, R223, R0.reuse, 0x2, P1 ;  /* 0x00000000dfdf7211 */ /* 0x080fe400008f16ff */
[-C--:B------:R-:W-:Y:S01]  /*111a0*/  LEA R234, P1, R235, R3.reuse, 0x2 ;  /* 0x00000003ebea7211 */ /* 0x080fe200078210ff */
[----:B------:R-:W4:Y:S01]  /*111b0*/  LDC R6, c[0x0][0x230] ;  /* 0x00008c00ff067b82 */ /* 0x000f220000000800 */
[-C--:B------:R-:W-:Y:S02]  /*111c0*/  LEA.HI.X.SX32 R225, R225, R0.reuse, 0x2, P2 ;  /* 0x00000000e1e17211 */ /* 0x080fe400010f16ff */
[----:B------:R-:W-:Y:S02]  /*111d0*/  LEA R236, P2, R237, R3, 0x2 ;  /* 0x00000003edec7211 */ /* 0x000fe400078410ff */
[----:B------:R-:W-:-:S02]  /*111e0*/  LEA.HI.X.SX32 R227, R227, R0, 0x2, P3 ;  /* 0x00000000e3e37211 */ /* 0x000fc400018f16ff */
[-C--:B------:R-:W-:Y:S02]  /*111f0*/  LEA R238, P3, R239, R3.reuse, 0x2 ;  /* 0x00000003efee7211 */ /* 0x080fe400078610ff */
[-C--:B------:R-:W-:Y:S02]  /*11200*/  LEA.HI.X.SX32 R229, R229, R0.reuse, 0x2, P4 ;  /* 0x00000000e5e57211 */ /* 0x080fe400020f16ff */
[-C--:B------:R-:W-:Y:S02]  /*11210*/  LEA.HI.X.SX32 R231, R231, R0.reuse, 0x2, P5 ;  /* 0x00000000e7e77211 */ /* 0x080fe400028f16ff */
[-C--:B------:R-:W-:Y:S02]  /*11220*/  LEA R240, P4, R241, R3.reuse, 0x2 ;  /* 0x00000003f1f07211 */ /* 0x080fe400078810ff */
[----:B------:R-:W-:Y:S02]  /*11230*/  LEA R44, P5, R246, R3, 0x2 ;  /* 0x00000003f62c7211 */ /* 0x000fe400078a10ff */
[----:B------:R-:W-:-:S02]  /*11240*/  LEA.HI.X.SX32 R233, R233, R0, 0x2, P6 ;  /* 0x00000000e9e97211 */ /* 0x000fc400030f16ff */
[-C--:B--2---:R-:W-:Y:S02]  /*11250*/  LEA R8, P6, R247, R3.reuse, 0x2 ;  /* 0x00000003f7087211 */ /* 0x084fe400078c10ff */
[-C--:B------:R-:W-:Y:S02]  /*11260*/  LEA.HI.X.SX32 R235, R235, R0.reuse, 0x2, P1 ;  /* 0x00000000ebeb7211 */ /* 0x080fe400008f16ff */
[-C--:B------:R-:W-:Y:S02]  /*11270*/  LEA R104, P1, R248, R3.reuse, 0x2 ;  /* 0x00000003f8687211 */ /* 0x080fe400078210ff */
[-C--:B------:R-:W-:Y:S02]  /*11280*/  LEA.HI.X.SX32 R237, R237, R0.reuse, 0x2, P2 ;  /* 0x00000000eded7211 */ /* 0x080fe400010f16ff */
[----:B------:R-:W-:Y:S02]  /*11290*/  LEA R74, P2, R249, R3, 0x2 ;  /* 0x00000003f94a7211 */ /* 0x000fe400078410ff */
[----:B------:R-:W-:-:S02]  /*112a0*/  LEA.HI.X.SX32 R239, R239, R0, 0x2, P3 ;  /* 0x00000000efef7211 */ /* 0x000fc400018f16ff */
[-C--:B------:R-:W-:Y:S02]  /*112b0*/  LEA R52, P3, R250, R3.reuse, 0x2 ;  /* 0x00000003fa347211 */ /* 0x080fe400078610ff */
[-C--:B------:R-:W-:Y:S02]  /*112c0*/  LEA.HI.X.SX32 R241, R241, R0.reuse, 0x2, P4 ;  /* 0x00000000f1f17211 */ /* 0x080fe400020f16ff */
[-C--:B------:R-:W-:Y:S02]  /*112d0*/  LEA.HI.X.SX32 R45, R246, R0.reuse, 0x2, P5 ;  /* 0x00000000f62d7211 */ /* 0x080fe400028f16ff */
[-C--:B------:R-:W-:Y:S01]  /*112e0*/  LEA R60, P4, R251, R3.reuse, 0x2 ;  /* 0x00000003fb3c7211 */ /* 0x080fe200078810ff */
[----:B------:R-:W-:Y:S01]  /*112f0*/  USEL UR4, URZ, 0x4, !UP0 ;  /* 0x000000043f047887 */ /* 0x000fe2000c000000 */
[----:B------:R-:W-:Y:S01]  /*11300*/  LEA.HI.X.SX32 R9, R247, R0, 0x2, P6 ;  /* 0x00000000f7097211 */ /* 0x000fe200030f16ff */
[----:B------:R-:W2:Y:S01]  /*11310*/  LDC R246, c[0x0][0x230] ;  /* 0x00008c00fff67b82 */ /* 0x000ea20000000800 */
[----:B------:R-:W-:-:S02]  /*11320*/  LEA R112, P5, R252, R3, 0x2 ;  /* 0x00000003fc707211 */ /* 0x000fc400078a10ff */
[-C--:B------:R-:W-:Y:S02]  /*11330*/  LEA R82, P6, R99, R3.reuse, 0x2 ;  /* 0x0000000363527211 */ /* 0x080fe400078c10ff */
[-C--:B------:R-:W-:Y:S02]  /*11340*/  LEA.HI.X.SX32 R105, R248, R0.reuse, 0x2, P1 ;  /* 0x00000000f8697211 */ /* 0x080fe400008f16ff */
[-C--:B------:R-:W-:Y:S01]  /*11350*/  LEA.HI.X.SX32 R75, R249, R0.reuse, 0x2, P2 ;  /* 0x00000000f94b7211 */ /* 0x080fe200010f16ff */
[----:B------:R-:W-:Y:S01]  /*11360*/  STL.64 [R1+0x1b8], R44 ;  /* 0x0001b82c01007387 */ /* 0x000fe20000100a00 */
[-C--:B------:R-:W-:Y:S01]  /*11370*/  LEA R4, P2, R69, R3.reuse, 0x2 ;  /* 0x0000000345047211 */ /* 0x080fe200078410ff */
[----:B------:R-:W2:Y:S01]  /*11380*/  LDC R247, c[0x0][0x230] ;  /* 0x00008c00fff77b82 */ /* 0x000ea20000000800 */
[----:B------:R-:W-:Y:S01]  /*11390*/  LEA.HI.X.SX32 R53, R250, R0, 0x2, P3 ;  /* 0x00000000fa357211 */ /* 0x000fe200018f16ff */
[----:B------:R1:W-:Y:S01]  /*113a0*/  STL.64 [R1+0x1c0], R8 ;  /* 0x0001c00801007387 */ /* 0x0003e20000100a00 */
[----:B------:R-:W-:-:S02]  /*113b0*/  LEA R120, P3, R68, R3, 0x2 ;  /* 0x0000000344787211 */ /* 0x000fc400078610ff */
[-C--:B------:R-:W-:Y:S01]  /*113c0*/  LEA.HI.X.SX32 R61, R251, R0.reuse, 0x2, P4 ;  /* 0x00000000fb3d7211 */ /* 0x080fe200020f16ff */
[----:B------:R-:W-:Y:S01]  /*113d0*/  STL.64 [R1+0x1c8], R104 ;  /* 0x0001c86801007387 */ /* 0x000fe20000100a00 */
[-C--:B------:R-:W-:Y:S01]  /*113e0*/  LEA R90, P4, R123, R3.reuse, 0x2 ;  /* 0x000000037b5a7211 */ /* 0x080fe200078810ff */
[----:B------:R-:W2:Y:S01]  /*113f0*/  LDC R249, c[0x0][0x230] ;  /* 0x00008c00fff97b82 */ /* 0x000ea20000000800 */
[-C--:B------:R-:W-:Y:S02]  /*11400*/  LEA.HI.X.SX32 R113, R252, R0.reuse, 0x2, P5 ;  /* 0x00000000fc717211 */ /* 0x080fe400028f16ff */
[-C--:B------:R-:W-:Y:S01]  /*11410*/  LEA.HI.X.SX32 R83, R99, R0.reuse, 0x2, P6 ;  /* 0x0000000063537211 */ /* 0x080fe200030f16ff */
[----:B------:R-:W-:Y:S01]  /*11420*/  STL.64 [R1+0x1d0], R74 ;  /* 0x0001d04a01007387 */ /* 0x000fe20000100a00 */
[-C--:B------:R-:W-:Y:S02]  /*11430*/  LEA R106, P6, R77, R3.reuse, 0x2 ;  /* 0x000000034d6a7211 */ /* 0x080fe400078c10ff */
[----:B-1----:R-:W-:Y:S01]  /*11440*/  LEA R8, P1, R98, R3, 0x2 ;  /* 0x0000000362087211 */ /* 0x002fe200078210ff */
[----:B------:R-:W-:Y:S01]  /*11450*/  STL.64 [R1+0x1d8], R52 ;  /* 0x0001d83401007387 */ /* 0x000fe20000100a00 */
[-C--:B------:R-:W-:Y:S01]  /*11460*/  LEA.HI.X.SX32 R5, R69, R0.reuse, 0x2, P2 ;  /* 0x0000000045057211 */ /* 0x080fe200010f16ff */
[----:B------:R-:W1:Y:S01]  /*11470*/  LDC R250, c[0x0][0x230] ;  /* 0x00008c00fffa7b82 */ /* 0x000e620000000800 */
[-C--:B------:R-:W-:Y:S01]  /*11480*/  LEA.HI.X.SX32 R121, R68, R0.reuse, 0x2, P3 ;  /* 0x0000000044797211 */ /* 0x080fe200018f16ff */
[----:B------:R3:W-:Y:S01]  /*11490*/  STL.64 [R1+0x1e0], R60 ;  /* 0x0001e03c01007387 */ /* 0x0007e20000100a00 */
[----:B------:R-:W-:-:S02]  /*114a0*/  LEA.HI.X.SX32 R91, R123, R0, 0x2, P4 ;  /* 0x000000007b5b7211 */ /* 0x000fc400020f16ff */
[-C--:B------:R-:W-:Y:S01]  /*114b0*/  LEA.HI.X.SX32 R9, R98, R0.reuse, 0x2, P1 ;  /* 0x0000000062097211 */ /* 0x080fe200008f16ff */
[----:B------:R-:W-:Y:S01]  /*114c0*/  STL.64 [R1+0x1e8], R112 ;  /* 0x0001e87001007387 */ /* 0x000fe20000100a00 */
[-C--:B------:R-:W-:Y:S01]  /*114d0*/  LEA.HI.X.SX32 R107, R77, R0.reuse, 0x2, P6 ;  /* 0x000000004d6b7211 */ /* 0x080fe200030f16ff */
[----:B------:R-:W1:Y:S01]  /*114e0*/  LDC R251, c[0x0][0x230] ;  /* 0x00008c00fffb7b82 */ /* 0x000e620000000800 */
[-C--:B------:R-:W-:Y:S01]  /*114f0*/  LEA R128, P1, R76, R3.reuse, 0x2 ;  /* 0x000000034c807211 */ /* 0x080fe200078210ff */
[----:B------:R-:W-:Y:S01]  /*11500*/  STL.64 [R1+0x1f0], R82 ;  /* 0x0001f05201007387 */ /* 0x000fe20000100a00 */
[-C--:B------:R-:W-:Y:S02]  /*11510*/  LEA R98, P2, R115, R3.reuse, 0x2 ;  /* 0x0000000373627211 */ /* 0x080fe400078410ff */
[-C--:B---3--:R-:W-:Y:S01]  /*11520*/  LEA R60, P5, R122, R3.reuse, 0x2 ;  /* 0x000000037a3c7211 */ /* 0x088fe200078a10ff */
[----:B------:R3:W-:Y:S01]  /*11530*/  STL.64 [R1+0x200], R4 ;  /* 0x0002000401007387 */ /* 0x0007e20000100a00 */
[-C--:B------:R-:W-:Y:S01]  /*11540*/  LEA R68, P3, R114, R3.reuse, 0x2 ;  /* 0x0000000372447211 */ /* 0x080fe200078610ff */
[----:B------:R-:W1:Y:S01]  /*11550*/  LDC R252, c[0x0][0x230] ;  /* 0x00008c00fffc7b82 */ /* 0x000e620000000800 */
[----:B------:R-:W-:Y:S01]  /*11560*/  LEA.HI.X.SX32 R61, R122, R0, 0x2, P5 ;  /* 0x000000007a3d7211 */ /* 0x000fe200028f16ff */
[----:B------:R-:W-:Y:S01]  /*11570*/  STL.64 [R1+0x208], R120 ;  /* 0x0002087801007387 */ /* 0x000fe20000100a00 */
[----:B------:R-:W-:-:S02]  /*11580*/  LEA R136, P5, R84, R3, 0x2 ;  /* 0x0000000354887211 */ /* 0x000fc400078a10ff */
[-C--:B------:R-:W-:Y:S01]  /*11590*/  LEA.HI.X.SX32 R129, R76, R0.reuse, 0x2, P1 ;  /* 0x000000004c817211 */ /* 0x080fe200008f16ff */
[----:B------:R-:W-:Y:S01]  /*115a0*/  STL.64 [R1+0x210], R90 ;  /* 0x0002105a01007387 */ /* 0x000fe20000100a00 */
[-C--:B------:R-:W-:Y:S02]  /*115b0*/  LEA.HI.X.SX32 R99, R115, R0.reuse, 0x2, P2 ;  /* 0x0000000073637211 */ /* 0x080fe400010f16ff */
[-C--:B---3--:R-:W-:Y:S01]  /*115c0*/  LEA R4, P4, R85, R3.reuse, 0x2 ;  /* 0x0000000355047211 */ /* 0x088fe200078810ff */
[----:B------:R3:W-:Y:S01]  /*115d0*/  STL.64 [R1+0x220], R106 ;  /* 0x0002206a01007387 */ /* 0x0007e20000100a00 */
[----:B------:R-:W-:Y:S02]  /*115e0*/  LEA R122, P2, R93, R3, 0x2 ;  /* 0x000000035d7a7211 */ /* 0x000fe400078410ff */
[-C--:B------:R-:W-:Y:S01]  /*115f0*/  LEA.HI.X.SX32 R69, R114, R0.reuse, 0x2, P3 ;  /* 0x0000000072457211 */ /* 0x080fe200018f16ff */
[----:B------:R-:W-:Y:S01]  /*11600*/  STL.64 [R1+0x218], R60 ;  /* 0x0002183c01007387 */ /* 0x000fe20000100a00 */
[----:B------:R-:W-:-:S02]  /*11610*/  LEA.HI.X.SX32 R5, R85, R0, 0x2, P4 ;  /* 0x0000000055057211 */ /* 0x000fc400020f16ff */
[----:B------:R-:W-:Y:S01]  /*11620*/  LEA.HI.X.SX32 R137, R84, R0, 0x2, P5 ;  /* 0x0000000054897211 */ /* 0x000fe200028f16ff */
[----:B------:R-:W-:Y:S01]  /*11630*/  STL.64 [R1+0x228], R128 ;  /* 0x0002288001007387 */ /* 0x000fe20000100a00 */
[----:B---3--:R-:W-:-:S03]  /*11640*/  LEA R106, P6, R139, R3, 0x2 ;  /* 0x000000038b6a7211 */ /* 0x008fc600078c10ff */
[----:B------:R-:W-:Y:S01]  /*11650*/  STL.64 [R1+0x230], R98 ;  /* 0x0002306201007387 */ /* 0x000fe20000100a00 */
[-C--:B------:R-:W-:Y:S02]  /*11660*/  LEA R76, P1, R138, R3.reuse, 0x2 ;  /* 0x000000038a4c7211 */ /* 0x080fe400078210ff */
[-C--:B------:R-:W-:Y:S01]  /*11670*/  LEA.HI.X.SX32 R107, R139, R0.reuse, 0x2, P6 ;  /* 0x000000008b6b7211 */ /* 0x080fe200030f16ff */
[----:B------:R-:W-:Y:S01]  /*11680*/  STL.64 [R1+0x238], R68 ;  /* 0x0002384401007387 */ /* 0x000fe20000100a00 */
[-C--:B------:R-:W-:Y:S02]  /*11690*/  LEA.HI.X.SX32 R123, R93, R0.reuse, 0x2, P2 ;  /* 0x000000005d7b7211 */ /* 0x080fe400010f16ff */
[-C--:B------:R-:W-:Y:S01]  /*116a0*/  LEA R144, P3, R92, R3.reuse, 0x2 ;  /* 0x000000035c907211 */ /* 0x080fe200078610ff */
[----:B------:R3:W-:Y:S01]  /*116b0*/  STL.64 [R1+0x240], R4 ;  /* 0x0002400401007387 */ /* 0x0007e20000100a00 */
[-C--:B------:R-:W-:Y:S02]  /*116c0*/  LEA R114, P4, R131, R3.reuse, 0x2 ;  /* 0x0000000383727211 */ /* 0x080fe400078810ff */
[----:B------:R-:W-:Y:S01]  /*116d0*/  LEA R84, P5, R130, R3, 0x2 ;  /* 0x0000000382547211 */ /* 0x000fe200078a10ff */
[----:B------:R-:W-:Y:S01]  /*116e0*/  STL.64 [R1+0x248], R136 ;  /* 0x0002488801007387 */ /* 0x000fe20000100a00 */
[----:B------:R-:W-:-:S02]  /*116f0*/  LEA.HI.X.SX32 R77, R138, R0, 0x2, P1 ;  /* 0x000000008a4d7211 */ /* 0x000fc400008f16ff */
[-C--:B------:R-:W-:Y:S01]  /*11700*/  LEA R152, P1, R100, R3.reuse, 0x2 ;  /* 0x0000000364987211 */ /* 0x080fe200078210ff */
[----:B------:R-:W-:Y:S01]  /*11710*/  STL.64 [R1+0x250], R106 ;  /* 0x0002506a01007387 */ /* 0x000fe20000100a00 */
[-C--:B------:R-:W-:Y:S02]  /*11720*/  LEA.HI.X.SX32 R145, R92, R0.reuse, 0x2, P3 ;  /* 0x000000005c917211 */ /* 0x080fe400018f16ff */
[-C--:B---3--:R-:W-:Y:S01]  /*11730*/  LEA R4, P6, R101, R3.reuse, 0x2 ;  /* 0x0000000365047211 */ /* 0x088fe200078c10ff */
[----:B------:R3:W-:Y:S01]  /*11740*/  STL.64 [R1+0x260], R122 ;  /* 0x0002607a01007387 */ /* 0x0007e20000100a00 */
[-C--:B------:R-:W-:Y:S02]  /*11750*/  LEA.HI.X.SX32 R115, R131, R0.reuse, 0x2, P4 ;  /* 0x0000000083737211 */ /* 0x080fe400020f16ff */
[----:B------:R-:W-:Y:S02]  /*11760*/  LEA R138, P4, R109, R3, 0x2 ;  /* 0x000000036d8a7211 */ /* 0x000fe400078810ff */
[-C--:B------:R-:W-:Y:S01]  /*11770*/  LEA.HI.X.SX32 R85, R130, R0.reuse, 0x2, P5 ;  /* 0x0000000082557211 */ /* 0x080fe200028f16ff */
[----:B------:R-:W-:Y:S01]  /*11780*/  STL.64 [R1+0x258], R76 ;  /* 0x0002584c01007387 */ /* 0x000fe20000100a00 */
[----:B------:R-:W-:-:S02]  /*11790*/  LEA.HI.X.SX32 R5, R101, R0, 0x2, P6 ;  /* 0x0000000065057211 */ /* 0x000fc400030f16ff */
[-C--:B------:R-:W-:Y:S02]  /*117a0*/  LEA.HI.X.SX32 R153, R100, R0.reuse, 0x2, P1 ;  /* 0x0000000064997211 */ /* 0x080fe400008f16ff */
[CC--:B---3--:R-:W-:Y:S01]  /*117b0*/  LEA R122, P2, R155.reuse, R3.reuse, 0x2 ;  /* 0x000000039b7a7211 */ /* 0x0c8fe200078410ff */
[----:B------:R-:W-:Y:S01]  /*117c0*/  STL.64 [R1+0x268], R144 ;  /* 0x0002689001007387 */ /* 0x000fe20000100a00 */
[-C--:B------:R-:W-:Y:S02]  /*117d0*/  LEA R92, P3, R154, R3.reuse, 0x2 ;  /* 0x000000039a5c7211 */ /* 0x080fe400078610ff */
[-C--:B------:R-:W-:Y:S01]  /*117e0*/  LEA.HI.X.SX32 R123, R155, R0.reuse, 0x2, P2 ;  /* 0x000000009b7b7211 */ /* 0x080fe200010f16ff */
[----:B------:R-:W-:Y:S01]  /*117f0*/  STL.64 [R1+0x270], R114 ;  /* 0x0002707201007387 */ /* 0x000fe20000100a00 */
[----:B------:R-:W-:Y:S02]  /*11800*/  LEA.HI.X.SX32 R139, R109, R0, 0x2, P4 ;  /* 0x000000006d8b7211 */ /* 0x000fe400020f16ff */
[-C--:B------:R-:W-:Y:S01]  /*11810*/  LEA R160, P5, R108, R3.reuse, 0x2 ;  /* 0x000000036ca07211 */ /* 0x080fe200078a10ff */
[----:B------:R-:W-:Y:S01]  /*11820*/  STL.64 [R1+0x278], R84 ;  /* 0x0002785401007387 */ /* 0x000fe20000100a00 */
[----:B------:R-:W-:-:S02]  /*11830*/  LEA R130, P6, R147, R3, 0x2 ;  /* 0x0000000393827211 */ /* 0x000fc400078c10ff */
[----:B------:R-:W-:Y:S01]  /*11840*/  LEA R100, P1, R146, R3, 0x2 ;  /* 0x0000000392647211 */ /* 0x000fe200078210ff */
[----:B------:R3:W-:Y:S01]  /*11850*/  STL.64 [R1+0x678], R4 ;  /* 0x0006780401007387 */ /* 0x0007e20000100a00 */
[----:B------:R-:W-:-:S03]  /*11860*/  LEA.HI.X.SX32 R93, R154, R0, 0x2, P3 ;  /* 0x000000009a5d7211 */ /* 0x000fc600018f16ff */
[----:B------:R-:W-:Y:S01]  /*11870*/  STL.64 [R1+0x680], R152 ;  /* 0x0006809801007387 */ /* 0x000fe20000100a00 */
[-C--:B------:R-:W-:Y:S02]  /*11880*/  LEA R168, P3, R116, R3.reuse, 0x2 ;  /* 0x0000000374a87211 */ /* 0x080fe400078610ff */
        /* <DEDUP_REMOVED lines=34> */
[-C--:B---3--:R-:W-:Y:S01]  /*11ab0*/  LEA R154, P6, R165, R3.reuse, 0x2 ;  /* 0x00000003a59a7211 */ /* 0x088fe200078c10ff */
        /* <DEDUP_REMOVED lines=8> */
[-C--:B------:R-:W-:Y:S01]  /*11b40*/  LEA R132, P5, R164, R3.reuse, 0x2 ;  /* 0x00000003a4847211 */ /* 0x080fe200078a10ff */
[----:B------:R3:W-:Y:S01]  /*11b50*/  STL.64 [R1+0x6f8], R4 ;  /* 0x0006f80401007387 */ /* 0x0007e20000100a00 */
[-C--:B------:R-:W-:Y:S02]  /*11b60*/  LEA.HI.X.SX32 R125, R157, R0.reuse, 0x2, P1 ;  /* 0x000000009d7d7211 */ /* 0x080fe400008f16ff */
[-C--:B------:R-:W-:Y:S01]  /*11b70*/  LEA.HI.X.SX32 R193, R140, R0.reuse, 0x2, P3 ;  /* 0x000000008cc17211 */ /* 0x080fe200018f16ff */
[----:B------:R-:W-:Y:S01]  /*11b80*/  STL.64 [R1+0x700], R184 ;  /* 0x000700b801007387 */ /* 0x000fe20000100a00 */
[----:B------:R-:W-:Y:S02]  /*11b90*/  LEA R200, P1, R148, R3, 0x2 ;  /* 0x0000000394c87211 */ /* 0x000fe400078210ff */
[-C--:B------:R-:W-:Y:S01]  /*11ba0*/  LEA.HI.X.SX32 R163, R156, R0.reuse, 0x2, P4 ;  /* 0x000000009ca37211 */ /* 0x080fe200020f16ff */
[----:B------:R-:W-:Y:S01]  /*11bb0*/  STL.64 [R1+0x708], R154 ;  /* 0x0007089a01007387 */ /* 0x000fe20000100a00 */
[----:B------:R-:W-:-:S02]  /*11bc0*/  LEA.HI.X.SX32 R133, R164, R0, 0x2, P5 ;  /* 0x00000000a4857211 */ /* 0x000fc400028f16ff */
[CC--:B---3--:R-:W-:Y:S01]  /*11bd0*/  LEA R4, P6, R149.reuse, R3.reuse, 0x2 ;  /* 0x0000000395047211 */ /* 0x0c8fe200078c10ff */
[----:B------:R3:W-:Y:S01]  /*11be0*/  STL.64 [R1+0x718], R170 ;  /* 0x000718aa01007387 */ /* 0x0007e20000100a00 */
[-C--:B------:R-:W-:Y:S02]  /*11bf0*/  LEA R140, P3, R18, R3.reuse, 0x2 ;  /* 0x00000003128c7211 */ /* 0x080fe400078610ff */
[-C--:B------:R-:W-:Y:S01]  /*11c00*/  LEA.HI.X.SX32 R5, R149, R0.reuse, 0x2, P6 ;  /* 0x0000000095057211 */ /* 0x080fe200030f16ff */
[----:B------:R-:W-:Y:S01]  /*11c10*/  STL.64 [R1+0x710], R124 ;  /* 0x0007107c01007387 */ /* 0x000fe20000100a00 */
[-C--:B------:R-:W-:Y:S02]  /*11c20*/  LEA R156, P4, R43, R3.reuse, 0x2 ;  /* 0x000000032b9c7211 */ /* 0x080fe400078810ff */
[----:B------:R-:W-:Y:S01]  /*11c30*/  LEA.HI.X.SX32 R201, R148, R0, 0x2, P1 ;  /* 0x0000000094c97211 */ /* 0x000fe200008f16ff */
[----:B------:R-:W-:Y:S01]  /*11c40*/  STL.64 [R1+0x720], R192 ;  /* 0x000720c001007387 */ /* 0x000fe20000100a00 */
[----:B---3--:R-:W-:-:S03]  /*11c50*/  LEA R170, P2, R19, R3, 0x2 ;  /* 0x0000000313aa7211 */ /* 0x008fc600078410ff */
[----:B------:R-:W-:Y:S01]  /*11c60*/  STL.64 [R1+0x728], R162 ;  /* 0x000728a201007387 */ /* 0x000fe20000100a00 */
[-C--:B------:R-:W-:Y:S02]  /*11c70*/  LEA R208, P5, R42, R3.reuse, 0x2 ;  /* 0x000000032ad07211 */ /* 0x080fe400078a10ff */
[-C--:B------:R-:W-:Y:S01]  /*11c80*/  LEA.HI.X.SX32 R171, R19, R0.reuse, 0x2, P2 ;  /* 0x0000000013ab7211 */ /* 0x080fe200010f16ff */
[----:B------:R-:W-:Y:S01]  /*11c90*/  STL.64 [R1+0x730], R132 ;  /* 0x0007308401007387 */ /* 0x000fe20000100a00 */
[-C--:B------:R-:W-:Y:S02]  /*11ca0*/  LEA R178, P6, R27, R3.reuse, 0x2 ;  /* 0x000000031bb27211 */ /* 0x080fe400078c10ff */
[-C--:B------:R-:W-:Y:S01]  /*11cb0*/  LEA.HI.X.SX32 R141, R18, R0.reuse, 0x2, P3 ;  /* 0x00000000128d7211 */ /* 0x080fe200018f16ff */
[----:B------:R3:W-:Y:S01]  /*11cc0*/  STL.64 [R1+0x738], R4 ;  /* 0x0007380401007387 */ /* 0x0007e20000100a00 */
[----:B------:R-:W-:Y:S02]  /*11cd0*/  LEA R148, P1, R26, R3, 0x2 ;  /* 0x000000031a947211 */ /* 0x000fe400078210ff */
[-C--:B------:R-:W-:Y:S01]  /*11ce0*/  LEA.HI.X.SX32 R157, R43, R0.reuse, 0x2, P4 ;  /* 0x000000002b9d7211 */ /* 0x080fe200020f16ff */
[----:B------:R-:W-:Y:S01]  /*11cf0*/  STL.64 [R1+0x740], R200 ;  /* 0x000740c801007387 */ /* 0x000fe20000100a00 */
[----:B------:R-:W-:-:S02]  /*11d00*/  LEA.HI.X.SX32 R209, R42, R0, 0x2, P5 ;  /* 0x000000002ad17211 */ /* 0x000fc400028f16ff */
[-C--:B------:R-:W-:Y:S01]  /*11d10*/  LEA.HI.X.SX32 R179, R27, R0.reuse, 0x2, P6 ;  /* 0x000000001bb37211 */ /* 0x080fe200030f16ff */
[----:B------:R-:W-:Y:S01]  /*11d20*/  STL.64 [R1+0x748], R170 ;  /* 0x000748aa01007387 */ /* 0x000fe20000100a00 */
[-C--:B------:R-:W-:Y:S02]  /*11d30*/  LEA R18, P3, R96, R3.reuse, 0x2 ;  /* 0x0000000360127211 */ /* 0x080fe400078610ff */
[-C--:B---3--:R-:W-:Y:S01]  /*11d40*/  LEA R4, P2, R97, R3.reuse, 0x2 ;  /* 0x0000000361047211 */ /* 0x088fe200078410ff */
[----:B------:R-:W-:Y:S01]  /*11d50*/  STL.64 [R1+0x750], R140 ;  /* 0x0007508c01007387 */ /* 0x000fe20000100a00 */
[-C--:B------:R-:W-:Y:S02]  /*11d60*/  LEA.HI.X.SX32 R149, R26, R0.reuse, 0x2, P1 ;  /* 0x000000001a957211 */ /* 0x080fe400008f16ff */
[----:B------:R-:W-:Y:S01]  /*11d70*/  LEA R186, P4, R35, R3, 0x2 ;  /* 0x0000000323ba7211 */ /* 0x000fe200078810ff */
[----:B------:R3:W-:Y:S01]  /*11d80*/  STL.64 [R1+0x758], R156 ;  /* 0x0007589c01007387 */ /* 0x0007e20000100a00 */
[----:B------:R-:W-:-:S02]  /*11d90*/  LEA.HI.X.SX32 R5, R97, R0, 0x2, P2 ;  /* 0x0000000061057211 */ /* 0x000fc400010f16ff */
[-C--:B------:R-:W-:Y:S01]  /*11da0*/  LEA R42, P6, R89, R3.reuse, 0x2 ;  /* 0x00000003592a7211 */ /* 0x080fe200078c10ff */
[----:B------:R-:W-:Y:S01]  /*11db0*/  STL.64 [R1+0x760], R208 ;  /* 0x000760d001007387 */ /* 0x000fe20000100a00 */
[-C--:B------:R-:W-:Y:S02]  /*11dc0*/  LEA R26, P1, R21, R3.reuse, 0x2 ;  /* 0x00000003151a7211 */ /* 0x080fe400078210ff */
[-C--:B------:R-:W-:Y:S01]  /*11dd0*/  LEA.HI.X.SX32 R19, R96, R0.reuse, 0x2, P3 ;  /* 0x0000000060137211 */ /* 0x080fe200018f16ff */
[----:B------:R-:W-:Y:S01]  /*11de0*/  STL.64 [R1+0x768], R178 ;  /* 0x000768b201007387 */ /* 0x000fe20000100a00 */
[-C--:B------:R-:W-:Y:S02]  /*11df0*/  LEA R194, P2, R20, R3.reuse, 0x2 ;  /* 0x0000000314c27211 */ /* 0x080fe400078410ff */
[----:B---3--:R-:W-:Y:S01]  /*11e00*/  LEA R156, P5, R34, R3, 0x2 ;  /* 0x00000003229c7211 */ /* 0x008fe200078a10ff */
[----:B------:R-:W-:Y:S01]  /*11e10*/  STL.64 [R1+0x770], R148 ;  /* 0x0007709401007387 */ /* 0x000fe20000100a00 */
[----:B------:R-:W-:-:S02]  /*11e20*/  LEA.HI.X.SX32 R187, R35, R0, 0x2, P4 ;  /* 0x0000000023bb7211 */ /* 0x000fc400020f16ff */
[-C--:B------:R-:W-:Y:S01]  /*11e30*/  LEA R164, P3, R13, R3.reuse, 0x2 ;  /* 0x000000030da47211 */ /* 0x080fe200078610ff */
[----:B------:R3:W-:Y:S01]  /*11e40*/  STL.64 [R1+0x778], R4 ;  /* 0x0007780401007387 */ /* 0x0007e20000100a00 */
[-C--:B------:R-:W-:Y:S02]  /*11e50*/  LEA.HI.X.SX32 R157, R34, R0.reuse, 0x2, P5 ;  /* 0x00000000229d7211 */ /* 0x080fe400028f16ff */
[-C--:B------:R-:W-:Y:S01]  /*11e60*/  LEA.HI.X.SX32 R43, R89, R0.reuse, 0x2, P6 ;  /* 0x00000000592b7211 */ /* 0x080fe200030f16ff */
[----:B------:R-:W-:Y:S01]  /*11e70*/  STL.64 [R1+0x780], R18 ;  /* 0x0007801201007387 */ /* 0x000fe20000100a00 */
[-C--:B------:R-:W-:Y:S02]  /*11e80*/  LEA R34, P5, R59, R3.reuse, 0x2 ;  /* 0x000000033b227211 */ /* 0x080fe400078a10ff */
[----:B------:R-:W-:Y:S01]  /*11e90*/  LEA.HI.X.SX32 R27, R21, R0, 0x2, P1 ;  /* 0x00000000151b7211 */ /* 0x000fe200008f16ff */
[----:B------:R-:W-:Y:S01]  /*11ea0*/  STL.64 [R1+0x788], R186 ;  /* 0x000788ba01007387 */ /* 0x000fe20000100a00 */
[----:B------:R-:W-:-:S02]  /*11eb0*/  LEA R202, P6, R51, R3, 0x2 ;  /* 0x0000000333ca7211 */ /* 0x000fc400078c10ff */
[-C--:B---3--:R-:W-:Y:S02]  /*11ec0*/  LEA R4, P4, R12, R3.reuse, 0x2 ;  /* 0x000000030c047211 */ /* 0x088fe400078810ff */
[-C--:B------:R-:W-:Y:S01]  /*11ed0*/  LEA.HI.X.SX32 R195, R20, R0.reuse, 0x2, P2 ;  /* 0x0000000014c37211 */ /* 0x080fe200010f16ff */
[----:B------:R-:W-:Y:S01]  /*11ee0*/  STL.64 [R1+0x790], R156 ;  /* 0x0007909c01007387 */ /* 0x000fe20000100a00 */
[----:B------:R-:W-:Y:S02]  /*11ef0*/  LEA R20, P2, R58, R3, 0x2 ;  /* 0x000000033a147211 */ /* 0x000fe400078410ff */
[-C--:B------:R-:W-:Y:S01]  /*11f00*/  LEA.HI.X.SX32 R165, R13, R0.reuse, 0x2, P3 ;  /* 0x000000000da57211 */ /* 0x080fe200018f16ff */
[----:B------:R3:W-:Y:S01]  /*11f10*/  STL.64 [R1+0x798], R42 ;  /* 0x0007982a01007387 */ /* 0x0007e20000100a00 */
[-C--:B------:R-:W-:Y:S02]  /*11f20*/  LEA.HI.X.SX32 R5, R12, R0.reuse, 0x2, P4 ;  /* 0x000000000c057211 */ /* 0x080fe400020f16ff */
[-C--:B------:R-:W-:Y:S01]  /*11f30*/  LEA.HI.X.SX32 R35, R59, R0.reuse, 0x2, P5 ;  /* 0x000000003b237211 */ /* 0x080fe200028f16ff */
[----:B------:R-:W-:Y:S01]  /*11f40*/  STL.64 [R1+0x7a0], R26 ;  /* 0x0007a01a01007387 */ /* 0x000fe20000100a00 */
[----:B------:R-:W-:-:S02]  /*11f50*/  LEA.HI.X.SX32 R203, R51, R0, 0x2, P6 ;  /* 0x0000000033cb7211 */ /* 0x000fc400030f16ff */
[-C--:B------:R-:W-:Y:S01]  /*11f60*/  LEA R172, P1, R50, R3.reuse, 0x2 ;  /* 0x0000000332ac7211 */ /* 0x080fe200078210ff */
[----:B------:R-:W-:Y:S01]  /*11f70*/  STL.64 [R1+0x7a8], R194 ;  /* 0x0007a8c201007387 */ /* 0x000fe20000100a00 */
[-C--:B------:R-:W-:Y:S02]  /*11f80*/  LEA.HI.X.SX32 R21, R58, R0.reuse, 0x2, P2 ;  /* 0x000000003a157211 */ /* 0x080fe400010f16ff */
[-C--:B------:R-:W-:Y:S01]  /*11f90*/  LEA R12, P4, R36, R3.reuse, 0x2 ;  /* 0x00000003240c7211 */ /* 0x080fe200078810ff */
[----:B------:R-:W-:Y:S01]  /*11fa0*/  STL.64 [R1+0x7b0], R164 ;  /* 0x0007b0a401007387 */ /* 0x000fe20000100a00 */
[-C--:B---3--:R-:W-:Y:S02]  /*11fb0*/  LEA R42, P3, R37, R3.reuse, 0x2 ;  /* 0x00000003252a7211 */ /* 0x088fe400078610ff */
        /* <DEDUP_REMOVED lines=10> */
[-C--:B------:R-:W-:Y:S02]  /*12060*/  LEA R188, P3, R66, R3.reuse, 0x2 ;  /* 0x0000000342bc7211 */ /* 0x080fe400078610ff */
[----:B------:R-:W-:Y:S01]  /*12070*/  LEA.HI.X.SX32 R181, R29, R0, 0x2, P5 ;  /* 0x000000001db57211 */ /* 0x000fe200028f16ff */
[----:B------:R-:W-:Y:S01]  /*12080*/  STL.64 [R1+0x7d0], R172 ;  /* 0x0007d0ac01007387 */ /* 0x000fe20000100a00 */
[----:B------:R-:W-:-:S02]  /*12090*/  LEA R36, P4, R81, R3, 0x2 ;  /* 0x0000000351247211 */ /* 0x000fc400078810ff */
[-C--:B------:R-:W-:Y:S01]  /*120a0*/  LEA.HI.X.SX32 R5, R28, R0.reuse, 0x2, P6 ;  /* 0x000000001c057211 */ /* 0x080fe200030f16ff */
[----:B------:R-:W-:Y:S01]  /*120b0*/  STL.64 [R1+0x7e0], R42 ;  /* 0x0007e02a01007387 */ /* 0x000fe20000100a00 */
[-C--:B------:R-:W-:Y:S02]  /*120c0*/  LEA.HI.X.SX32 R51, R88, R0.reuse, 0x2, P1 ;  /* 0x0000000058337211 */ /* 0x080fe400008f16ff */
[C---:B---3--:R-:W-:Y:S01]  /*120d0*/  LEA R20, P2, R67.reuse, R3, 0x2 ;  /* 0x0000000343147211 */ /* 0x048fe200078410ff */
[----:B------:R-:W-:Y:S01]  /*120e0*/  STL.64 [R1+0x7e8], R12 ;  /* 0x0007e80c01007387 */ /* 0x000fe20000100a00 */
[-C--:B------:R-:W-:Y:S02]  /*120f0*/  LEA.HI.X.SX32 R189, R66, R0.reuse, 0x2, P3 ;  /* 0x0000000042bd7211 */ /* 0x080fe400018f16ff */
[-C--:B------:R-:W-:Y:S01]  /*12100*/  LEA.HI.X.SX32 R21, R67, R0.reuse, 0x2, P2 ;  /* 0x0000000043157211 */ /* 0x080fe200010f16ff */
[----:B------:R-:W-:Y:S01]  /*12110*/  STL.64 [R1+0x7f0], R180 ;  /* 0x0007f0b401007387 */ /* 0x000fe20000100a00 */
[----:B------:R-:W-:-:S03]  /*12120*/  LEA.HI.X.SX32 R37, R81, R0, 0x2, P4 ;  /* 0x0000000051257211 */ /* 0x000fc600020f16ff */
[----:B------:R-:W-:Y:S04]  /*12130*/  STL.64 [R1+0x7f8], R4 ;  /* 0x0007f80401007387 */ /* 0x000fe80000100a00 */
[----:B------:R-:W-:Y:S04]  /*12140*/  STL.64 [R1+0x800], R50 ;  /* 0x0008003201007387 */ /* 0x000fe80000100a00 */
[----:B------:R-:W-:Y:S04]  /*12150*/  STL.64 [R1+0x808], R20 ;  /* 0x0008081401007387 */ /* 0x000fe80000100a00 */
[----:B------:R-:W-:Y:S04]  /*12160*/  STL.64 [R1+0x810], R188 ;  /* 0x000810bc01007387 */ /* 0x000fe80000100a00 */
[----:B------:R3:W-:Y:S02]  /*12170*/  STL.64 [R1+0x818], R36 ;  /* 0x0008182401007387 */ /* 0x0007e40000100a00 */
[----:B---3--:R-:W-:-:S04]  /*12180*/  LEA R36, P4, R57, R3, 0x2 ;  /* 0x0000000339247211 */ /* 0x008fc800078810ff */
[----:B------:R-:W-:Y:S02]  /*12190*/  LEA.HI.X.SX32 R37, R57, R0, 0x2, P4 ;  /* 0x0000000039257211 */ /* 0x000fe400020f16ff */
[----:B------:R-:W3:Y:S01]  /*121a0*/  LDC R57, c[0x0][0x230] ;  /* 0x00008c00ff397b82 */ /* 0x000ee20000000800 */
[----:B------:R-:W-:-:S04]  /*121b0*/  LEA R58, P5, R80, R3, 0x2 ;  /* 0x00000003503a7211 */ /* 0x000fc800078a10ff */
[----:B------:R-:W-:Y:S02]  /*121c0*/  LEA.HI.X.SX32 R59, R80, R0, 0x2, P5 ;  /* 0x00000000503b7211 */ /* 0x000fe400028f16ff */
[-C--:B------:R-:W-:Y:S02]  /*121d0*/  LEA R204, P5, R56, R3.reuse, 0x2 ;  /* 0x0000000338cc7211 */ /* 0x080fe400078a10ff */
[-C--:B------:R-:W-:Y:S02]  /*121e0*/  LEA R28, P6, R73, R3.reuse, 0x2 ;  /* 0x00000003491c7211 */ /* 0x080fe400078c10ff */
[-C--:B------:R-:W-:Y:S02]  /*121f0*/  LEA R196, P1, R72, R3.reuse, 0x2 ;  /* 0x0000000348c47211 */ /* 0x080fe400078210ff */
[-C--:B------:R-:W-:Y:S02]  /*12200*/  LEA R4, P2, R65, R3.reuse, 0x2 ;  /* 0x0000000341047211 */ /* 0x080fe400078410ff */
[----:B------:R-:W-:-:S02]  /*12210*/  LEA R66, P3, R64, R3, 0x2 ;  /* 0x0000000340427211 */ /* 0x000fc400078610ff */
[-C--:B------:R-:W-:Y:S02]  /*12220*/  LEA.HI.X.SX32 R205, R56, R0.reuse, 0x2, P5 ;  /* 0x0000000038cd7211 */ /* 0x080fe400028f16ff */
[----:B------:R-:W4:Y:S01]  /*12230*/  LDC R56, c[0x0][0x230] ;  /* 0x00008c00ff387b82 */ /* 0x000f220000000800 */
[-C--:B------:R-:W-:Y:S02]  /*12240*/  LEA.HI.X.SX32 R29, R73, R0.reuse, 0x2, P6 ;  /* 0x00000000491d7211 */ /* 0x080fe400030f16ff */
[-C--:B------:R-:W-:Y:S02]  /*12250*/  LEA.HI.X.SX32 R197, R72, R0.reuse, 0x2, P1 ;  /* 0x0000000048c57211 */ /* 0x080fe400008f16ff */
[-C--:B------:R-:W-:Y:S02]  /*12260*/  LEA.HI.X.SX32 R5, R65, R0.reuse, 0x2, P2 ;  /* 0x0000000041057211 */ /* 0x080fe400010f16ff */
[----:B------:R-:W-:Y:S01]  /*12270*/  LEA.HI.X.SX32 R67, R64, R0, 0x2, P3 ;  /* 0x0000000040437211 */ /* 0x000fe200018f16ff */
[----:B---3--:R-:W-:Y:S01]  /*12280*/  VIADD R0, R57, 0xffffffff ;  /* 0xffffffff39007836 */ /* 0x008fe20000000000 */
[----:B------:R-:W-:Y:S01]  /*12290*/  LOP3.LUT R49, R48, 0x3f, RZ, 0xc0, !PT ;  /* 0x0000003f30317812 */ /* 0x000fe200078ec0ff */
[----:B------:R-:W3:Y:S01]  /*122a0*/  LDC R57, c[0x0][0x230] ;  /* 0x00008c00ff397b82 */ /* 0x000ee20000000800 */
[----:B------:R-:W-:-:S02]  /*122b0*/  MOV R3, UR4 ;  /* 0x0000000400037c02 */ /* 0x000fc40008000f00 */
[----:B------:R-:W-:-:S04]  /*122c0*/  ISETP.GE.AND P0, PT, R49, UR5, PT ;  /* 0x0000000531007c0c */ /* 0x000fc8000bf06270 */
[----:B------:R-:W-:Y:S01]  /*122d0*/  SEL R3, R3, RZ, !P0 ;  /* 0x000000ff03037207 */ /* 0x000fe20004000000 */
[----:B------:R-:W2:Y:S03]  /*122e0*/  LDC R65, c[0x0][0x230] ;  /* 0x00008c00ff417b82 */ /* 0x000ea60000000800 */
[----:B------:R-:W-:Y:S01]  /*122f0*/  ISETP.NE.U32.AND P6, PT, R3, RZ, PT ;  /* 0x000000ff0300720c */ /* 0x000fe20003fc5070 */
[----:B----4-:R-:W-:-:S04]  /*12300*/  VIADD R3, R56, 0xfffffffd ;  /* 0xfffffffd38037836 */ /* 0x010fc80000000000 */
[----:B------:R-:W4:Y:S01]  /*12310*/  LDC R56, c[0x0][0x230] ;  /* 0x00008c00ff387b82 */ /* 0x000f220000000800 */
[----:B------:R-:W-:Y:S01]  /*12320*/  ISETP.GE.U32.AND P2, PT, R0, 0x7fffffc0, PT ;  /* 0x7fffffc00000780c */ /* 0x000fe20003f46070 */
[----:B------:R-:W-:Y:S01]  /*12330*/  STL.64 [R1+0x820], R58 ;  /* 0x0008203a01007387 */ /* 0x000fe20000100a00 */
[----:B---3--:R-:W-:-:S05]  /*12340*/  VIADD R0, R57, 0xfffffffc ;  /* 0xfffffffc39007836 */ /* 0x008fca0000000000 */
[----:B------:R-:W3:Y:S01]  /*12350*/  LDC R57, c[0x0][0x230] ;  /* 0x00008c00ff397b82 */ /* 0x000ee20000000800 */
[----:B------:R-:W-:Y:S04]  /*12360*/  STL.64 [R1+0x828], R28 ;  /* 0x0008281c01007387 */ /* 0x000fe80000100a00 */
[----:B------:R-:W-:Y:S04]  /*12370*/  STL.64 [R1+0x830], R196 ;  /* 0x000830c401007387 */ /* 0x000fe80000100a00 */
[----:B------:R1:W-:Y:S01]  /*12380*/  STL.64 [R1+0x838], R4 ;  /* 0x0008380401007387 */ /* 0x0003e20000100a00 */
[----:B------:R-:W-:Y:S01]  /*12390*/  SHF.L.U32 R11, R48, 0x4, RZ ;  /* 0x00000004300b7819 */ /* 0x000fe200000006ff */
[----:B------:R-:W-:Y:S01]  /*123a0*/  UMOV UR4, 0x400 ;  /* 0x0000040000047882 */ /* 0x000fe20000000000 */
[----:B------:R-:W-:Y:S01]  /*123b0*/  ISETP.GE.U32.AND P5, PT, R0, 0x7fffffbd, PT ;  /* 0x7fffffbd0000780c */ /* 0x000fe20003fa6070 */
[----:B-1----:R-:W1:Y:S01]  /*123c0*/  LDC R5, c[0x0][0x230] ;  /* 0x00008c00ff057b82 */ /* 0x002e620000000800 */
[----:B--2---:R-:W-:Y:S01]  /*123d0*/  VIADD R4, R65, 0xfffffffe ;  /* 0xfffffffe41047836 */ /* 0x004fe20000000000 */
[----:B------:R-:W-:Y:S01]  /*123e0*/  ULEA UR61, UR61, UR4, 0x18 ;  /* 0x000000043d3d7291 */ /* 0x000fe2000f8ec03f */
[----:B------:R-:W-:-:S02]  /*123f0*/  LOP3.LUT R0, R11, 0x70, RZ, 0xc0, !PT ;  /* 0x000000700b007812 */ /* 0x000fc400078ec0ff */
[----:B------:R-:W-:Y:S02]  /*12400*/  LOP3.LUT R48, R48, 0x7f, RZ, 0xc0, !PT ;  /* 0x0000007f30307812 */ /* 0x000fe400078ec0ff */
[----:B------:R-:W-:Y:S01]  /*12410*/  ISETP.GE.U32.AND P3, PT, R4, 0x7fffffbf, PT ;  /* 0x7fffffbf0400780c */ /* 0x000fe20003f66070 */
[----:B----4-:R-:W-:Y:S01]  /*12420*/  VIADD R4, R56, 0xffffffdf ;  /* 0xffffffdf38047836 */ /* 0x010fe20000000000 */
[----:B------:R-:W-:Y:S01]  /*12430*/  ISETP.GE.U32.AND P4, PT, R3, 0x7fffffbe, PT ;  /* 0x7fffffbe0300780c */ /* 0x000fe20003f86070 */
[----:B------:R-:W-:Y:S01]  /*12440*/  IMAD R56, R48, 0x80, R0 ;  /* 0x0000008030387824 */ /* 0x000fe200078e0200 */
[----:B------:R-:W-:Y:S01]  /*12450*/  ULDC.64 UR4, c[0x0][0x208] ;  /* 0x0000820000047ab9 */ /* 0x000fe20000000a00 */
[----:B------:R-:W-:Y:S01]  /*12460*/  IMAD.U32 R0, RZ, RZ, UR61 ;  /* 0x0000003dff007e24 */ /* 0x000fe2000f8e00ff */
[----:B------:R-:W2:Y:S01]  /*12470*/  LDC R11, c[0x0][0x230] ;  /* 0x00008c00ff0b7b82 */ /* 0x000ea20000000800 */
[----:B---3--:R-:W-:-:S03]  /*12480*/  VIADD R3, R57, 0xffffffde ;  /* 0xffffffde39037836 */ /* 0x008fc60000000000 */
[----:B------:R-:W-:Y:S02]  /*12490*/  IADD3 R248, R56, 0x100000, R0 ;  /* 0x0010000038f87810 */ /* 0x000fe40007ffe000 */
[----:B------:R-:W-:Y:S01]  /*124a0*/  ISETP.GE.U32.AND P1, PT, R3, 0x7fffff9f, PT ;  /* 0x7fffff9f0300780c */ /* 0x000fe20003f26070 */
[C---:B------:R-:W-:Y:S02]  /*124b0*/  IMAD.WIDE R72, R2.reuse, 0x4, R242 ;  /* 0x0000000402487825 */ /* 0x040fe400078e02f2 */
[----:B------:R-:W-:Y:S01]  /*124c0*/  @!PT LDS RZ, [RZ] ;  /* 0x00000000fffff984 */ /* 0x000fe20000000800 */
[----:B------:R-:W-:Y:S01]  /*124d0*/  @!PT LDS RZ, [RZ] ;  /* 0x00000000fffff984 */ /* 0x000fe20000000800 */
[----:B------:R-:W-:Y:S01]  /*124e0*/  @!PT LDS RZ, [RZ] ;  /* 0x00000000fffff984 */ /* 0x000fe20000000800 */
[----:B------:R-:W-:Y:S01]  /*124f0*/  LDGSTS.E [R248+-0x20000], desc[UR4][R242.64], !P2 ;  /* 0xe0000000f2f87fae */ /* 0x000fe2000d121844 */
[----:B-1----:R-:W-:Y:S01]  /*12500*/  IADD3 R3, R5, -0x23, RZ ;  /* 0xffffffdd05037810 */ /* 0x002fe20007ffe0ff */
[----:B------:R-:W-:Y:S02]  /*12510*/  IMAD.WIDE R64, R2, 0x4, R244 ;  /* 0x0000000402407825 */ /* 0x000fe400078e02f4 */
[----:B------:R-:W-:Y:S01]  /*12520*/  LDGSTS.E [R248+-0x1c000], desc[UR4][R244.64], !P2 ;  /* 0xe4000000f4f87fae */ /* 0x000fe2000d121844 */
[----:B------:R-:W-:Y:S01]  /*12530*/  ISETP.GE.U32.AND P2, PT, R3, 0x7fffff9e, PT ;  /* 0x7fffff9e0300780c */ /* 0x000fe20003f46070 */
[----:B------:R-:W-:-:S02]  /*12540*/  VIADD R3, R6, 0xffffffdc ;  /* 0xffffffdc06037836 */ /* 0x000fc40000000000 */
[----:B------:R1:W-:Y:S01]  /*12550*/  LDGSTS.E [R248+-0x1fffc], desc[UR4][R72.64], !P3 ;  /* 0xe000400048f87fae */ /* 0x0003e2000d921844 */
[----:B------:R-:W-:-:S03]  /*12560*/  ISETP.GE.U32.AND P0, PT, R4, 0x7fffffa0, PT ;  /* 0x7fffffa00400780c */ /* 0x000fc60003f06070 */
[----:B------:R3:W-:Y:S01]  /*12570*/  LDGSTS.E [R248+-0x1bffc], desc[UR4][R64.64], !P3 ;  /* 0xe400400040f87fae */ /* 0x0007e2000d921844 */
[----:B------:R-:W-:Y:S01]  /*12580*/  ISETP.GE.U32.AND P3, PT, R3, 0x7fffff9d, PT ;  /* 0x7fffff9d0300780c */ /* 0x000fe20003f66070 */
[C---:B------:R-:W-:Y:S02]  /*12590*/  IMAD.SHL.U32 R3, R2.reuse, 0x2, RZ ;  /* 0x0000000202037824 */ /* 0x040fe400078e00ff */
[----:B------:R-:W-:Y:S01]  /*125a0*/  STL.64 [R1+0x840], R66 ;  /* 0x0008404201007387 */ /* 0x000fe20000100a00 */
[C---:B------:R-:W-:Y:S02]  /*125b0*/  IMAD R4, R2.reuse, 0x3, RZ ;  /* 0x0000000302047824 */ /* 0x040fe400078e02ff */
[C---:B------:R-:W-:Y:S01]  /*125c0*/  IMAD.WIDE R88, R3.reuse, 0x4, R242 ;  /* 0x0000000403587825 */ /* 0x040fe200078e02f2 */
[----:B------:R-:W-:Y:S03]  /*125d0*/  STL.64 [R1+0x850], R36 ;  /* 0x0008502401007387 */ /* 0x000fe60000100a00 */
[----:B------:R-:W-:Y:S01]  /*125e0*/  IMAD.WIDE R80, R3, 0x4, R244 ;  /* 0x0000000403507825 */ /* 0x000fe200078e02f4 */
[----:B------:R-:W-:Y:S04]  /*125f0*/  STL.64 [R1+0x848], R204 ;  /* 0x000848cc01007387 */ /* 0x000fe80000100a00 */
[----:B------:R1:W-:Y:S01]  /*12600*/  STL.64 [R1+0x670], R72 ;  /* 0x0006704801007387 */ /* 0x0003e20000100a00 */
[----:B------:R-:W-:-:S03]  /*12610*/  IMAD.SHL.U32 R5, R2, 0x20, RZ ;  /* 0x0000002002057824 */ /* 0x000fc600078e00ff */
[----:B------:R3:W-:Y:S04]  /*12620*/  STL.64 [R1+0x668], R64 ;  /* 0x0006684001007387 */ /* 0x0007e80000100a00 */
[----:B------:R-:W-:Y:S01]  /*12630*/  STL.64 [R1+0x660], R88 ;  /* 0x0006605801007387 */ /* 0x000fe20000100a00 */
[----:B-1----:R-:W-:-:S03]  /*12640*/  IMAD.WIDE R72, R4, 0x4, R242 ;  /* 0x0000000404487825 */ /* 0x002fc600078e02f2 */
[----:B------:R-:W-:Y:S01]  /*12650*/  LDGSTS.E [R248+-0x1fff8], desc[UR4][R88.64], !P4 ;  /* 0xe000800058f87fae */ /* 0x000fe2000e121844 */
[----:B---3--:R-:W-:-:S03]  /*12660*/  IMAD.WIDE R64, R4, 0x4, R244 ;  /* 0x0000000404407825 */ /* 0x008fc600078e02f4 */
[----:B------:R-:W-:Y:S04]  /*12670*/  STL.64 [R1+0x658], R80 ;  /* 0x0006585001007387 */ /* 0x000fe80000100a00 */
[----:B------:R-:W-:Y:S01]  /*12680*/  LDGSTS.E [R248+-0x1bff8], desc[UR4][R80.64], !P4 ;  /* 0xe400800050f87fae */ /* 0x000fe2000e121844 */
[----:B--2---:R-:W-:Y:S01]  /*12690*/  VIADD R6, R11, 0xfffffffb ;  /* 0xfffffffb0b067836 */ /* 0x004fe20000000000 */
[----:B------:R-:W-:Y:S01]  /*126a0*/  IADD3 R3, R246, -0x6, RZ ;  /* 0xfffffffaf6037810 */ /* 0x000fe20007ffe0ff */
[----:B------:R-:W-:Y:S01]  /*126b0*/  VIADD R4, R247, 0xfffffff9 ;  /* 0xfffffff9f7047836 */ /* 0x000fe20000000000 */
[----:B------:R1:W-:Y:S01]  /*126c0*/  STL.64 [R1+0x650], R72 ;  /* 0x0006504801007387 */ /* 0x0003e20000100a00 */
[----:B------:R-:W2:Y:S03]  /*126d0*/  LDC R11, c[0x0][0x230] ;  /* 0x00008c00ff0b7b82 */ /* 0x000ea60000000800 */
[----:B------:R1:W-:Y:S04]  /*126e0*/  LDGSTS.E [R248+-0x1fff4], desc[UR4][R72.64], !P5 ;  /* 0xe000c00048f87fae */ /* 0x0003e8000e921844 */
[----:B------:R3:W-:Y:S01]  /*126f0*/  STL.64 [R1+0x648], R64 ;  /* 0x0006484001007387 */ /* 0x0007e20000100a00 */
[----:B------:R-:W-:Y:S01]  /*12700*/  ISETP.GE.U32.AND P4, PT, R6, 0x7fffffbc, PT ;  /* 0x7fffffbc0600780c */ /* 0x000fe20003f86070 */
[----:B------:R-:W4:Y:S02]  /*12710*/  LDC R246, c[0x0][0x230] ;  /* 0x00008c00fff67b82 */ /* 0x000f240000000800 */
[----:B------:R3:W-:Y:S01]  /*12720*/  LDGSTS.E [R248+-0x1bff4], desc[UR4][R64.64], !P5 ;  /* 0xe400c00040f87fae */ /* 0x0007e2000e921844 */
[----:B-1----:R-:W-:Y:S01]  /*12730*/  IMAD.WIDE R72, R5, 0x4, R242 ;  /* 0x0000000405487825 */ /* 0x002fe200078e02f2 */
[----:B------:R-:W-:-:S04]  /*12740*/  ISETP.GE.U32.AND P5, PT, R3, 0x7fffffbb, PT ;  /* 0x7fffffbb0300780c */ /* 0x000fc80003fa6070 */
[----:B------:R-:W1:Y:S01]  /*12750*/  LDC R6, c[0x0][0x230] ;  /* 0x00008c00ff067b82 */ /* 0x000e620000000800 */
[----:B---3--:R-:W-:Y:S01]  /*12760*/  IMAD.WIDE R64, R5, 0x4, R244 ;  /* 0x0000000405407825 */ /* 0x008fe200078e02f4 */
[----:B------:R3:W-:Y:S06]  /*12770*/  LDGSTS.E [R248+-0x18000], desc[UR4][R72.64], !P0 ;  /* 0xe800000048f87fae */ /* 0x0007ec000c121844 */
[----:B------:R-:W2:Y:S01]  /*12780*/  LDC R5, c[0x0][0x230] ;  /* 0x00008c00ff057b82 */ /* 0x000ea20000000800 */
[----:B------:R-:W-:Y:S01]  /*12790*/  IMAD R3, R2, 0x21, RZ ;  /* 0x0000002102037824 */ /* 0x000fe200078e02ff */
[----:B------:R3:W-:Y:S04]  /*127a0*/  STL.64 [R1+0x4b8], R72 ;  /* 0x0004b84801007387 */ /* 0x0007e80000100a00 */
[----:B------:R3:W-:Y:S04]  /*127b0*/  STL.64 [R1+0x4b0], R64 ;  /* 0x0004b04001007387 */ /* 0x0007e80000100a00 */
[----:B------:R4:W-:Y:S01]  /*127c0*/  LDGSTS.E [R248+-0x14000], desc[UR4][R64.64], !P0 ;  /* 0xec00000040f87fae */ /* 0x0009e2000c121844 */
[----:B------:R-:W-:Y:S01]  /*127d0*/  ISETP.GE.U32.AND P0, PT, R4, 0x7fffffba, PT ;  /* 0x7fffffba0400780c */ /* 0x000fe20003f06070 */
[----:B------:R-:W-:-:S02]  /*127e0*/  VIADD R4, R249, 0xfffffff8 ;  /* 0xfffffff8f9047836 */ /* 0x000fc40000000000 */
[C---:B---3--:R-:W-:Y:S01]  /*127f0*/  IMAD.WIDE R72, R3.reuse, 0x4, R242 ;  /* 0x0000000403487825 */ /* 0x048fe200078e02f2 */
[----:B------:R-:W-:Y:S01]  /*12800*/  LOP3.LUT R48, R56, 0x10, RZ, 0x3c, !PT ;  /* 0x0000001038307812 */ /* 0x000fe200078e3cff */
[----:B------:R-:W3:Y:S02]  /*12810*/  LDC R249, c[0x0][0x230] ;  /* 0x00008c00fff97b82 */ /* 0x000ee40000000800 */
[----:B----4-:R-:W-:Y:S01]  /*12820*/  IMAD.WIDE R64, R3, 0x4, R244 ;  /* 0x0000000403407825 */ /* 0x010fe200078e02f4 */
[----:B------:R4:W-:Y:S03]  /*12830*/  STL.64 [R1+0x4a8], R72 ;  /* 0x0004a84801007387 */ /* 0x0009e60000100a00 */
[----:B------:R-:W-:Y:S01]  /*12840*/  IMAD R3, R2, 0x22, RZ ;  /* 0x0000002202037824 */ /* 0x000fe200078e02ff */
[----:B------:R4:W-:Y:S04]  /*12850*/  LDGSTS.E [R248+-0x17ffc], desc[UR4][R72.64], !P1 ;  /* 0xe800400048f87fae */ /* 0x0009e8000c921844 */
[----:B------:R1:W-:Y:S04]  /*12860*/  STL.64 [R1+0x4a0], R64 ;  /* 0x0004a04001007387 */ /* 0x0003e80000100a00 */
[----:B------:R1:W-:Y:S01]  /*12870*/  LDGSTS.E [R248+-0x13ffc], desc[UR4][R64.64], !P1 ;  /* 0xec00400040f87fae */ /* 0x0003e2000c921844 */
[----:B------:R-:W-:Y:S01]  /*12880*/  ISETP.GE.U32.AND P1, PT, R4, 0x7fffffb9, PT ;  /* 0x7fffffb90400780c */ /* 0x000fe20003f26070 */
[----:B------:R-:W-:-:S02]  /*12890*/  VIADD R4, R250, 0xffffffdb ;  /* 0xffffffdbfa047836 */ /* 0x000fc40000000000 */
[C---:B----4-:R-:W-:Y:S01]  /*128a0*/  IMAD.WIDE R72, R3.reuse, 0x4, R242 ;  /* 0x0000000403487825 */ /* 0x050fe200078e02f2 */
[----:B------:R-:W-:Y:S01]  /*128b0*/  IADD3 R247, R0, 0x100000, R48 ;  /* 0x0010000000f77810 */ /* 0x000fe20007ffe030 */
[----:B------:R-:W4:Y:S02]  /*128c0*/  LDC R250, c[0x0][0x230] ;  /* 0x00008c00fffa7b82 */ /* 0x000f240000000800 */
[----:B-1----:R-:W-:Y:S01]  /*128d0*/  IMAD.WIDE R64, R3, 0x4, R244 ;  /* 0x0000000403407825 */ /* 0x002fe200078e02f4 */
[----:B------:R1:W-:Y:S03]  /*128e0*/  STL.64 [R1+0x498], R72 ;  /* 0x0004984801007387 */ /* 0x0003e60000100a00 */
[----:B------:R-:W-:Y:S01]  /*128f0*/  IMAD R3, R2, 0x23, RZ ;  /* 0x0000002302037824 */ /* 0x000fe200078e02ff */
[----:B------:R1:W-:Y:S04]  /*12900*/  LDGSTS.E [R248+-0x17ff8], desc[UR4][R72.64], !P2 ;  /* 0xe800800048f87fae */ /* 0x0003e8000d121844 */
[----:B------:R3:W-:Y:S04]  /*12910*/  STL.64 [R1+0x490], R64 ;  /* 0x0004904001007387 */ /* 0x0007e80000100a00 */
[----:B------:R3:W-:Y:S01]  /*12920*/  LDGSTS.E [R248+-0x13ff8], desc[UR4][R64.64], !P2 ;  /* 0xec00800040f87fae */ /* 0x0007e2000d121844 */
[----:B------:R-:W-:Y:S01]  /*12930*/  ISETP.GE.U32.AND P2, PT, R4, 0x7fffff9c, PT ;  /* 0x7fffff9c0400780c */ /* 0x000fe20003f46070 */
[----:B-1----:R-:W-:Y:S01]  /*12940*/  IMAD.WIDE R72, R3, 0x4, R242 ;  /* 0x0000000403487825 */ /* 0x002fe200078e02f2 */
[----:B--2---:R-:W-:-:S02]  /*12950*/  IADD3 R4, R5, -0x26, RZ ;  /* 0xffffffda05047810 */ /* 0x004fc40007ffe0ff */
[----:B------:R-:W1:Y:S02]  /*12960*/  LDC R5, c[0x0][0x230] ;  /* 0x00008c00ff057b82 */ /* 0x000e640000000800 */
[----:B------:R2:W-:Y:S01]  /*12970*/  LDGSTS.E [R248+-0x17ff4], desc[UR4][R72.64], !P3 ;  /* 0xe800c00048f87fae */ /* 0x0005e2000d921844 */
[----:B---3--:R-:W-:-:S03]  /*12980*/  IMAD.WIDE R64, R3, 0x4, R244 ;  /* 0x0000000403407825 */ /* 0x008fc600078e02f4 */
[----:B------:R2:W-:Y:S01]  /*12990*/  STL.64 [R1+0x488], R72 ;  /* 0x0004884801007387 */ /* 0x0005e20000100a00 */
[----:B------:R-:W-:-:S03]  /*129a0*/  IMAD.SHL.U32 R3, R2, 0x4, RZ ;  /* 0x0000000402037824 */ /* 0x000fc600078e00ff */
[----:B------:R3:W-:Y:S01]  /*129b0*/  LDGSTS.E [R248+-0x13ff4], desc[UR4][R64.64], !P3 ;  /* 0xec00c00040f87fae */ /* 0x0007e2000d921844 */
[----:B------:R-:W-:Y:S01]  /*129c0*/  ISETP.GE.U32.AND P3, PT, R4, 0x7fffff9b, PT ;  /* 0x7fffff9b0400780c */ /* 0x000fe20003f66070 */
[----:B------:R-:W-:Y:S02]  /*129d0*/  VIADD R4, R6, 0xffffffd9 ;  /* 0xffffffd906047836 */ /* 0x000fe40000000000 */
[----:B------:R3:W-:Y:S01]  /*129e0*/  STL.64 [R1+0x480], R64 ;  /* 0x0004804001007387 */ /* 0x0007e20000100a00 */
[----:B------:R-:W4:Y:S01]  /*129f0*/  LDC R6, c[0x0][0x230] ;  /* 0x00008c00ff067b82 */ /* 0x000f220000000800 */
[----:B--2---:R-:W-:-:S04]  /*12a00*/  IMAD.WIDE R72, R3, 0x4, R242 ;  /* 0x0000000403487825 */ /* 0x004fc800078e02f2 */
[----:B---3--:R-:W-:Y:S01]  /*12a10*/  IMAD.WIDE R64, R3, 0x4, R244 ;  /* 0x0000000403407825 */ /* 0x008fe200078e02f4 */
[----:B------:R2:W-:Y:S03]  /*12a20*/  STL.64 [R1+0x640], R72 ;  /* 0x0006404801007387 */ /* 0x0005e60000100a00 */
[----:B------:R-:W-:Y:S01]  /*12a30*/  IMAD R3, R2, 0x5, RZ ;  /* 0x0000000502037824 */ /* 0x000fe200078e02ff */
[----:B------:R2:W-:Y:S04]  /*12a40*/  LDGSTS.E [R247+-0x20000], desc[UR4][R72.64], !P4 ;  /* 0xe000000048f77fae */ /* 0x0005e8000e121844 */
[----:B------:R3:W-:Y:S04]  /*12a50*/  STL.64 [R1+0x638], R64 ;  /* 0x0006384001007387 */ /* 0x0007e80000100a00 */
[----:B------:R3:W-:Y:S01]  /*12a60*/  LDGSTS.E [R247+-0x1c000], desc[UR4][R64.64], !P4 ;  /* 0xe400000040f77fae */ /* 0x0007e2000e121844 */
[----:B------:R-:W-:Y:S01]  /*12a70*/  ISETP.GE.U32.AND P4, PT, R4, 0x7fffff9a, PT ;  /* 0x7fffff9a0400780c */ /* 0x000fe20003f86070 */
[----:B------:R-:W-:-:S02]  /*12a80*/  VIADD R4, R11, 0xffffffd8 ;  /* 0xffffffd80b047836 */ /* 0x000fc40000000000 */
[C---:B--2---:R-:W-:Y:S01]  /*12a90*/  IMAD.WIDE R72, R3.reuse, 0x4, R242 ;  /* 0x0000000403487825 */ /* 0x044fe200078e02f2 */
[----:B------:R-:W2:Y:S03]  /*12aa0*/  LDC R11, c[0x0][0x230] ;  /* 0x00008c00ff0b7b82 */ /* 0x000ea60000000800 */
        /* <DEDUP_REMOVED lines=8> */
[C---:B---3--:R-:W-:Y:S01]  /*12b30*/  IMAD.WIDE R72, R3.reuse, 0x4, R242 ;  /* 0x0000000403487825 */ /* 0x048fe200078e02f2 */
[----:B------:R-:W3:Y:S03]  /*12b40*/  LDC R246, c[0x0][0x230] ;  /* 0x00008c00fff67b82 */ /* 0x000ee60000000800 */
[----:B-1----:R-:W-:Y:S01]  /*12b50*/  IMAD.WIDE R64, R3, 0x4, R244 ;  /* 0x0000000403407825 */ /* 0x002fe200078e02f4 */
[----:B------:R1:W-:Y:S03]  /*12b60*/  STL.64 [R1+0x620], R72 ;  /* 0x0006204801007387 */ /* 0x0003e60000100a00 */
[----:B------:R-:W-:Y:S01]  /*12b70*/  IMAD R3, R2, 0x7, RZ ;  /* 0x0000000702037824 */ /* 0x000fe200078e02ff */
[----:B------:R1:W-:Y:S04]  /*12b80*/  LDGSTS.E [R247+-0x1fff8], desc[UR4][R72.64], !P0 ;  /* 0xe000800048f77fae */ /* 0x0003e8000c121844 */
[----:B------:R4:W-:Y:S04]  /*12b90*/  STL.64 [R1+0x618], R64 ;  /* 0x0006184001007387 */ /* 0x0009e80000100a00 */
[----:B------:R4:W-:Y:S01]  /*12ba0*/  LDGSTS.E [R247+-0x1bff8], desc[UR4][R64.64], !P0 ;  /* 0xe400800040f77fae */ /* 0x0009e2000c121844 */
[----:B------:R-:W-:Y:S01]  /*12bb0*/  ISETP.GE.U32.AND P0, PT, R4, 0x7fffffb8, PT ;  /* 0x7fffffb80400780c */ /* 0x000fe20003f06070 */
[----:B------:R-:W-:-:S02]  /*12bc0*/  VIADD R4, R5, 0xfffffff6 ;  /* 0xfffffff605047836 */ /* 0x000fc40000000000 */
[C---:B-1----:R-:W-:Y:S01]  /*12bd0*/  IMAD.WIDE R72, R3.reuse, 0x4, R242 ;  /* 0x0000000403487825 */ /* 0x042fe200078e02f2 */
[----:B------:R-:W1:Y:S04]  /*12be0*/  LDC R5, c[0x0][0x230] ;  /* 0x00008c00ff057b82 */ /* 0x000e680000000800 */
[----:B------:R2:W-:Y:S01]  /*12bf0*/  LDGSTS.E [R247+-0x1fff4], desc[UR4][R72.64], !P1 ;  /* 0xe000c00048f77fae */ /* 0x0005e2000c921844 */
[----:B----4-:R-:W-:-:S03]  /*12c00*/  IMAD.WIDE R64, R3, 0x4, R244 ;  /* 0x0000000403407825 */ /* 0x010fc600078e02f4 */
[----:B------:R2:W-:Y:S01]  /*12c10*/  STL.64 [R1+0x610], R72 ;  /* 0x0006104801007387 */ /* 0x0005e20000100a00 */
[----:B------:R-:W-:-:S03]  /*12c20*/  IMAD R3, R2, 0x24, RZ ;  /* 0x0000002402037824 */ /* 0x000fc600078e02ff */
[----:B------:R4:W-:Y:S01]  /*12c30*/  LDGSTS.E [R247+-0x1bff4], desc[UR4][R64.64], !P1 ;  /* 0xe400c00040f77fae */ /* 0x0009e2000c921844 */
[----:B------:R-:W-:Y:S02]  /*12c40*/  ISETP.GE.U32.AND P1, PT, R4, 0x7fffffb7, PT ;  /* 0x7fffffb70400780c */ /* 0x000fe40003f26070 */
[----:B------:R-:W-:Y:S01]  /*12c50*/  IADD3 R4, R6, -0xb, RZ ;  /* 0xfffffff506047810 */ /* 0x000fe20007ffe0ff */
[----:B------:R4:W-:Y:S01]  /*12c60*/  STL.64 [R1+0x608], R64 ;  /* 0x0006084001007387 */ /* 0x0009e20000100a00 */
[----:B------:R-:W1:Y:S01]  /*12c70*/  LDC R6, c[0x0][0x230] ;  /* 0x00008c00ff067b82 */ /* 0x000e620000000800 */
[----:B--2---:R-:W-:-:S04]  /*12c80*/  IMAD.WIDE R72, R3, 0x4, R242 ;  /* 0x0000000403487825 */ /* 0x004fc800078e02f2 */
        /* <DEDUP_REMOVED lines=10> */
[----:B----4-:R-:W-:Y:S01]  /*12d30*/  IMAD.WIDE R64, R3, 0x4, R244 ;  /* 0x0000000403407825 */ /* 0x010fe200078e02f4 */
[----:B------:R4:W-:Y:S03]  /*12d40*/  STL.64 [R1+0x468], R72 ;  /* 0x0004684801007387 */ /* 0x0009e60000100a00 */
[----:B------:R-:W-:Y:S01]  /*12d50*/  IMAD R3, R2, 0x26, RZ ;  /* 0x0000002602037824 */ /* 0x000fe200078e02ff */
[----:B------:R4:W-:Y:S04]  /*12d60*/  LDGSTS.E [R247+-0x17ffc], desc[UR4][R72.64], !P3 ;  /* 0xe800400048f77fae */ /* 0x0009e8000d921844 */
[----:B------:R1:W-:Y:S04]  /*12d70*/  STL.64 [R1+0x460], R64 ;  /* 0x0004604001007387 */ /* 0x0003e80000100a00 */
[----:B------:R1:W-:Y:S01]  /*12d80*/  LDGSTS.E [R247+-0x13ffc], desc[UR4][R64.64], !P3 ;  /* 0xec00400040f77fae */ /* 0x0003e2000d921844 */
[----:B------:R-:W-:Y:S01]  /*12d90*/  ISETP.GE.U32.AND P3, PT, R4, 0x7fffffb5, PT ;  /* 0x7fffffb50400780c */ /* 0x000fe20003f66070 */
[----:B---3--:R-:W-:-:S02]  /*12da0*/  VIADD R4, R246, 0xffffffd7 ;  /* 0xffffffd7f6047836 */ /* 0x008fc40000000000 */
[----:B----4-:R-:W-:-:S04]  /*12db0*/  IMAD.WIDE R72, R3, 0x4, R242 ;  /* 0x0000000403487825 */ /* 0x010fc800078e02f2 */
[----:B-1----:R-:W-:Y:S01]  /*12dc0*/  IMAD.WIDE R64, R3, 0x4, R244 ;  /* 0x0000000403407825 */ /* 0x002fe200078e02f4 */
[----:B------:R1:W-:Y:S03]  /*12dd0*/  STL.64 [R1+0x458], R72 ;  /* 0x0004584801007387 */ /* 0x0003e60000100a00 */
[----:B------:R-:W-:Y:S01]  /*12de0*/  IMAD R3, R2, 0x27, RZ ;  /* 0x0000002702037824 */ /* 0x000fe200078e02ff */
[----:B------:R1:W-:Y:S01]  /*12df0*/  LDGSTS.E [R247+-0x17ff8], desc[UR4][R72.64], !P4 ;  /* 0xe800800048f77fae */ /* 0x0003e2000e121844 */
[----:B------:R-:W-:-:S03]  /*12e00*/  LOP3.LUT R48, R56, 0x20, RZ, 0x3c, !PT ;  /* 0x0000002038307812 */ /* 0x000fc600078e3cff */
[----:B------:R3:W-:Y:S04]  /*12e10*/  STL.64 [R1+0x450], R64 ;  /* 0x0004504001007387 */ /* 0x0007e80000100a00 */
[----:B------:R3:W-:Y:S01]  /*12e20*/  LDGSTS.E [R247+-0x13ff8], desc[UR4][R64.64], !P4 ;  /* 0xec00800040f77fae */ /* 0x0007e2000e121844 */
[----:B------:R-:W-:Y:S01]  /*12e30*/  ISETP.GE.U32.AND P4, PT, R4, 0x7fffff98, PT ;  /* 0x7fffff980400780c */ /* 0x000fe20003f86070 */
[----:B------:R-:W-:Y:S02]  /*12e40*/  VIADD R4, R5, 0xffffffd6 ;  /* 0xffffffd605047836 */ /* 0x000fe40000000000 */
[----:B-1----:R-:W-:Y:S01]  /*12e50*/  IMAD.WIDE R72, R3, 0x4, R242 ;  /* 0x0000000403487825 */ /* 0x002fe200078e02f2 */
[----:B------:R-:W1:Y:S01]  /*12e60*/  LDC R5, c[0x0][0x230] ;  /* 0x00008c00ff057b82 */ /* 0x000e620000000800 */
[----:B------:R-:W-:-:S03]  /*12e70*/  IADD3 R246, R0, 0x100000, R48 ;  /* 0x0010000000f67810 */ /* 0x000fc60007ffe030 */
[----:B------:R4:W-:Y:S01]  /*12e80*/  LDGSTS.E [R247+-0x17ff4], desc[UR4][R72.64], !P5 ;  /* 0xe800c00048f77fae */ /* 0x0009e2000e921844 */
[----:B---3--:R-:W-:-:S03]  /*12e90*/  IMAD.WIDE R64, R3, 0x4, R244 ;  /* 0x0000000403407825 */ /* 0x008fc600078e02f4 */
[----:B------:R4:W-:Y:S01]  /*12ea0*/  STL.64 [R1+0x448], R72 ;  /* 0x0004484801007387 */ /* 0x0009e20000100a00 */
[----:B------:R-:W3:Y:S01]  /*12eb0*/  LDC R48, c[0x0][0x230] ;  /* 0x00008c00ff307b82 */ /* 0x000ee20000000800 */
[----:B------:R-:W-:Y:S02]  /*12ec0*/  IMAD.SHL.U32 R3, R2, 0x8, RZ ;  /* 0x0000000802037824 */ /* 0x000fe400078e00ff */
[----:B------:R2:W-:Y:S01]  /*12ed0*/  LDGSTS.E [R247+-0x13ff4], desc[UR4][R64.64], !P5 ;  /* 0xec00c00040f77fae */ /* 0x0005e2000e921844 */
[----:B------:R-:W-:Y:S02]  /*12ee0*/  ISETP.GE.U32.AND P5, PT, R4, 0x7fffff97, PT ;  /* 0x7fffff970400780c */ /* 0x000fe40003fa6070 */
[----:B------:R-:W-:Y:S01]  /*12ef0*/  IADD3 R4, R6, -0x2b, RZ ;  /* 0xffffffd506047810 */ /* 0x000fe20007ffe0ff */
[----:B------:R2:W-:Y:S01]  /*12f00*/  STL.64 [R1+0x440], R64 ;  /* 0x0004404001007387 */ /* 0x0005e20000100a00 */
[----:B------:R-:W3:Y:S01]  /*12f10*/  LDC R6, c[0x0][0x230] ;  /* 0x00008c00ff067b82 */ /* 0x000ee20000000800 */
[----:B----4-:R-:W-:-:S04]  /*12f20*/  IMAD.WIDE R72, R3, 0x4, R242 ;  /* 0x0000000403487825 */ /* 0x010fc800078e02f2 */
[----:B--2---:R-:W-:Y:S01]  /*12f30*/  IMAD.WIDE R64, R3, 0x4, R244 ;  /* 0x0000000403407825 */ /* 0x004fe200078e02f4 */
        /* <DEDUP_REMOVED lines=18> */
[----:B------:R-:W4:Y:S03]  /*13060*/  LDC R249, c[0x0][0x230] ;  /* 0x00008c00fff97b82 */ /* 0x000f260000000800 */
        /* <DEDUP_REMOVED lines=11> */
[----:B---3--:R-:W-:-:S03]  /*13120*/  IMAD.WIDE R64, R3, 0x4, R244 ;  /* 0x0000000403407825 */ /* 0x008fc600078e02f4 */
[----:B------:R2:W-:Y:S01]  /*13130*/  STL.64 [R1+0x5d0], R72 ;  /* 0x0005d04801007387 */ /* 0x0005e20000100a00 */
[----:B------:R-:W-:-:S03]  /*13140*/  IMAD R3, R2, 0x28, RZ ;  /* 0x0000002802037824 */ /* 0x000fc600078e02ff */
[----:B------:R3:W-:Y:S01]  /*13150*/  LDGSTS.E [R246+-0x1bff4], desc[UR4][R64.64], !P3 ;  /* 0xe400c00040f67fae */ /* 0x0007e2000d921844 */
[----:B------:R-:W-:Y:S01]  /*13160*/  ISETP.GE.U32.AND P3, PT, R4, 0x7fffffb3, PT ;  /* 0x7fffffb30400780c */ /* 0x000fe20003f66070 */
[----:B------:R-:W-:Y:S02]  /*13170*/  VIADD R4, R6, 0xfffffff1 ;  /* 0xfffffff106047836 */ /* 0x000fe40000000000 */
[----:B------:R3:W-:Y:S01]  /*13180*/  STL.64 [R1+0x5c8], R64 ;  /* 0x0005c84001007387 */ /* 0x0007e20000100a00 */
[----:B------:R-:W1:Y:S01]  /*13190*/  LDC R6, c[0x0][0x230] ;  /* 0x00008c00ff067b82 */ /* 0x000e620000000800 */
        /* <DEDUP_REMOVED lines=8> */
[----:B--2---:R-:W-:Y:S01]  /*13220*/  IMAD.WIDE R72, R3, 0x4, R242 ;  /* 0x0000000403487825 */ /* 0x004fe200078e02f2 */
[----:B------:R-:W-:-:S03]  /*13230*/  IADD3 R4, R11, -0x10, RZ ;  /* 0xfffffff00b047810 */ /* 0x000fc60007ffe0ff */
[----:B---3--:R-:W-:Y:S01]  /*13240*/  IMAD.WIDE R64, R3, 0x4, R244 ;  /* 0x0000000403407825 */ /* 0x008fe200078e02f4 */
[----:B------:R2:W-:Y:S03]  /*13250*/  STL.64 [R1+0x428], R72 ;  /* 0x0004284801007387 */ /* 0x0005e60000100a00 */
[----:B------:R-:W-:Y:S01]  /*13260*/  IMAD R3, R2, 0x2a, RZ ;  /* 0x0000002a02037824 */ /* 0x000fe200078e02ff */
[----:B------:R2:W-:Y:S04]  /*13270*/  LDGSTS.E [R246+-0x17ffc], desc[UR4][R72.64], !P5 ;  /* 0xe800400048f67fae */ /* 0x0005e8000e921844 */
[----:B------:R3:W-:Y:S04]  /*13280*/  STL.64 [R1+0x420], R64 ;  /* 0x0004204001007387 */ /* 0x0007e80000100a00 */
[----:B------:R3:W-:Y:S01]  /*13290*/  LDGSTS.E [R246+-0x13ffc], desc[UR4][R64.64], !P5 ;  /* 0xec00400040f67fae */ /* 0x0007e2000e921844 */
[----:B------:R-:W-:Y:S01]  /*132a0*/  ISETP.GE.U32.AND P5, PT, R4, 0x7fffffb1, PT ;  /* 0x7fffffb10400780c */ /* 0x000fe20003fa6070 */
[----:B----4-:R-:W-:-:S02]  /*132b0*/  VIADD R4, R249, 0xffffffd3 ;  /* 0xffffffd3f9047836 */ /* 0x010fc40000000000 */
[C---:B--2---:R-:W-:Y:S01]  /*132c0*/  IMAD.WIDE R72, R3.reuse, 0x4, R242 ;  /* 0x0000000403487825 */ /* 0x044fe200078e02f2 */
[----:B------:R-:W2:Y:S03]  /*132d0*/  LDC R249, c[0x0][0x230] ;  /* 0x00008c00fff97b82 */ /* 0x000ea60000000800 */
[----:B---3--:R-:W-:Y:S01]  /*132e0*/  IMAD.WIDE R64, R3, 0x4, R244 ;  /* 0x0000000403407825 */ /* 0x008fe200078e02f4 */
[----:B------:R3:W-:Y:S03]  /*132f0*/  STL.64 [R1+0x418], R72 ;  /* 0x0004184801007387 */ /* 0x0007e60000100a00 */
[----:B------:R-:W-:Y:S01]  /*13300*/  IMAD R3, R2, 0x2b, RZ ;  /* 0x0000002b02037824 */ /* 0x000fe200078e02ff */
[----:B------:R3:W-:Y:S01]  /*13310*/  LDGSTS.E [R246+-0x17ff8], desc[UR4][R72.64], !P0 ;  /* 0xe800800048f67fae */ /* 0x0007e2000c121844 */
[----:B------:R-:W-:-:S03]  /*13320*/  LOP3.LUT R11, R56, 0x30, RZ, 0x3c, !PT ;  /* 0x00000030380b7812 */ /* 0x000fc600078e3cff */
[----:B------:R4:W-:Y:S04]  /*13330*/  STL.64 [R1+0x410], R64 ;  /* 0x0004104001007387 */ /* 0x0009e80000100a00 */
[----:B------:R4:W-:Y:S01]  /*13340*/  LDGSTS.E [R246+-0x13ff8], desc[UR4][R64.64], !P0 ;  /* 0xec00800040f67fae */ /* 0x0009e2000c121844 */
[----:B------:R-:W-:Y:S01]  /*13350*/  ISETP.GE.U32.AND P0, PT, R4, 0x7fffff94, PT ;  /* 0x7fffff940400780c */ /* 0x000fe20003f06070 */
[----:B-1----:R-:W-:Y:S02]  /*13360*/  VIADD R4, R5, 0xffffffd2 ;  /* 0xffffffd205047836 */ /* 0x002fe40000000000 */
[----:B---3--:R-:W-:Y:S01]  /*13370*/  IMAD.WIDE R72, R3, 0x4, R242 ;  /* 0x0000000403487825 */ /* 0x008fe200078e02f2 */
[----:B------:R-:W1:Y:S01]  /*13380*/  LDC R5, c[0x0][0x230] ;  /* 0x00008c00ff057b82 */ /* 0x000e620000000800 */
[----:B------:R-:W-:-:S02]  /*13390*/  IADD3 R11, R0, 0x100000, R11 ;  /* 0x00100000000b7810 */ /* 0x000fc40007ffe00b */
        /* <DEDUP_REMOVED lines=9> */
[----:B------:R-:W3:Y:S01]  /*13430*/  LDC R6, c[0x0][0x230] ;  /* 0x00008c00ff067b82 */ /* 0x000ee20000000800 */
[----:B------:R-:W-:Y:S04]  /*13440*/  STL.64 [R1+0x2360], R246 ;  /* 0x002360f601007387 */ /* 0x000fe80000100a00 */
[----:B------:R2:W-:Y:S01]  /*13450*/  LDGSTS.E [R11+-0x20000], desc[UR4][R72.64], !P2 ;  /* 0xe0000000480b7fae */ /* 0x0005e2000d121844 */
[----:B----4-:R-:W-:-:S04]  /*13460*/  IMAD.WIDE R64, R3, 0x4, R244 ;  /* 0x0000000403407825 */ /* 0x010fc800078e02f4 */
[----:B------:R-:W-:Y:S01]  /*13470*/  IMAD R3, R2, 0xd, RZ ;  /* 0x0000000d02037824 */ /* 0x000fe200078e02ff */
[----:B------:R2:W-:Y:S04]  /*13480*/  STL.64 [R1+0x5c0], R72 ;  /* 0x0005c04801007387 */ /* 0x0005e80000100a00 */
[----:B------:R4:W-:Y:S01]  /*13490*/  LDGSTS.E [R11+-0x1c000], desc[UR4][R64.64], !P2 ;  /* 0xe4000000400b7fae */ /* 0x0009e2000d121844 */
[----:B------:R-:W-:Y:S01]  /*134a0*/  ISETP.GE.U32.AND P2, PT, R4, 0x7fffff92, PT ;  /* 0x7fffff920400780c */ /* 0x000fe20003f46070 */
[----:B------:R-:W-:Y:S02]  /*134b0*/  VIADD R4, R250, 0xffffffd0 ;  /* 0xffffffd0fa047836 */ /* 0x000fe40000000000 */
[----:B------:R4:W-:Y:S01]  /*134c0*/  STL.64 [R1+0x5b8], R64 ;  /* 0x0005b84001007387 */ /* 0x0009e20000100a00 */
[----:B------:R-:W3:Y:S01]  /*134d0*/  LDC R250, c[0x0][0x230] ;  /* 0x00008c00fffa7b82 */ /* 0x000ee20000000800 */
        /* <DEDUP_REMOVED lines=8> */
[----:B--2---:R-:W-:Y:S01]  /*13560*/  IMAD.WIDE R72, R3, 0x4, R242 ;  /* 0x0000000403487825 */ /* 0x004fe200078e02f2 */
[----:B------:R-:W-:-:S02]  /*13570*/  IADD3 R4, R249, -0x11, RZ ;  /* 0xffffffeff9047810 */ /* 0x000fc40007ffe0ff */
[----:B------:R-:W2:Y:S01]  /*13580*/  LDC R249, c[0x0][0x230] ;  /* 0x00008c00fff97b82 */ /* 0x000ea20000000800 */
[----:B----4-:R-:W-:Y:S01]  /*13590*/  IMAD.WIDE R64, R3, 0x4, R244 ;  /* 0x0000000403407825 */ /* 0x010fe200078e02f4 */
[----:B------:R4:W-:Y:S03]  /*135a0*/  STL.64 [R1+0x5a0], R72 ;  /* 0x0005a04801007387 */ /* 0x0009e60000100a00 */
[----:B------:R-:W-:Y:S01]  /*135b0*/  IMAD R3, R2, 0xf, RZ ;  /* 0x0000000f02037824 */ /* 0x000fe200078e02ff */
[----:B------:R4:W-:Y:S04]  /*135c0*/  LDGSTS.E [R11+-0x1fff8], desc[UR4][R72.64], !P4 ;  /* 0xe0008000480b7fae */ /* 0x0009e8000e121844 */
[----:B------:R3:W-:Y:S04]  /*135d0*/  STL.64 [R1+0x598], R64 ;  /* 0x0005984001007387 */ /* 0x0007e80000100a00 */
[----:B------:R3:W-:Y:S01]  /*135e0*/  LDGSTS.E [R11+-0x1bff8], desc[UR4][R64.64], !P4 ;  /* 0xe4008000400b7fae */ /* 0x0007e2000e121844 */
[----:B------:R-:W-:Y:S01]  /*135f0*/  ISETP.GE.U32.AND P4, PT, R4, 0x7fffffb0, PT ;  /* 0x7fffffb00400780c */ /* 0x000fe20003f86070 */
[----:B-1----:R-:W-:-:S02]  /*13600*/  VIADD R4, R5, 0xffffffee ;  /* 0xffffffee05047836 */ /* 0x002fc40000000000 */
[C---:B----4-:R-:W-:Y:S01]  /*13610*/  IMAD.WIDE R72, R3.reuse, 0x4, R242 ;  /* 0x0000000403487825 */ /* 0x050fe200078e02f2 */
[----:B------:R-:W1:Y:S03]  /*13620*/  LDC R5, c[0x0][0x230] ;  /* 0x00008c00ff057b82 */ /* 0x000e660000000800 */
        /* <DEDUP_REMOVED lines=8> */
[----:B---3--:R-:W-:-:S04]  /*136b0*/  IMAD.WIDE R72, R3, 0x4, R242 ;  /* 0x0000000403487825 */ /* 0x008fc800078e02f2 */
        /* <DEDUP_REMOVED lines=10> */
[----:B----4-:R-:W-:Y:S01]  /*13760*/  IMAD.WIDE R64, R3, 0x4, R244 ;  /* 0x0000000403407825 */ /* 0x010fe200078e02f4 */
[----:B------:R4:W-:Y:S03]  /*13770*/  STL.64 [R1+0x3e8], R72 ;  /* 0x0003e84801007387 */ /* 0x0009e60000100a00 */
[----:B------:R-:W-:Y:S01]  /*13780*/  IMAD R3, R2, 0x2e, RZ ;  /* 0x0000002e02037824 */ /* 0x000fe200078e02ff */
[----:B------:R4:W-:Y:S04]  /*13790*/  LDGSTS.E [R11+-0x17ffc], desc[UR4][R72.64], !P1 ;  /* 0xe8004000480b7fae */ /* 0x0009e8000c921844 */
[----:B------:R1:W-:Y:S04]  /*137a0*/  STL.64 [R1+0x3e0], R64 ;  /* 0x0003e04001007387 */ /* 0x0003e80000100a00 */
[----:B------:R1:W-:Y:S01]  /*137b0*/  LDGSTS.E [R11+-0x13ffc], desc[UR4][R64.64], !P1 ;  /* 0xec004000400b7fae */ /* 0x0003e2000c921844 */
[----:B------:R-:W-:Y:S01]  /*137c0*/  ISETP.GE.U32.AND P1, PT, R4, 0x7fffffad, PT ;  /* 0x7fffffad0400780c */ /* 0x000fe20003f26070 */
[----:B----4-:R-:W-:-:S04]  /*137d0*/  IMAD.WIDE R72, R3, 0x4, R242 ;  /* 0x0000000403487825 */ /* 0x010fc800078e02f2 */
[----:B--2---:R-:W-:Y:S02]  /*137e0*/  VIADD R4, R249, 0xffffffcf ;  /* 0xffffffcff9047836 */ /* 0x004fe40000000000 */
[----:B-1----:R-:W-:Y:S01]  /*137f0*/  IMAD.WIDE R64, R3, 0x4, R244 ;  /* 0x0000000403407825 */ /* 0x002fe200078e02f4 */
[----:B------:R-:W1:Y:S01]  /*13800*/  LDC R249, c[0x0][0x230] ;  /* 0x00008c00fff97b82 */ /* 0x000e620000000800 */
[----:B------:R2:W-:Y:S02]  /*13810*/  STL.64 [R1+0x3d8], R72 ;  /* 0x0003d84801007387 */ /* 0x0005e40000100a00 */
[----:B------:R-:W-:Y:S02]  /*13820*/  IMAD R3, R2, 0x2f, RZ ;  /* 0x0000002f02037824 */ /* 0x000fe400078e02ff */
[----:B------:R2:W-:Y:S01]  /*13830*/  LDGSTS.E [R11+-0x17ff8], desc[UR4][R72.64], !P2 ;  /* 0xe8008000480b7fae */ /* 0x0005e2000d121844 */
[----:B------:R-:W-:-:S03]  /*13840*/  LOP3.LUT R6, R56, 0x40, RZ, 0x3c, !PT ;  /* 0x0000004038067812 */ /* 0x000fc600078e3cff */
[----:B------:R4:W-:Y:S04]  /*13850*/  STL.64 [R1+0x3d0], R64 ;  /* 0x0003d04001007387 */ /* 0x0009e80000100a00 */
[----:B------:R4:W-:Y:S01]  /*13860*/  LDGSTS.E [R11+-0x13ff8], desc[UR4][R64.64], !P2 ;  /* 0xec008000400b7fae */ /* 0x0009e2000d121844 */
[----:B------:R-:W-:Y:S01]  /*13870*/  ISETP.GE.U32.AND P2, PT, R4, 0x7fffff90, PT ;  /* 0x7fffff900400780c */ /* 0x000fe20003f46070 */
[----:B------:R-:W-:Y:S02]  /*13880*/  VIADD R4, R5, 0xffffffce ;  /* 0xffffffce05047836 */ /* 0x000fe40000000000 */
[----:B--2---:R-:W-:Y:S01]  /*13890*/  IMAD.WIDE R72, R3, 0x4, R242 ;  /* 0x0000000403487825 */ /* 0x004fe200078e02f2 */
[----:B------:R-:W2:Y:S01]  /*138a0*/  LDC R5, c[0x0][0x230] ;  /* 0x00008c00ff057b82 */ /* 0x000ea20000000800 */
[----:B------:R-:W-:-:S02]  /*138b0*/  IADD3 R6, R0, 0x100000, R6 ;  /* 0x0010000000067810 */ /* 0x000fc40007ffe006 */
[----:B----4-:R-:W-:Y:S01]  /*138c0*/  IMAD.WIDE R64, R3, 0x4, R244 ;  /* 0x0000000403407825 */ /* 0x010fe200078e02f4 */
[----:B------:R-:W-:Y:S01]  /*138d0*/  SHF.L.U32 R3, R2, 0x4, RZ ;  /* 0x0000000402037819 */ /* 0x000fe200000006ff */
[----:B------:R4:W-:Y:S04]  /*138e0*/  STL.64 [R1+0x3c8], R72 ;  /* 0x0003c84801007387 */ /* 0x0009e80000100a00 */
[----:B------:R4:W-:Y:S04]  /*138f0*/  LDGSTS.E [R11+-0x17ff4], desc[UR4][R72.64], !P3 ;  /* 0xe800c000480b7fae */ /* 0x0009e8000d921844 */
[----:B------:R3:W-:Y:S04]  /*13900*/  STL.64 [R1+0x3c0], R64 ;  /* 0x0003c04001007387 */ /* 0x0007e80000100a00 */
[----:B------:R3:W-:Y:S01]  /*13910*/  LDGSTS.E [R11+-0x13ff4], desc[UR4][R64.64], !P3 ;  /* 0xec00c000400b7fae */ /* 0x0007e2000d921844 */
[----:B------:R-:W-:Y:S01]  /*13920*/  ISETP.GE.U32.AND P3, PT, R4, 0x7fffff8f, PT ;  /* 0x7fffff8f0400780c */ /* 0x000fe20003f66070 */
[----:B------:R-:W-:-:S02]  /*13930*/  VIADD R4, R251, 0xffffffcd ;  /* 0xffffffcdfb047836 */ /* 0x000fc40000000000 */
[C---:B----4-:R-:W-:Y:S01]  /*13940*/  IMAD.WIDE R72, R3.reuse, 0x4, R242 ;  /* 0x0000000403487825 */ /* 0x050fe200078e02f2 */
[----:B------:R-:W4:Y:S03]  /*13950*/  LDC R251, c[0x0][0x230] ;  /* 0x00008c00fffb7b82 */ /* 0x000f260000000800 */
        /* <DEDUP_REMOVED lines=9> */
[----:B------:R-:W3:Y:S04]  /*139f0*/  LDC R250, c[0x0][0x230] ;  /* 0x00008c00fffa7b82 */ /* 0x000ee80000000800 */
[----:B------:R2:W-:Y:S01]  /*13a00*/  LDGSTS.E [R6+-0x1fffc], desc[UR4][R72.64], !P5 ;  /* 0xe000400048067fae */ /* 0x0005e2000e921844 */
[----:B-1----:R-:W-:-:S04]  /*13a10*/  IMAD.WIDE R64, R3, 0x4, R244 ;  /* 0x0000000403407825 */ /* 0x002fc800078e02f4 */
[----:B------:R-:W-:Y:S01]  /*13a20*/  IMAD R3, R2, 0x12, RZ ;  /* 0x0000001202037824 */ /* 0x000fe200078e02ff */
[----:B------:R1:W-:Y:S01]  /*13a30*/  LDGSTS.E [R6+-0x1bffc], desc[UR4][R64.64], !P5 ;  /* 0xe400400040067fae */ /* 0x0003e2000e921844 */
[----:B------:R-:W-:Y:S01]  /*13a40*/  ISETP.GE.U32.AND P5, PT, R4, 0x7fffff8d, PT ;  /* 0x7fffff8d0400780c */ /* 0x000fe20003fa6070 */
[----:B------:R-:W-:Y:S02]  /*13a50*/  IMAD R4, R2, 0x13, RZ ;  /* 0x0000001302047824 */ /* 0x000fe400078e02ff */
[C---:B------:R-:W-:Y:S01]  /*13a60*/  IMAD.WIDE R88, R3.reuse, 0x4, R242 ;  /* 0x0000000403587825 */ /* 0x040fe200078e02f2 */
[----:B------:R2:W-:Y:S03]  /*13a70*/  STL.64 [R1+0x570], R72 ;  /* 0x0005704801007387 */ /* 0x0005e60000100a00 */
[----:B------:R-:W-:Y:S01]  /*13a80*/  IMAD.WIDE R80, R3, 0x4, R244 ;  /* 0x0000000403507825 */ /* 0x000fe200078e02f4 */
[----:B------:R1:W-:Y:S03]  /*13a90*/  STL.64 [R1+0x568], R64 ;  /* 0x0005684001007387 */ /* 0x0003e60000100a00 */
[----:B------:R-:W-:Y:S01]  /*13aa0*/  VIADD R3, R249, 0xffffffeb ;  /* 0xffffffebf9037836 */ /* 0x000fe20000000000 */
[----:B------:R4:W-:Y:S01]  /*13ab0*/  LDGSTS.E [R6+-0x1fff8], desc[UR4][R88.64], !P0 ;  /* 0xe000800058067fae */ /* 0x0009e2000c121844 */
[----:B------:R-:W3:Y:S01]  /*13ac0*/  LDC R249, c[0x0][0x230] ;  /* 0x00008c00fff97b82 */ /* 0x000ee20000000800 */
[----:B--2---:R-:W-:-:S02]  /*13ad0*/  IMAD.WIDE R72, R4, 0x4, R242 ;  /* 0x0000000404487825 */ /* 0x004fc400078e02f2 */
[----:B------:R2:W-:Y:S01]  /*13ae0*/  LDGSTS.E [R6+-0x1bff8], desc[UR4][R80.64], !P0 ;  /* 0xe400800050067fae */ /* 0x0005e2000c121844 */
[----:B------:R-:W-:Y:S01]  /*13af0*/  ISETP.GE.U32.AND P0, PT, R3, 0x7fffffac, PT ;  /* 0x7fffffac0300780c */ /* 0x000fe20003f06070 */
[----:B-1----:R-:W-:Y:S01]  /*13b00*/  IMAD.WIDE R64, R4, 0x4, R244 ;  /* 0x0000000404407825 */ /* 0x002fe200078e02f4 */
[----:B------:R-:W-:Y:S01]  /*13b10*/  IADD3 R3, R5, -0x16, RZ ;  /* 0xffffffea05037810 */ /* 0x000fe20007ffe0ff */
[----:B------:R1:W-:Y:S04]  /*13b20*/  LDGSTS.E [R6+-0x1fff4], desc[UR4][R72.64], !P1 ;  /* 0xe000c00048067fae */ /* 0x0003e8000c921844 */
[----:B------:R1:W-:Y:S01]  /*13b30*/  LDGSTS.E [R6+-0x1bff4], desc[UR4][R64.64], !P1 ;  /* 0xe400c00040067fae */ /* 0x0003e2000c921844 */
[----:B------:R-:W-:Y:S01]  /*13b40*/  ISETP.GE.U32.AND P1, PT, R3, 0x7fffffab, PT ;  /* 0x7fffffab0300780c */ /* 0x000fe20003f26070 */
[----:B------:R-:W-:-:S02]  /*13b50*/  IMAD R3, R2, 0x30, RZ ;  /* 0x0000003002037824 */ /* 0x000fc400078e02ff */
[----:B------:R-:W-:Y:S01]  /*13b60*/  IMAD R4, R2, 0x31, RZ ;  /* 0x0000003102047824 */ /* 0x000fe200078e02ff */
[----:B------:R4:W-:Y:S04]  /*13b70*/  STL.64 [R1+0x560], R88 ;  /* 0x0005605801007387 */ /* 0x0009e80000100a00 */
[----:B------:R2:W-:Y:S04]  /*13b80*/  STL.64 [R1+0x558], R80 ;  /* 0x0005585001007387 */ /* 0x0005e80000100a00 */
[----:B------:R1:W-:Y:S01]  /*13b90*/  STL.64 [R1+0x550], R72 ;  /* 0x0005504801007387 */ /* 0x0003e20000100a00 */
[----:B----4-:R-:W-:-:S03]  /*13ba0*/  IMAD.WIDE R88, R3, 0x4, R242 ;  /* 0x0000000403587825 */ /* 0x010fc600078e02f2 */
[----:B------:R4:W-:Y:S01]  /*13bb0*/  STL.64 [R1+0x548], R64 ;  /* 0x0005484001007387 */ /* 0x0009e20000100a00 */
[----:B--2---:R-:W-:-:S03]  /*13bc0*/  IMAD.WIDE R80, R3, 0x4, R244 ;  /* 0x0000000403507825 */ /* 0x004fc600078e02f4 */
[----:B------:R2:W-:Y:S01]  /*13bd0*/  LDGSTS.E [R6+-0x18000], desc[UR4][R88.64], !P2 ;  /* 0xe800000058067fae */ /* 0x0005e2000d121844 */
[----:B-1----:R-:W-:-:S03]  /*13be0*/  IMAD.WIDE R72, R4, 0x4, R242 ;  /* 0x0000000404487825 */ /* 0x002fc600078e02f2 */
[----:B------:R1:W-:Y:S01]  /*13bf0*/  LDGSTS.E [R6+-0x14000], desc[UR4][R80.64], !P2 ;  /* 0xec00000050067fae */ /* 0x0003e2000d121844 */
[----:B------:R-:W-:-:S03]  /*13c00*/  VIADD R3, R252, 0xffffffe8 ;  /* 0xffffffe8fc037836 */ /* 0x000fc60000000000 */
[----:B------:R3:W-:Y:S01]  /*13c10*/  LDGSTS.E [R6+-0x17ffc], desc[UR4][R72.64], !P3 ;  /* 0xe800400048067fae */ /* 0x0007e2000d921844 */
[----:B----4-:R-:W-:Y:S01]  /*13c20*/  IMAD.WIDE R64, R4, 0x4, R244 ;  /* 0x0000000404407825 */ /* 0x010fe200078e02f4 */
[----:B------:R-:W4:Y:S04]  /*13c30*/  LDC R252, c[0x0][0x230] ;  /* 0x00008c00fffc7b82 */ /* 0x000f280000000800 */
[----:B------:R3:W-:Y:S01]  /*13c40*/  LDGSTS.E [R6+-0x13ffc], desc[UR4][R64.64], !P3 ;  /* 0xec00400040067fae */ /* 0x0007e2000d921844 */
[----:B------:R-:W-:Y:S01]  /*13c50*/  ISETP.GE.U32.AND P3, PT, R3, 0x7fffffa9, PT ;  /* 0x7fffffa90300780c */ /* 0x000fe20003f66070 */
[----:B------:R-:W-:Y:S02]  /*13c60*/  VIADD R5, R251, 0xffffffe9 ;  /* 0xffffffe9fb057836 */ /* 0x000fe40000000000 */
[C---:B------:R-:W-:Y:S01]  /*13c70*/  IMAD R3, R2.reuse, 0x32, RZ ;  /* 0x0000003202037824 */ /* 0x040fe200078e02ff */
[----:B------:R-:W4:Y:S01]  /*13c80*/  LDC R251, c[0x0][0x230] ;  /* 0x00008c00fffb7b82 */ /* 0x000f220000000800 */
[----:B------:R2:W-:Y:S01]  /*13c90*/  STL.64 [R1+0x3b8], R88 ;  /* 0x0003b85801007387 */ /* 0x0005e20000100a00 */
[----:B------:R-:W-:-:S03]  /*13ca0*/  IMAD R4, R2, 0x33, RZ ;  /* 0x0000003302047824 */ /* 0x000fc600078e02ff */
[----:B------:R1:W-:Y:S01]  /*13cb0*/  STL.64 [R1+0x3b0], R80 ;  /* 0x0003b05001007387 */ /* 0x0003e20000100a00 */
[----:B--2---:R-:W-:-:S04]  /*13cc0*/  IMAD.WIDE R88, R3, 0x4, R242 ;  /* 0x0000000403587825 */ /* 0x004fc800078e02f2 */
[----:B-1----:R-:W-:Y:S01]  /*13cd0*/  IMAD.WIDE R80, R3, 0x4, R244 ;  /* 0x0000000403507825 */ /* 0x002fe200078e02f4 */
[----:B------:R1:W-:Y:S03]  /*13ce0*/  STL.64 [R1+0x3a8], R72 ;  /* 0x0003a84801007387 */ /* 0x0003e60000100a00 */
[----:B---3--:R-:W-:Y:S01]  /*13cf0*/  VIADD R3, R249, 0xffffffcb ;  /* 0xffffffcbf9037836 */ /* 0x008fe20000000000 */
[----:B------:R-:W-:Y:S01]  /*13d00*/  LDGSTS.E [R6+-0x17ff8], desc[UR4][R88.64], !P4 ;  /* 0xe800800058067fae */ /* 0x000fe2000e121844 */
[----:B------:R-:W2:Y:S03]  /*13d10*/  LDC R249, c[0x0][0x230] ;  /* 0x00008c00fff97b82 */ /* 0x000ea60000000800 */
[----:B------:R3:W-:Y:S01]  /*13d20*/  STL.64 [R1+0x3a0], R64 ;  /* 0x0003a04001007387 */ /* 0x0007e20000100a00 */
[----:B-1----:R-:W-:-:S03]  /*13d30*/  IMAD.WIDE R72, R4, 0x4, R242 ;  /* 0x0000000404487825 */ /* 0x002fc600078e02f2 */
[----:B------:R1:W-:Y:S01]  /*13d40*/  LDGSTS.E [R6+-0x13ff8], desc[UR4][R80.64], !P4 ;  /* 0xec00800050067fae */ /* 0x0003e2000e121844 */
[----:B------:R-:W-:Y:S01]  /*13d50*/  ISETP.GE.U32.AND P4, PT, R3, 0x7fffff8c, PT ;  /* 0x7fffff8c0300780c */ /* 0x000fe20003f86070 */
[----:B------:R-:W-:Y:S02]  /*13d60*/  VIADD R3, R250, 0xffffffca ;  /* 0xffffffcafa037836 */ /* 0x000fe40000000000 */
[----:B------:R4:W-:Y:S01]  /*13d70*/  LDGSTS.E [R6+-0x17ff4], desc[UR4][R72.64], !P5 ;  /* 0xe800c00048067fae */ /* 0x0009e2000e921844 */
[----:B------:R-:W-:Y:S01]  /*13d80*/  ISETP.GE.U32.AND P2, PT, R5, 0x7fffffaa, PT ;  /* 0x7fffffaa0500780c */ /* 0x000fe20003f46070 */
[----:B------:R-:W2:Y:S01]  /*13d90*/  LDC R250, c[0x0][0x230] ;  /* 0x00008c00fffa7b82 */ /* 0x000ea20000000800 */
[----:B---3--:R-:W-:Y:S01]  /*13da0*/  IMAD.WIDE R64, R4, 0x4, R244 ;  /* 0x0000000404407825 */ /* 0x008fe200078e02f4 */
[----:B------:R-:W-:-:S04]  /*13db0*/  LOP3.LUT R5, R56, 0x50, RZ, 0x3c, !PT ;  /* 0x0000005038057812 */ /* 0x000fc800078e3cff */
[----:B------:R3:W-:Y:S01]  /*13dc0*/  LDGSTS.E [R6+-0x13ff4], desc[UR4][R64.64], !P5 ;  /* 0xec00c00040067fae */ /* 0x0007e2000e921844 */
[----:B------:R-:W-:Y:S01]  /*13dd0*/  ISETP.GE.U32.AND P5, PT, R3, 0x7fffff8b, PT ;  /* 0x7fffff8b0300780c */ /* 0x000fe20003fa6070 */
[----:B------:R-:W-:Y:S02]  /*13de0*/  IMAD R3, R2, 0x14, RZ ;  /* 0x0000001402037824 */ /* 0x000fe400078e02ff */
[----:B------:R-:W-:Y:S01]  /*13df0*/  STL.64 [R1+0x398], R88 ;  /* 0x0003985801007387 */ /* 0x000fe20000100a00 */
[----:B------:R-:W-:-:S03]  /*13e00*/  IADD3 R5, R0, 0x100000, R5 ;  /* 0x0010000000057810 */ /* 0x000fc60007ffe005 */
[----:B------:R1:W-:Y:S01]  /*13e10*/  STL.64 [R1+0x390], R80 ;  /* 0x0003905001007387 */ /* 0x0003e20000100a00 */
[----:B------:R-:W-:-:S03]  /*13e20*/  IMAD R4, R2, 0x15, RZ ;  /* 0x0000001502047824 */ /* 0x000fc600078e02ff */
[----:B------:R4:W-:Y:S01]  /*13e30*/  STL.64 [R1+0x388], R72 ;  /* 0x0003884801007387 */ /* 0x0009e20000100a00 */
[----:B-1----:R-:W-:-:S04]  /*13e40*/  IMAD.WIDE R80, R3, 0x4, R242 ;  /* 0x0000000403507825 */ /* 0x002fc800078e02f2 */
[----:B----4-:R-:W-:Y:S01]  /*13e50*/  IMAD.WIDE R72, R3, 0x4, R244 ;  /* 0x0000000403487825 */ /* 0x010fe200078e02f4 */
[----:B------:R-:W-:Y:S01]  /*13e60*/  IADD3 R3, R251, -0x37, RZ ;  /* 0xffffffc9fb037810 */ /* 0x000fe20007ffe0ff */
[----:B------:R3:W-:Y:S01]  /*13e70*/  STL.64 [R1+0x380], R64 ;  /* 0x0003804001007387 */ /* 0x0007e20000100a00 */
[----:B------:R-:W1:Y:S03]  /*13e80*/  LDC R251, c[0x0][0x230] ;  /* 0x00008c00fffb7b82 */ /* 0x000e660000000800 */
[----:B------:R-:W-:Y:S04]  /*13e90*/  LDGSTS.E [R5+-0x20000], desc[UR4][R80.64], !P0 ;  /* 0xe000000050057fae */ /* 0x000fe8000c121844 */
[----:B------:R4:W-:Y:S01]  /*13ea0*/  STL.64 [R1+0x2350], R6 ;  /* 0x0023500601007387 */ /* 0x0009e20000100a00 */
[----:B---3--:R-:W-:-:S03]  /*13eb0*/  IMAD.WIDE R64, R4, 0x4, R242 ;  /* 0x0000000404407825 */ /* 0x008fc600078e02f2 */
[----:B------:R-:W-:Y:S01]  /*13ec0*/  LDGSTS.E [R5+-0x1c000], desc[UR4][R72.64], !P0 ;  /* 0xe400000048057fae */ /* 0x000fe2000c121844 */
[----:B------:R-:W-:Y:S01]  /*13ed0*/  ISETP.GE.U32.AND P0, PT, R3, 0x7fffff8a, PT ;  /* 0x7fffff8a0300780c */ /* 0x000fe20003f06070 */
[----:B------:R-:W-:Y:S02]  /*13ee0*/  IMAD R3, R2, 0x16, RZ ;  /* 0x0000001602037824 */ /* 0x000fe400078e02ff */
[----:B------:R-:W-:Y:S01]  /*13ef0*/  STL.64 [R1+0x540], R80 ;  /* 0x0005405001007387 */ /* 0x000fe20000100a00 */
[----:B----4-:R-:W-:-:S03]  /*13f00*/  IMAD.WIDE R6, R4, 0x4, R244 ;  /* 0x0000000404067825 */ /* 0x010fc600078e02f4 */
[----:B------:R-:W-:Y:S04]  /*13f10*/  STL.64 [R1+0x538], R72 ;  /* 0x0005384801007387 */ /* 0x000fe80000100a00 */
[----:B------:R3:W-:Y:S04]  /*13f20*/  STL.64 [R1+0x530], R64 ;  /* 0x0005304001007387 */ /* 0x0007e80000100a00 */
[----:B------:R3:W-:Y:S04]  /*13f30*/  LDGSTS.E [R5+-0x1fffc], desc[UR4][R64.64], !P1 ;  /* 0xe000400040057fae */ /* 0x0007e8000c921844 */
[----:B------:R4:W-:Y:S04]  /*13f40*/  STL.64 [R1+0x528], R6 ;  /* 0x0005280601007387 */ /* 0x0009e80000100a00 */
[----:B------:R4:W-:Y:S01]  /*13f50*/  LDGSTS.E [R5+-0x1bffc], desc[UR4][R6.64], !P1 ;  /* 0xe400400006057fae */ /* 0x0009e2000c921844 */
[----:B---3--:R-:W-:-:S04]  /*13f60*/  IMAD.WIDE R64, R3, 0x4, R242 ;  /* 0x0000000403407825 */ /* 0x008fc800078e02f2 */
[----:B------:R-:W-:Y:S01]  /*13f70*/  VIADD R4, R252, 0xffffffc8 ;  /* 0xffffffc8fc047836 */ /* 0x000fe20000000000 */
[----:B------:R3:W-:Y:S01]  /*13f80*/  LDGSTS.E [R5+-0x1fff8], desc[UR4][R64.64], !P2 ;  /* 0xe000800040057fae */ /* 0x0007e2000d121844 */
[----:B------:R-:W1:Y:S01]  /*13f90*/  LDC R252, c[0x0][0x230] ;  /* 0x00008c00fffc7b82 */ /* 0x000e620000000800 */
[----:B----4-:R-:W-:-:S04]  /*13fa0*/  IMAD.WIDE R6, R3, 0x4, R244 ;  /* 0x0000000403067825 */ /* 0x010fc800078e02f4 */
[----:B--2---:R-:W-:Y:S01]  /*13fb0*/  VIADD R3, R249, 0xffffffe7 ;  /* 0xffffffe7f9037836 */ /* 0x004fe20000000000 */
[----:B------:R2:W-:Y:S01]  /*13fc0*/  LDGSTS.E [R5+-0x1bff8], desc[UR4][R6.64], !P2 ;  /* 0xe400800006057fae */ /* 0x0005e2000d121844 */
[----:B------:R-:W-:-:S03]  /*13fd0*/  ISETP.GE.U32.AND P1, PT, R4, 0x7fffff89, PT ;  /* 0x7fffff890400780c */ /* 0x000fc60003f26070 */
[----:B------:R-:W-:Y:S01]  /*13fe0*/  ISETP.GE.U32.AND P2, PT, R3, 0x7fffffa8, PT ;  /* 0x7fffffa80300780c */ /* 0x000fe20003f46070 */
[C---:B------:R-:W-:Y:S02]  /*13ff0*/  IMAD R3, R2.reuse, 0x17, RZ ;  /* 0x0000001702037824 */ /* 0x040fe400078e02ff */
[----:B------:R-:W-:Y:S02]  /*14000*/  IMAD R4, R2, 0x34, RZ ;  /* 0x0000003402047824 */ /* 0x000fe400078e02ff */
[C---:B------:R-:W-:Y:S01]  /*14010*/  IMAD.WIDE R88, R3.reuse, 0x4, R242 ;  /* 0x0000000403587825 */ /* 0x040fe200078e02f2 */
[----:B------:R3:W-:Y:S03]  /*14020*/  STL.64 [R1+0x520], R64 ;  /* 0x0005204001007387 */ /* 0x0007e60000100a00 */
[----:B------:R-:W-:Y:S01]  /*14030*/  IMAD.WIDE R80, R3, 0x4, R244 ;  /* 0x0000000403507825 */ /* 0x000fe200078e02f4 */
[----:B------:R2:W-:Y:S03]  /*14040*/  STL.64 [R1+0x518], R6 ;  /* 0x0005180601007387 */ /* 0x0005e60000100a00 */
[----:B------:R-:W-:Y:S01]  /*14050*/  IMAD.WIDE R72, R4, 0x4, R242 ;  /* 0x0000000404487825 */ /* 0x000fe200078e02f2 */
[----:B------:R4:W-:Y:S03]  /*14060*/  LDGSTS.E [R5+-0x1fff4], desc[UR4][R88.64], !P3 ;  /* 0xe000c00058057fae */ /* 0x0009e6000d921844 */
[----:B------:R-:W-:Y:S01]  /*14070*/  VIADD R3, R48, 0xffffffe5 ;  /* 0xffffffe530037836 */ /* 0x000fe20000000000 */
[----:B------:R4:W-:Y:S01]  /*14080*/  LDGSTS.E [R5+-0x1bff4], desc[UR4][R80.64], !P3 ;  /* 0xe400c00050057fae */ /* 0x0009e2000d921844 */
[----:B---3--:R-:W-:Y:S01]  /*14090*/  IMAD.WIDE R64, R4, 0x4, R244 ;  /* 0x0000000404407825 */ /* 0x008fe200078e02f4 */
[----:B--2---:R-:W2:Y:S03]  /*140a0*/  LDC R6, c[0x0][0x230] ;  /* 0x00008c00ff067b82 */ /* 0x004ea60000000800 */
[----:B------:R-:W-:Y:S01]  /*140b0*/  VIADD R249, R250, 0xffffffe6 ;  /* 0xffffffe6faf97836 */ /* 0x000fe20000000000 */
[----:B------:R3:W-:Y:S04]  /*140c0*/  LDGSTS.E [R5+-0x18000], desc[UR4][R72.64], !P4 ;  /* 0xe800000048057fae */ /* 0x0007e8000e121844 */
[----:B------:R3:W-:Y:S01]  /*140d0*/  LDGSTS.E [R5+-0x14000], desc[UR4][R64.64], !P4 ;  /* 0xec00000040057fae */ /* 0x0007e2000e121844 */
[----:B------:R-:W2:Y:S01]  /*140e0*/  LDC R250, c[0x0][0x230] ;  /* 0x00008c00fffa7b82 */ /* 0x000ea20000000800 */
[----:B------:R-:W-:Y:S01]  /*140f0*/  ISETP.GE.U32.AND P4, PT, R3, 0x7fffffa6, PT ;  /* 0x7fffffa60300780c */ /* 0x000fe20003f86070 */
[C---:B------:R-:W-:Y:S01]  /*14100*/  IMAD R3, R2.reuse, 0x35, RZ ;  /* 0x0000003502037824 */ /* 0x040fe200078e02ff */
[----:B------:R4:W-:Y:S01]  /*14110*/  STL.64 [R1+0x510], R88 ;  /* 0x0005105801007387 */ /* 0x0009e20000100a00 */
[----:B------:R-:W-:-:S03]  /*14120*/  IMAD R4, R2, 0x36, RZ ;  /* 0x0000003602047824 */ /* 0x000fc600078e02ff */
[----:B------:R1:W-:Y:S01]  /*14130*/  STL.64 [R1+0x508], R80 ;  /* 0x0005085001007387 */ /* 0x0003e20000100a00 */
[----:B------:R-:W-:-:S03]  /*14140*/  ISETP.GE.U32.AND P3, PT, R249, 0x7fffffa7, PT ;  /* 0x7fffffa7f900780c */ /* 0x000fc60003f66070 */
[----:B------:R3:W-:Y:S01]  /*14150*/  STL.64 [R1+0x378], R72 ;  /* 0x0003784801007387 */ /* 0x0007e20000100a00 */
[----:B----4-:R-:W-:-:S03]  /*14160*/  IMAD.WIDE R88, R3, 0x4, R242 ;  /* 0x0000000403587825 */ /* 0x010fc600078e02f2 */
[----:B------:R4:W-:Y:S01]  /*14170*/  STL.64 [R1+0x370], R64 ;  /* 0x0003704001007387 */ /* 0x0009e20000100a00 */
[----:B-1----:R-:W-:Y:S01]  /*14180*/  IMAD.WIDE R80, R3, 0x4, R244 ;  /* 0x0000000403507825 */ /* 0x002fe200078e02f4 */
[----:B------:R-:W-:Y:S02]  /*14190*/  IADD3 R249, R251, -0x1c, RZ ;  /* 0xffffffe4fbf97810 */ /* 0x000fe40007ffe0ff */
[----:B------:R-:W-:Y:S01]  /*141a0*/  LDGSTS.E [R5+-0x17ffc], desc[UR4][R88.64], !P5 ;  /* 0xe800400058057fae */ /* 0x000fe2000e921844 */
[----:B------:R-:W1:Y:S01]  /*141b0*/  LDC R251, c[0x0][0x230] ;  /* 0x00008c00fffb7b82 */ /* 0x000e620000000800 */
[----:B---3--:R-:W-:Y:S02]  /*141c0*/  IMAD.WIDE R72, R4, 0x4, R242 ;  /* 0x0000000404487825 */ /* 0x008fe400078e02f2 */
[----:B------:R3:W-:Y:S02]  /*141d0*/  LDGSTS.E [R5+-0x13ffc], desc[UR4][R80.64], !P5 ;  /* 0xec00400050057fae */ /* 0x0007e4000e921844 */
[----:B------:R-:W-:-:S02]  /*141e0*/  VIADD R3, R252, 0xffffffc7 ;  /* 0xffffffc7fc037836 */ /* 0x000fc40000000000 */
[----:B----4-:R-:W-:Y:S01]  /*141f0*/  IMAD.WIDE R64, R4, 0x4, R244 ;  /* 0x0000000404407825 */ /* 0x010fe200078e02f4 */
[----:B------:R4:W-:Y:S01]  /*14200*/  LDGSTS.E [R5+-0x17ff8], desc[UR4][R72.64], !P0 ;  /* 0xe800800048057fae */ /* 0x0009e2000c121844 */
[----:B------:R-:W-:Y:S01]  /*14210*/  LOP3.LUT R48, R56, 0x60, RZ, 0x3c, !PT ;  /* 0x0000006038307812 */ /* 0x000fe200078e3cff */
[----:B------:R-:W1:Y:S02]  /*14220*/  LDC R252, c[0x0][0x230] ;  /* 0x00008c00fffc7b82 */ /* 0x000e640000000800 */
[----:B------:R4:W-:Y:S01]  /*14230*/  LDGSTS.E [R5+-0x13ff8], desc[UR4][R64.64], !P0 ;  /* 0xec00800040057fae */ /* 0x0009e2000c121844 */
[----:B------:R-:W-:Y:S01]  /*14240*/  ISETP.GE.U32.AND P0, PT, R3, 0x7fffff88, PT ;  /* 0x7fffff880300780c */ /* 0x000fe20003f06070 */
[C---:B------:R-:W-:Y:S02]  /*14250*/  IMAD R3, R2.reuse, 0x37, RZ ;  /* 0x0000003702037824 */ /* 0x040fe400078e02ff */
[----:B------:R-:W-:Y:S01]  /*14260*/  STL.64 [R1+0x368], R88 ;  /* 0x0003685801007387 */ /* 0x000fe20000100a00 */
[----:B------:R-:W-:Y:S01]  /*14270*/  IMAD R4, R2, 0x18, RZ ;  /* 0x0000001802047824 */ /* 0x000fe200078e02ff */
[----:B------:R-:W-:-:S02]  /*14280*/  ISETP.GE.U32.AND P5, PT, R249, 0x7fffffa5, PT ;  /* 0x7fffffa5f900780c */ /* 0x000fc40003fa6070 */
[----:B------:R3:W-:Y:S01]  /*14290*/  STL.64 [R1+0x360], R80 ;  /* 0x0003605001007387 */ /* 0x0007e20000100a00 */
[----:B--2---:R-:W-:-:S03]  /*142a0*/  VIADD R249, R6, 0xffffffc6 ;  /* 0xffffffc606f97836 */ /* 0x004fc60000000000 */
[----:B------:R4:W-:Y:S01]  /*142b0*/  STL.64 [R1+0x358], R72 ;  /* 0x0003584801007387 */ /* 0x0009e20000100a00 */
[----:B------:R-:W-:-:S03]  /*142c0*/  IMAD.WIDE R6, R4, 0x4, R244 ;  /* 0x0000000404067825 */ /* 0x000fc600078e02f4 */
[----:B------:R2:W-:Y:S01]  /*142d0*/  STL.64 [R1+0x350], R64 ;  /* 0x0003504001007387 */ /* 0x0005e20000100a00 */
[----:B---3--:R-:W-:-:S04]  /*142e0*/  IMAD.WIDE R80, R3, 0x4, R242 ;  /* 0x0000000403507825 */ /* 0x008fc800078e02f2 */
[----:B----4-:R-:W-:Y:S01]  /*142f0*/  IMAD.WIDE R72, R3, 0x4, R244 ;  /* 0x0000000403487825 */ /* 0x010fe200078e02f4 */
[----:B------:R-:W-:Y:S01]  /*14300*/  IADD3 R3, R0, 0x100000, R48 ;  /* 0x0010000000037810 */ /* 0x000fe20007ffe030 */
[----:B------:R3:W-:Y:S01]  /*14310*/  LDGSTS.E [R5+-0x17ff4], desc[UR4][R80.64], !P1 ;  /* 0xe800c00050057fae */ /* 0x0007e2000c921844 */
[----:B------:R-:W4:Y:S01]  /*14320*/  LDC R48, c[0x0][0x230] ;  /* 0x00008c00ff307b82 */ /* 0x000f220000000800 */
[----:B--2---:R-:W-:Y:S02]  /*14330*/  IMAD.WIDE R64, R4, 0x4, R242 ;  /* 0x0000000404407825 */ /* 0x004fe400078e02f2 */
[----:B------:R-:W-:Y:S02]  /*14340*/  LDGSTS.E [R5+-0x13ff4], desc[UR4][R72.64], !P1 ;  /* 0xec00c00048057fae */ /* 0x000fe4000c921844 */
[----:B------:R-:W-:Y:S02]  /*14350*/  VIADD R4, R250, 0xffffffc5 ;  /* 0xffffffc5fa047836 */ /* 0x000fe40000000000 */
[----:B------:R-:W-:Y:S01]  /*14360*/  LDGSTS.E [R3+-0x20000], desc[UR4][R64.64], !P2 ;  /* 0xe000000040037fae */ /* 0x000fe2000d121844 */
[----:B------:R-:W2:Y:S03]  /*14370*/  LDC R250, c[0x0][0x230] ;  /* 0x00008c00fffa7b82 */ /* 0x000ea60000000800 */
[----:B------:R1:W-:Y:S01]  /*14380*/  LDGSTS.E [R3+-0x1c000], desc[UR4][R6.64], !P2 ;  /* 0xe400000006037fae */ /* 0x0003e2000d121844 */
[----:B------:R-:W-:Y:S01]  /*14390*/  ISETP.GE.U32.AND P2, PT, R4, 0x7fffff86, PT ;  /* 0x7fffff860400780c */ /* 0x000fe20003f46070 */
[----:B------:R-:W-:-:S02]  /*143a0*/  IMAD R4, R2, 0x19, RZ ;  /* 0x0000001902047824 */ /* 0x000fc400078e02ff */
[----:B------:R3:W-:Y:S04]  /*143b0*/  STL.64 [R1+0x348], R80 ;  /* 0x0003485001007387 */ /* 0x0007e80000100a00 */
[----:B------:R-:W-:Y:S01]  /*143c0*/  STL.64 [R1+0x340], R72 ;  /* 0x0003404801007387 */ /* 0x000fe20000100a00 */
[----:B------:R-:W-:-:S03]  /*143d0*/  IMAD.WIDE R88, R4, 0x4, R242 ;  /* 0x0000000404587825 */ /* 0x000fc600078e02f2 */
[----:B------:R-:W-:Y:S01]  /*143e0*/  STL.64 [R1+0x500], R64 ;  /* 0x0005004001007387 */ /* 0x000fe20000100a00 */
[----:B------:R-:W-:-:S03]  /*143f0*/  ISETP.GE.U32.AND P1, PT, R249, 0x7fffff87, PT ;  /* 0x7fffff87f900780c */ /* 0x000fc60003f26070 */
[----:B------:R1:W-:Y:S01]  /*14400*/  STL.64 [R1+0x4f8], R6 ;  /* 0x0004f80601007387 */ /* 0x0003e20000100a00 */
[----:B---3--:R-:W-:-:S03]  /*14410*/  IMAD.WIDE R80, R4, 0x4, R244 ;  /* 0x0000000404507825 */ /* 0x008fc600078e02f4 */
[----:B------:R-:W-:Y:S01]  /*14420*/  LDGSTS.E [R3+-0x1fffc], desc[UR4][R88.64], !P3 ;  /* 0xe000400058037fae */ /* 0x000fe2000d921844 */
[----:B------:R-:W-:Y:S02]  /*14430*/  IMAD R249, R2, 0x1a, RZ ;  /* 0x0000001a02f97824 */ /* 0x000fe400078e02ff */
[----:B-1----:R-:W-:Y:S01]  /*14440*/  VIADD R4, R251, 0xffffffc4 ;  /* 0xffffffc4fb047836 */ /* 0x002fe20000000000 */
[----:B------:R-:W-:Y:S01]  /*14450*/  LDGSTS.E [R3+-0x1bffc], desc[UR4][R80.64], !P3 ;  /* 0xe400400050037fae */ /* 0x000fe2000d921844 */
[----:B------:R-:W1:Y:S01]  /*14460*/  LDC R7, c[0x0][0x230] ;  /* 0x00008c00ff077b82 */ /* 0x000e620000000800 */
[----:B------:R-:W-:-:S07]  /*14470*/  IMAD.WIDE R72, R249, 0x4, R242 ;  /* 0x00000004f9487825 */ /* 0x000fce00078e02f2 */
[----:B------:R-:W3:Y:S01]  /*14480*/  LDC R6, c[0x0][0x230] ;  /* 0x00008c00ff067b82 */ /* 0x000ee20000000800 */
[----:B------:R-:W-:Y:S01]  /*14490*/  IMAD.WIDE R64, R249, 0x4, R244 ;  /* 0x00000004f9407825 */ /* 0x000fe200078e02f4 */
[----:B------:R-:W-:Y:S01]  /*144a0*/  ISETP.GE.U32.AND P3, PT, R4, 0x7fffff85, PT ;  /* 0x7fffff850400780c */ /* 0x000fe20003f66070 */
[----:B------:R-:W-:Y:S01]  /*144b0*/  STL.64 [R1+0x4f0], R88 ;  /* 0x0004f05801007387 */ /* 0x000fe20000100a00 */
[----:B------:R-:W-:Y:S01]  /*144c0*/  IADD3 R249, R252, -0x1d, RZ ;  /* 0xffffffe3fcf97810 */ /* 0x000fe20007ffe0ff */
[----:B------:R-:W-:Y:S02]  /*144d0*/  IMAD R4, R2, 0x1b, RZ ;  /* 0x0000001b02047824 */ /* 0x000fe400078e02ff */
[----:B------:R-:W-:Y:S01]  /*144e0*/  STL.64 [R1+0x4e8], R80 ;  /* 0x0004e85001007387 */ /* 0x000fe20000100a00 */
[----:B------:R-:W4:Y:S03]  /*144f0*/  LDC R252, c[0x0][0x230] ;  /* 0x00008c00fffc7b82 */ /* 0x000f260000000800 */
[----:B------:R2:W-:Y:S04]  /*14500*/  STL.64 [R1+0x4e0], R72 ;  /* 0x0004e04801007387 */ /* 0x0005e80000100a00 */
[----:B------:R2:W-:Y:S01]  /*14510*/  LDGSTS.E [R3+-0x1fff8], desc[UR4][R72.64], !P4 ;  /* 0xe000800048037fae */ /* 0x0005e2000e121844 */
[----:B------:R-:W4:Y:S03]  /*14520*/  LDC R251, c[0x0][0x230] ;  /* 0x00008c00fffb7b82 */ /* 0x000f260000000800 */
[----:B------:R1:W-:Y:S04]  /*14530*/  STL.64 [R1+0x4d8], R64 ;  /* 0x0004d84001007387 */ /* 0x0003e80000100a00 */
[----:B------:R1:W-:Y:S01]  /*14540*/  LDGSTS.E [R3+-0x1bff8], desc[UR4][R64.64], !P4 ;  /* 0xe400800040037fae */ /* 0x0003e2000e121844 */
[----:B------:R-:W-:Y:S01]  /*14550*/  ISETP.GE.U32.AND P4, PT, R249, 0x7fffffa4, PT ;  /* 0x7fffffa4f900780c */ /* 0x000fe20003f86070 */
[----:B--2---:R-:W-:-:S02]  /*14560*/  VIADD R249, R250, 0xffffffe2 ;  /* 0xffffffe2faf97836 */ /* 0x004fc40000000000 */
[----:B------:R-:W-:-:S05]  /*14570*/  IMAD.WIDE R72, R4, 0x4, R242 ;  /* 0x0000000404487825 */ /* 0x000fca00078e02f2 */
[----:B------:R2:W-:Y:S01]  /*14580*/  LDGSTS.E [R3+-0x1fff4], desc[UR4][R72.64], !P5 ;  /* 0xe000c00048037fae */ /* 0x0005e2000e921844 */
[----:B-1----:R-:W-:-:S04]  /*14590*/  IMAD.WIDE R64, R4, 0x4, R244 ;  /* 0x0000000404407825 */ /* 0x002fc800078e02f4 */
[C---:B------:R-:W-:Y:S01]  /*145a0*/  IMAD R4, R2.reuse, 0x38, RZ ;  /* 0x0000003802047824 */ /* 0x040fe200078e02ff */
[----:B------:R1:W-:Y:S01]  /*145b0*/  LDGSTS.E [R3+-0x1bff4], desc[UR4][R64.64], !P5 ;  /* 0xe400c00040037fae */ /* 0x0003e2000e921844 */
[----:B------:R-:W-:Y:S01]  /*145c0*/  ISETP.GE.U32.AND P5, PT, R249, 0x7fffffa3, PT ;  /* 0x7fffffa3f900780c */ /* 0x000fe20003fa6070 */
[----:B------:R-:W-:Y:S02]  /*145d0*/  IMAD R249, R2, 0x39, RZ ;  /* 0x0000003902f97824 */ /* 0x000fe400078e02ff */
[----:B------:R2:W-:Y:S01]  /*145e0*/  STL.64 [R1+0x4d0], R72 ;  /* 0x0004d04801007387 */ /* 0x0005e20000100a00 */
[----:B------:R-:W-:-:S03]  /*145f0*/  IMAD.WIDE R80, R4, 0x4, R242 ;  /* 0x0000000404507825 */ /* 0x000fc600078e02f2 */
[----:B------:R1:W-:Y:S01]  /*14600*/  STL.64 [R1+0x4c8], R64 ;  /* 0x0004c84001007387 */ /* 0x0003e20000100a00 */
[----:B------:R-:W-:-:S03]  /*14610*/  VIADD R250, R7, 0xffffffe1 ;  /* 0xffffffe107fa7836 */ /* 0x000fc60000000000 */
[----:B------:R4:W-:Y:S01]  /*14620*/  LDGSTS.E [R3+-0x18000], desc[UR4][R80.64], !P0 ;  /* 0xe800000050037fae */ /* 0x0009e2000c121844 */
[----:B--2---:R-:W-:-:S04]  /*14630*/  IMAD.WIDE R72, R4, 0x4, R244 ;  /* 0x0000000404487825 */ /* 0x004fc800078e02f4 */
[----:B---3--:R-:W-:Y:S01]  /*14640*/  VIADD R4, R6, 0xffffffe0 ;  /* 0xffffffe006047836 */ /* 0x008fe20000000000 */
[----:B------:R2:W-:Y:S01]  /*14650*/  LDGSTS.E [R3+-0x14000], desc[UR4][R72.64], !P0 ;  /* 0xec00000048037fae */ /* 0x0005e2000c121844 */
[----:B-1----:R-:W-:-:S04]  /*14660*/  IMAD.WIDE R64, R249, 0x4, R242 ;  /* 0x00000004f9407825 */ /* 0x002fc800078e02f2 */
[----:B------:R-:W-:Y:S01]  /*14670*/  IMAD.WIDE R6, R249, 0x4, R244 ;  /* 0x00000004f9067825 */ /* 0x000fe200078e02f4 */
[----:B------:R1:W-:Y:S04]  /*14680*/  LDGSTS.E [R3+-0x17ffc], desc[UR4][R64.64], !P1 ;  /* 0xe800400040037fae */ /* 0x0003e8000c921844 */
[----:B------:R3:W-:Y:S01]  /*14690*/  LDGSTS.E [R3+-0x13ffc], desc[UR4][R6.64], !P1 ;  /* 0xec00400006037fae */ /* 0x0007e2000c921844 */
[----:B------:R-:W-:Y:S01]  /*146a0*/  ISETP.GE.U32.AND P1, PT, R4, 0x7fffffa1, PT ;  /* 0x7fffffa10400780c */ /* 0x000fe20003f26070 */
[C---:B------:R-:W-:Y:S02]  /*146b0*/  IMAD R4, R2.reuse, 0x3a, RZ ;  /* 0x0000003a02047824 */ /* 0x040fe400078e02ff */
[----:B------:R4:W-:Y:S01]  /*146c0*/  STL.64 [R1+0x338], R80 ;  /* 0x0003385001007387 */ /* 0x0009e20000100a00 */
[----:B------:R-:W-:-:S02]  /*146d0*/  IMAD R249, R2, 0x3b, RZ ;  /* 0x0000003b02f97824 */ /* 0x000fc400078e02ff */
[C---:B------:R-:W-:Y:S01]  /*146e0*/  IMAD.WIDE R88, R4.reuse, 0x4, R242 ;  /* 0x0000000404587825 */ /* 0x040fe200078e02f2 */
[----:B------:R2:W-:Y:S04]  /*146f0*/  STL.64 [R1+0x330], R72 ;  /* 0x0003304801007387 */ /* 0x0005e80000100a00 */
[----:B------:R1:W-:Y:S04]  /*14700*/  STL.64 [R1+0x328], R64 ;  /* 0x0003284001007387 */ /* 0x0003e80000100a00 */
[----:B------:R3:W-:Y:S01]  /*14710*/  STL.64 [R1+0x320], R6 ;  /* 0x0003200601007387 */ /* 0x0007e20000100a00 */
[----:B----4-:R-:W-:Y:S01]  /*14720*/  IMAD.WIDE R80, R4, 0x4, R244 ;  /* 0x0000000404507825 */ /* 0x010fe200078e02f4 */
[----:B------:R-:W-:-:S02]  /*14730*/  IADD3 R4, R252, -0x3e, RZ ;  /* 0xffffffc2fc047810 */ /* 0x000fc40007ffe0ff */
[----:B------:R-:W-:Y:S01]  /*14740*/  LDGSTS.E [R3+-0x17ff8], desc[UR4][R88.64], !P2 ;  /* 0xe800800058037fae */ /* 0x000fe2000d121844 */
[C---:B--2---:R-:W-:Y:S01]  /*14750*/  IMAD.WIDE R72, R249.reuse, 0x4, R242 ;  /* 0x00000004f9487825 */ /* 0x044fe200078e02f2 */
[----:B------:R-:W-:Y:S01]  /*14760*/  ISETP.GE.U32.AND P0, PT, R250, 0x7fffffa2, PT ;  /* 0x7fffffa2fa00780c */ /* 0x000fe20003f06070 */
[----:B------:R-:W2:Y:S01]  /*14770*/  LDC R252, c[0x0][0x230] ;  /* 0x00008c00fffc7b82 */ /* 0x000ea20000000800 */
[----:B------:R-:W-:Y:S01]  /*14780*/  LDGSTS.E [R3+-0x13ff8], desc[UR4][R80.64], !P2 ;  /* 0xec00800050037fae */ /* 0x000fe2000d121844 */
[----:B-1----:R-:W-:-:S03]  /*14790*/  IMAD.WIDE R64, R249, 0x4, R244 ;  /* 0x00000004f9407825 */ /* 0x002fc600078e02f4 */
[----:B------:R-:W-:Y:S03]  /*147a0*/  LDGSTS.E [R3+-0x17ff4], desc[UR4][R72.64], !P3 ;  /* 0xe800c00048037fae */ /* 0x000fe6000d921844 */
[----:B---3--:R-:W1:Y:S01]  /*147b0*/  LDC R6, c[0x0][0x230] ;  /* 0x00008c00ff067b82 */ /* 0x008e620000000800 */
[----:B------:R3:W-:Y:S01]  /*147c0*/  LDGSTS.E [R3+-0x13ff4], desc[UR4][R64.64], !P3 ;  /* 0xec00c00040037fae */ /* 0x0007e2000d921844 */
[----:B------:R-:W-:Y:S01]  /*147d0*/  ISETP.GE.U32.AND P3, PT, R4, 0x7fffff83, PT ;  /* 0x7fffff830400780c */ /* 0x000fe20003f66070 */
[----:B------:R-:W-:Y:S01]  /*147e0*/  VIADD R250, R251, 0xffffffc3 ;  /* 0xffffffc3fbfa7836 */ /* 0x000fe20000000000 */
[----:B------:R-:W-:Y:S01]  /*147f0*/  LOP3.LUT R56, R56, 0x70, RZ, 0x3c, !PT ;  /* 0x0000007038387812 */ /* 0x000fe200078e3cff */
[----:B------:R-:W-:Y:S01]  /*14800*/  STL.64 [R1+0x318], R88 ;  /* 0x0003185801007387 */ /* 0x000fe20000100a00 */
[----:B------:R-:W-:Y:S01]  /*14810*/  IMAD R4, R2, 0x1c, RZ ;  /* 0x0000001c02047824 */ /* 0x000fe200078e02ff */
[----:B------:R-:W-:Y:S01]  /*14820*/  UISETP.GT.AND UP0, UPT, UR7, 0x7f, UPT ;  /* 0x0000007f0700788c */ /* 0x000fe2000bf04270 */
[----:B------:R-:W4:Y:S01]  /*14830*/  LDC R7, c[0x0][0x230] ;  /* 0x00008c00ff077b82 */ /* 0x000f220000000800 */
[----:B------:R-:W-:Y:S01]  /*14840*/  STL.64 [R1+0x310], R80 ;  /* 0x0003105001007387 */ /* 0x000fe20000100a00 */
[----:B------:R-:W-:-:S03]  /*14850*/  IADD3 R0, R0, 0x100000, R56 ;  /* 0x0010000000007810 */ /* 0x000fc60007ffe038 */
[----:B------:R-:W-:Y:S01]  /*14860*/  STL.64 [R1+0x308], R72 ;  /* 0x0003084801007387 */ /* 0x000fe20000100a00 */
[----:B------:R-:W-:Y:S01]  /*14870*/  ISETP.GE.U32.AND P2, PT, R250, 0x7fffff84, PT ;  /* 0x7fffff84fa00780c */ /* 0x000fe20003f46070 */
[----:B------:R-:W-:Y:S02]  /*14880*/  IMAD.WIDE R56, R4, 0x4, R244 ;  /* 0x0000000404387825 */ /* 0x000fe400078e02f4 */
[----:B------:R3:W-:Y:S02]  /*14890*/  STL.64 [R1+0x300], R64 ;  /* 0x0003004001007387 */ /* 0x0007e40000100a00 */
[----:B------:R-:W-:Y:S02]  /*148a0*/  VIADD R250, R48, 0xffffffc0 ;  /* 0xffffffc030fa7836 */ /* 0x000fe40000000000 */
[----:B---3--:R-:W-:-:S04]  /*148b0*/  IMAD.WIDE R64, R4, 0x4, R242 ;  /* 0x0000000404407825 */ /* 0x008fc800078e02f2 */
[----:B------:R-:W-:Y:S01]  /*148c0*/  IMAD R4, R2, 0x1d, RZ ;  /* 0x0000001d02047824 */ /* 0x000fe200078e02ff */
[----:B------:R3:W-:Y:S04]  /*148d0*/  LDGSTS.E [R0+-0x20000], desc[UR4][R64.64], !P4 ;  /* 0xe000000040007fae */ /* 0x0007e8000e121844 */
[----:B------:R3:W-:Y:S04]  /*148e0*/  STL.64 [R1+0x4c0], R64 ;  /* 0x0004c04001007387 */ /* 0x0007e80000100a00 */
[----:B------:R2:W-:Y:S01]  /*148f0*/  LDGSTS.E [R0+-0x1c000], desc[UR4][R56.64], !P4 ;  /* 0xe400000038007fae */ /* 0x0005e2000e121844 */
[----:B------:R-:W-:Y:S01]  /*14900*/  ISETP.GE.AND P4, PT, R49, R250, PT ;  /* 0x000000fa3100720c */ /* 0x000fe20003f86270 */
[----:B------:R-:W-:-:S04]  /*14910*/  IMAD.WIDE R48, R4, 0x4, R244 ;  /* 0x0000000404307825 */ /* 0x000fc800078e02f4 */
[----:B---3--:R-:W-:Y:S01]  /*14920*/  IMAD.WIDE R64, R4, 0x4, R242 ;  /* 0x0000000404407825 */ /* 0x008fe200078e02f2 */
[----:B------:R2:W-:Y:S03]  /*14930*/  STL.64 [R1+0x2f8], R56 ;  /* 0x0002f83801007387 */ /* 0x0005e60000100a00 */
[----:B------:R-:W-:Y:S01]  /*14940*/  IMAD R249, R2, 0x1e, RZ ;  /* 0x0000001e02f97824 */ /* 0x000fe200078e02ff */
[----:B------:R-:W-:Y:S01]  /*14950*/  LDGSTS.E [R0+-0x1fffc], desc[UR4][R64.64], !P5 ;  /* 0xe000400040007fae */ /* 0x000fe2000e921844 */
[----:B-1----:R-:W-:Y:S01]  /*14960*/  VIADD R251, R6, 0xffffffc1 ;  /* 0xffffffc106fb7836 */ /* 0x002fe20000000000 */
[----:B------:R-:W-:Y:S01]  /*14970*/  SEL R4, RZ, 0x4, P4 ;  /* 0x00000004ff047807 */ /* 0x000fe20002000000 */
[----:B------:R-:W1:Y:S01]  /*14980*/  LDC R6, c[0x0][0x230] ;  /* 0x00008c00ff067b82 */ /* 0x000e620000000800 */
[----:B------:R3:W-:Y:S01]  /*14990*/  LDGSTS.E [R0+-0x1bffc], desc[UR4][R48.64], !P5 ;  /* 0xe400400030007fae */ /* 0x0007e2000e921844 */
[----:B------:R-:W-:-:S03]  /*149a0*/  PLOP3.LUT P5, PT, PT, PT, UP0, 0x80, 0x0 ;  /* 0x000000000000781c */ /* 0x000fc60003faf008 */
[----:B------:R-:W-:Y:S01]  /*149b0*/  STL.64 [R1+0x2f0], R64 ;  /* 0x0002f04001007387 */ /* 0x000fe20000100a00 */
[----:B--2---:R-:W-:Y:S01]  /*149c0*/  IMAD.WIDE R56, R249, 0x4, R242 ;  /* 0x00000004f9387825 */ /* 0x004fe200078e02f2 */
[----:B------:R-:W-:Y:S02]  /*149d0*/  ISETP.GE.U32.AND P4, PT, R251, 0x7fffff82, PT ;  /* 0x7fffff82fb00780c */ /* 0x000fe40003f86070 */
[----:B------:R3:W-:Y:S01]  /*149e0*/  STL.64 [R1+0x2e8], R48 ;  /* 0x0002e83001007387 */ /* 0x0007e20000100a00 */
[----:B------:R-:W2:Y:S01]  /*149f0*/  LDC R251, c[0x0][0x230] ;  /* 0x00008c00fffb7b82 */ /* 0x000ea20000000800 */
[----:B------:R-:W-:Y:S02]  /*14a00*/  SEL R4, R4, RZ, P5 ;  /* 0x000000ff04047207 */ /* 0x000fe40002800000 */
[----:B------:R4:W-:Y:S01]  /*14a10*/  LDGSTS.E [R0+-0x1fff8], desc[UR4][R56.64], !P0 ;  /* 0xe000800038007fae */ /* 0x0009e2000c121844 */
[----:B------:R-:W-:-:S04]  /*14a20*/  ISETP.GE.U32.AND P5, PT, R250, 0x7fffff81, PT ;  /* 0x7fffff81fa00780c */ /* 0x000fc80003fa6070 */
[----:B------:R-:W1:Y:S01]  /*14a30*/  LDC R250, c[0x0][0x230] ;  /* 0x00008c00fffa7b82 */ /* 0x000e620000000800 */
[----:B---3--:R-:W-:-:S05]  /*14a40*/  IMAD.WIDE R48, R249, 0x4, R244 ;  /* 0x00000004f9307825 */ /* 0x008fca00078e02f4 */
[----:B------:R3:W-:Y:S01]  /*14a50*/  LDGSTS.E [R0+-0x1bff8], desc[UR4][R48.64], !P0 ;  /* 0xe400800030007fae */ /* 0x0007e2000c121844 */
[----:B------:R-:W-:Y:S01]  /*14a60*/  ISETP.NE.U32.AND P0, PT, R4, RZ, PT ;  /* 0x000000ff0400720c */ /* 0x000fe20003f05070 */
[C---:B------:R-:W-:Y:S02]  /*14a70*/  IMAD R4, R2.reuse, 0x1f, RZ ;  /* 0x0000001f02047824 */ /* 0x040fe400078e02ff */
[----:B------:R-:W-:Y:S02]  /*14a80*/  IMAD R249, R2, 0x3c, RZ ;  /* 0x0000003c02f97824 */ /* 0x000fe400078e02ff */
[----:B------:R-:W-:-:S04]  /*14a90*/  IMAD.WIDE R72, R4, 0x4, R242 ;  /* 0x0000000404487825 */ /* 0x000fc800078e02f2 */
[----:B------:R-:W-:Y:S01]  /*14aa0*/  IMAD.WIDE R64, R4, 0x4, R244 ;  /* 0x0000000404407825 */ /* 0x000fe200078e02f4 */
[----:B------:R4:W-:Y:S03]  /*14ab0*/  STL.64 [R1+0x2e0], R56 ;  /* 0x0002e03801007387 */ /* 0x0009e60000100a00 */
[----:B------:R-:W-:Y:S01]  /*14ac0*/  VIADD R4, R252, 0xffffffbf ;  /* 0xffffffbffc047836 */ /* 0x000fe20000000000 */
[----:B------:R-:W-:Y:S01]  /*14ad0*/  LDGSTS.E [R0+-0x1fff4], desc[UR4][R72.64], !P1 ;  /* 0xe000c00048007fae */ /* 0x000fe2000c921844 */
[----:B------:R-:W1:Y:S03]  /*14ae0*/  LDC R252, c[0x0][0x230] ;  /* 0x00008c00fffc7b82 */ /* 0x000e660000000800 */
[----:B------:R3:W-:Y:S01]  /*14af0*/  STL.64 [R1+0x2d8], R48 ;  /* 0x0002d83001007387 */ /* 0x0007e20000100a00 */
[----:B----4-:R-:W-:-:S03]  /*14b00*/  IMAD.WIDE R56, R249, 0x4, R242 ;  /* 0x00000004f9387825 */ /* 0x010fc600078e02f2 */
[----:B------:R-:W-:Y:S01]  /*14b10*/  LDGSTS.E [R0+-0x1bff4], desc[UR4][R64.64], !P1 ;  /* 0xe400c00040007fae */ /* 0x000fe2000c921844 */
[----:B------:R-:W-:Y:S01]  /*14b20*/  ISETP.GE.U32.AND P1, PT, R4, 0x7fffff80, PT ;  /* 0x7fffff800400780c */ /* 0x000fe20003f26070 */
[----:B------:R-:W-:Y:S02]  /*14b30*/  IMAD R4, R2, 0x3d, RZ ;  /* 0x0000003d02047824 */ /* 0x000fe400078e02ff */
[----:B------:R-:W-:Y:S01]  /*14b40*/  STL.64 [R1+0x2d0], R72 ;  /* 0x0002d04801007387 */ /* 0x000fe20000100a00 */
[----:B---3--:R-:W-:-:S03]  /*14b50*/  IMAD.WIDE R48, R249, 0x4, R244 ;  /* 0x00000004f9307825 */ /* 0x008fc600078e02f4 */
[----:B------:R-:W-:Y:S01]  /*14b60*/  STL.64 [R1+0x2c8], R64 ;  /* 0x0002c84001007387 */ /* 0x000fe20000100a00 */
[----:B------:R-:W-:-:S03]  /*14b70*/  VIADD R249, R7, 0xffffffbe ;  /* 0xffffffbe07f97836 */ /* 0x000fc60000000000 */
[----:B------:R3:W-:Y:S04]  /*14b80*/  STL.64 [R1+0x2c0], R56 ;  /* 0x0002c03801007387 */ /* 0x0007e80000100a00 */
[----:B------:R3:W-:Y:S04]  /*14b90*/  LDGSTS.E [R0+-0x18000], desc[UR4][R56.64], !P2 ;  /* 0xe800000038007fae */ /* 0x0007e8000d121844 */
[----:B------:R4:W-:Y:S04]  /*14ba0*/  STL.64 [R1+0x2b8], R48 ;  /* 0x0002b83001007387 */ /* 0x0009e80000100a00 */
[----:B------:R4:W-:Y:S01]  /*14bb0*/  LDGSTS.E [R0+-0x14000], desc[UR4][R48.64], !P2 ;  /* 0xec00000030007fae */ /* 0x0009e2000d121844 */
[----:B------:R-:W-:Y:S01]  /*14bc0*/  ISETP.GE.U32.AND P2, PT, R249, 0x7fffff7f, PT ;  /* 0x7fffff7ff900780c */ /* 0x000fe20003f46070 */
[----:B---3--:R-:W-:Y:S01]  /*14bd0*/  IMAD.WIDE R56, R4, 0x4, R242 ;  /* 0x0000000404387825 */ /* 0x008fe200078e02f2 */
[----:B--2---:R-:W-:-:S04]  /*14be0*/  IADD3 R249, R251, -0x43, RZ ;  /* 0xffffffbdfbf97810 */ /* 0x004fc80007ffe0ff */
[----:B------:R2:W-:Y:S01]  /*14bf0*/  LDGSTS.E [R0+-0x17ffc], desc[UR4][R56.64], !P3 ;  /* 0xe800400038007fae */ /* 0x0005e2000d921844 */
[----:B----4-:R-:W-:-:S05]  /*14c00*/  IMAD.WIDE R48, R4, 0x4, R244 ;  /* 0x0000000404307825 */ /* 0x010fca00078e02f4 */
[----:B------:R3:W-:Y:S01]  /*14c10*/  LDGSTS.E [R0+-0x13ffc], desc[UR4][R48.64], !P3 ;  /* 0xec00400030007fae */ /* 0x0007e2000d921844 */
[----:B------:R-:W-:Y:S01]  /*14c20*/  ISETP.GE.U32.AND P3, PT, R249, 0x7fffff7e, PT ;  /* 0x7fffff7ef900780c */ /* 0x000fe20003f66070 */
[----:B-1----:R-:W-:Y:S02]  /*14c30*/  VIADD R249, R250, 0xffffffbc ;  /* 0xffffffbcfaf97836 */ /* 0x002fe40000000000 */
[----:B------:R-:W1:Y:S01]  /*14c40*/  LDC.64 R250, c[0x0][0x238] ;  /* 0x00008e00fffa7b82 */ /* 0x000e620000000a00 */
[C---:B------:R-:W-:Y:S02]  /*14c50*/  IMAD R4, R2.reuse, 0x3e, RZ ;  /* 0x0000003e02047824 */ /* 0x040fe400078e02ff */
[----:B------:R-:W-:Y:S01]  /*14c60*/  IMAD R2, R2, 0x3f, RZ ;  /* 0x0000003f02027824 */ /* 0x000fe200078e02ff */
[----:B------:R2:W-:Y:S01]  /*14c70*/  STL.64 [R1+0x2b0], R56 ;  /* 0x0002b03801007387 */ /* 0x0005e20000100a00 */
[----:B------:R-:W-:-:S03]  /*14c80*/  IMAD.WIDE R64, R4, 0x4, R242 ;  /* 0x0000000404407825 */ /* 0x000fc600078e02f2 */
[----:B------:R3:W-:Y:S04]  /*14c90*/  STL.64 [R1+0x2a8], R48 ;  /* 0x0002a83001007387 */ /* 0x0007e80000100a00 */
[----:B------:R-:W-:Y:S01]  /*14ca0*/  LDGSTS.E [R0+-0x17ff8], desc[UR4][R64.64], !P4 ;  /* 0xe800800040007fae */ /* 0x000fe2000e121844 */
[----:B--2---:R-:W-:-:S04]  /*14cb0*/  IMAD.WIDE R56, R4, 0x4, R244 ;  /* 0x0000000404387825 */ /* 0x004fc800078e02f4 */
[----:B------:R-:W-:Y:S01]  /*14cc0*/  VIADD R4, R6, 0xffffff9f ;  /* 0xffffff9f06047836 */ /* 0x000fe20000000000 */
[----:B------:R-:W-:Y:S01]  /*14cd0*/  LDGSTS.E [R0+-0x13ff8], desc[UR4][R56.64], !P4 ;  /* 0xec00800038007fae */ /* 0x000fe2000e121844 */
[----:B---3--:R-:W-:-:S04]  /*14ce0*/  IMAD.WIDE R48, R2, 0x4, R242 ;  /* 0x0000000402307825 */ /* 0x008fc800078e02f2 */
[----:B------:R-:W-:Y:S01]  /*14cf0*/  IMAD.WIDE R6, R2, 0x4, R244 ;  /* 0x0000000402067825 */ /* 0x000fe200078e02f4 */
[----:B------:R-:W-:Y:S04]  /*14d00*/  STL.64 [R1+0x2a0], R64 ;  /* 0x0002a04001007387 */ /* 0x000fe80000100a00 */
[----:B------:R-:W-:Y:S04]  /*14d10*/  LDGSTS.E [R0+-0x17ff4], desc[UR4][R48.64], !P5 ;  /* 0xe800c00030007fae */ /* 0x000fe8000e921844 */
[----:B------:R-:W-:Y:S04]  /*14d20*/  STL.64 [R1+0x2368], R242 ;  /* 0x002368f201007387 */ /* 0x000fe80000100a00 */
[----:B------:R-:W-:Y:S01]  /*14d30*/  LDGSTS.E [R0+-0x13ff4], desc[UR4][R6.64], !P5 ;  /* 0xec00c00006007fae */ /* 0x000fe2000e921844 */
[----:B------:R-:W-:Y:S01]  /*14d40*/  ISETP.GE.U32.AND P5, PT, R4, 0x7fffff60, PT ;  /* 0x7fffff600400780c */ /* 0x000fe20003fa6070 */
[----:B-1----:R-:W-:-:S02]  /*14d50*/  IMAD.MOV.U32 R4, RZ, RZ, R250 ;  /* 0x000000ffff047224 */ /* 0x002fc400078e00fa */
[----:B------:R1:W-:Y:S01]  /*14d60*/  STL.64 [R1+0x298], R56 ;  /* 0x0002983801007387 */ /* 0x0003e20000100a00 */
[----:B------:R-:W-:-:S03]  /*14d70*/  VIADD R2, R252, 0xffffff9e ;  /* 0xffffff9efc027836 */ /* 0x000fc60000000000 */
[----:B------:R-:W-:Y:S04]  /*14d80*/  STL.64 [R1+0x2370], R244 ;  /* 0x002370f401007387 */ /* 0x000fe80000100a00 */
[----:B------:R2:W-:Y:S04]  /*14d90*/  STL.64 [R1+0x290], R48 ;  /* 0x0002903001007387 */ /* 0x0005e80000100a00 */
[----:B------:R3:W-:Y:S04]  /*14da0*/  STL.64 [R1+0x288], R6 ;  /* 0x0002880601007387 */ /* 0x0007e80000100a00 */
[----:B-1----:R-:W4:Y:S04]  /*14db0*/  LDL.64 R56, [R1+0x190] ;  /* 0x0001900001387983 */ /* 0x002f280000100a00 */
[----:B--2---:R-:W2:Y:S04]  /*14dc0*/  LDL.64 R48, [R1+0x1b0] ;  /* 0x0001b00001307983 */ /* 0x004ea80000100a00 */
[----:B------:R-:W4:Y:S04]  /*14dd0*/  LDL.64 R64, [R1+0x170] ;  /* 0x0001700001407983 */ /* 0x000f280000100a00 */
[----:B------:R-:W4:Y:S04]  /*14de0*/  LDL.64 R72, [R1+0x150] ;  /* 0x0001500001487983 */ /* 0x000f280000100a00 */
[----:B------:R-:W4:Y:S04]  /*14df0*/  LDL.64 R80, [R1+0x130] ;  /* 0x0001300001507983 */ /* 0x000f280000100a00 */
[----:B------:R-:W4:Y:S04]  /*14e00*/  LDL.64 R88, [R1+0x110] ;  /* 0x0001100001587983 */ /* 0x000f280000100a00 */
[----:B------:R-:W4:Y:S04]  /*14e10*/  LDL.64 R96, [R1+0xf0] ;  /* 0x0000f00001607983 */ /* 0x000f280000100a00 */
[----:B------:R-:W4:Y:S04]  /*14e20*/  LDL.64 R244, [R1+0x70] ;  /* 0x0000700001f47983 */ /* 0x000f280000100a00 */
[----:B------:R-:W4:Y:S04]  /*14e30*/  LDL.64 R242, [R1+0x50] ;  /* 0x0000500001f27983 */ /* 0x000f280000100a00 */
[----:B---3--:R-:W3:Y:S04]  /*14e40*/  LDL.64 R6, [R1+0x30] ;  /* 0x0000300001067983 */ /* 0x008ee80000100a00 */
[----:B------:R-:W3:Y:S04]  /*14e50*/  LDL.64 R246, [R1+0x10] ;  /* 0x0000100001f67983 */ /* 0x000ee80000100a00 */
[----:B------:R1:W-:Y:S01]  /*14e60*/  STL [R1+0x284], R251 ;  /* 0x000284fb01007387 */ /* 0x0003e20000100800 */
[----:B------:R-:W-:-:S03]  /*14e70*/  ISETP.GE.U32.AND P4, PT, R249, 0x7fffff7d, PT ;  /* 0x7fffff7df900780c */ /* 0x000fc60003f86070 */
[----:B------:R1:W-:Y:S01]  /*14e80*/  STL.64 [R1+0x2378], R4 ;  /* 0x0023780401007387 */ /* 0x0003e20000100a00 */
[C---:B------:R-:W-:Y:S02]  /*14e90*/  LOP3.LUT R250, R10.reuse, 0x20, RZ, 0x3c, !PT ;  /* 0x000000200afa7812 */ /* 0x040fe400078e3cff */
[C---:B------:R-:W-:Y:S01]  /*14ea0*/  LOP3.LUT R252, R10.reuse, 0x60, RZ, 0x3c, !PT ;  /* 0x000000600afc7812 */ /* 0x040fe200078e3cff */
[----:B------:R-:W0:Y:S01]  /*14eb0*/  LDGDEPBAR ;  /* 0x00000000000079af */ /* 0x000e220000000000 */
[C---:B------:R-:W-:Y:S02]  /*14ec0*/  IADD3 R249, R10.reuse, UR61, RZ ;  /* 0x0000003d0af97c10 */ /* 0x040fe4000fffe0ff */
[----:B-1----:R-:W-:Y:S01]  /*14ed0*/  LOP3.LUT R251, R10, 0x40, RZ, 0x3c, !PT ;  /* 0x000000400afb7812 */ /* 0x002fe200078e3cff */
[----:B------:R-:W3:Y:S04]  /*14ee0*/  LDL.64 R4, [R1+0x90] ;  /* 0x0000900001047983 */ /* 0x000ee80000100a00 */
[----:B------:R1:W-:Y:S04]  /*14ef0*/  STL.64 [R1+0x2380], R2 ;  /* 0x0023800201007387 */ /* 0x0003e80000100a00 */
[----:B-1----:R-:W3:Y:S04]  /*14f00*/  LDL.64 R2, [R1+0xb0] ;  /* 0x0000b00001027983 */ /* 0x002ee80000100a00 */
[----:B------:R1:W-:Y:S04]  /*14f10*/  STL.64 [R1+0x2358], R10 ;  /* 0x0023580a01007387 */ /* 0x0003e80000100a00 */
[----:B-1----:R-:W3:Y:S04]  /*14f20*/  LDL.64 R10, [R1+0xd0] ;  /* 0x0000d000010a7983 */ /* 0x002ee80000100a00 */
[----:B--2---:R-:W-:Y:S04]  /*14f30*/  LDGSTS.E [R249], desc[UR4][R48.64], P6 ;  /* 0x0000000030f97fae */ /* 0x004fe8000b121844 */
[----:B----4-:R-:W-:Y:S04]  /*14f40*/  LDGSTS.E [R249+0x400], desc[UR4][R56.64], P6 ;  /* 0x0040000038f97fae */ /* 0x010fe8000b121844 */
[----:B------:R-:W-:Y:S04]  /*14f50*/  LDGSTS.E [R249+0x800], desc[UR4][R64.64], P6 ;  /* 0x0080000040f97fae */ /* 0x000fe8000b121844 */
[----:B------:R-:W-:Y:S04]  /*14f60*/  LDGSTS.E [R249+0xc00], desc[UR4][R72.64], P6 ;  /* 0x00c0000048f97fae */ /* 0x000fe8000b121844 */
[----:B------:R-:W-:Y:S04]  /*14f70*/  LDGSTS.E [R249+0x1000], desc[UR4][R80.64], P6 ;  /* 0x0100000050f97fae */ /* 0x000fe8000b121844 */
[----:B------:R-:W-:Y:S04]  /*14f80*/  LDGSTS.E [R249+0x1400], desc[UR4][R88.64], P6 ;  /* 0x0140000058f97fae */ /* 0x000fe8000b121844 */
[----:B------:R-:W-:Y:S04]  /*14f90*/  LDGSTS.E [R249+0x1800], desc[UR4][R96.64], P6 ;  /* 0x0180000060f97fae */ /* 0x000fe8000b121844 */
[----:B------:R-:W2:Y:S04]  /*14fa0*/  LDL.LU.64 R48, [R1+0x25c8] ;  /* 0x0025c80001307983 */ /* 0x000ea80000300a00 */
[----:B------:R-:W4:Y:S04]  /*14fb0*/  LDL.LU.64 R56, [R1+0x25c0] ;  /* 0x0025c00001387983 */ /* 0x000f280000300a00 */
[----:B------:R-:W4:Y:S04]  /*14fc0*/  LDL.LU.64 R64, [R1+0x25b8] ;  /* 0x0025b80001407983 */ /* 0x000f280000300a00 */
[----:B------:R-:W4:Y:S04]  /*14fd0*/  LDL.LU.64 R72, [R1+0x25b0] ;  /* 0x0025b00001487983 */ /* 0x000f280000300a00 */
[----:B------:R-:W4:Y:S04]  /*14fe0*/  LDL.LU.64 R80, [R1+0x25a8] ;  /* 0x0025a80001507983 */ /* 0x000f280000300a00 */
[----:B------:R-:W4:Y:S04]  /*14ff0*/  LDL.LU.64 R88, [R1+0x25a0] ;  /* 0x0025a00001587983 */ /* 0x000f280000300a00 */
[----:B------:R-:W4:Y:S04]  /*15000*/  LDL.LU.64 R96, [R1+0x2598] ;  /* 0x0025980001607983 */ /* 0x000f280000300a00 */
[----:B------:R-:W-:Y:S04]  /*15010*/  STL.64 [R1+0x2200], R14 ;  /* 0x0022000e01007387 */ /* 0x000fe80000100a00 */
[----:B------:R-:W-:Y:S04]  /*15020*/  STL.64 [R1+0x21f0], R22 ;  /* 0x0021f01601007387 */ /* 0x000fe80000100a00 */
[----:B------:R-:W-:Y:S04]  /*15030*/  STL.64 [R1+0x21e8], R30 ;  /* 0x0021e81e01007387 */ /* 0x000fe80000100a00 */
[----:B------:R-:W-:Y:S04]  /*15040*/  STL.64 [R1+0x21f8], R38 ;  /* 0x0021f82601007387 */ /* 0x000fe80000100a00 */
[----:B------:R-:W-:Y:S04]  /*15050*/  STL.64 [R1+0x2208], R46 ;  /* 0x0022082e01007387 */ /* 0x000fe80000100a00 */
[----:B---3--:R-:W-:Y:S04]  /*15060*/  LDGSTS.E [R249+0x1c00], desc[UR4][R10.64], P6 ;  /* 0x01c000000af97fae */ /* 0x008fe8000b121844 */
[----:B------:R-:W-:Y:S04]  /*15070*/  LDGSTS.E [R249+0x2000], desc[UR4][R2.64], P6 ;  /* 0x0200000002f97fae */ /* 0x000fe8000b121844 */
        /* <DEDUP_REMOVED lines=11> */
[----:B------:R-:W-:Y:S04]  /*15130*/  STL.64 [R1+0x2210], R54 ;  /* 0x0022103601007387 */ /* 0x000fe80000100a00 */
        /* <DEDUP_REMOVED lines=41> */
[----:B------:R1:W-:Y:S04]  /*153d0*/  STL.64 [R1+0x22b8], R222 ;  /* 0x0022b8de01007387 */ /* 0x0003e80000100a00 */
[----:B------:R-:W-:Y:S04]  /*153e0*/  LDGSTS.E [R249+0x12400], desc[UR4][R230.64], P6 ;  /* 0x12400000e6f97fae */ /* 0x000fe8000b121844 */
[----:B------:R-:W-:Y:S04]  /*153f0*/  STL.64 [R1+0x22c0], R230 ;  /* 0x0022c0e601007387 */ /* 0x000fe80000100a00 */
[----:B------:R-:W-:Y:S04]  /*15400*/  LDGSTS.E [R249+0x12800], desc[UR4][R238.64], P6 ;  /* 0x12800000eef97fae */ /* 0x000fe8000b121844 */
[----:B------:R-:W-:Y:S04]  /*15410*/  STL.64 [R1+0x22c8], R238 ;  /* 0x0022c8ee01007387 */ /* 0x000fe80000100a00 */
[----:B------:R-:W-:Y:S04]  /*15420*/  LDGSTS.E [R249+0x12c00], desc[UR4][R104.64], P6 ;  /* 0x12c0000068f97fae */ /* 0x000fe8000b121844 */
[----:B------:R-:W-:Y:S04]  /*15430*/  LDGSTS.E [R249+0x13000], desc[UR4][R112.64], P6 ;  /* 0x1300000070f97fae */ /* 0x000fe8000b121844 */
[----:B------:R-:W-:Y:S04]  /*15440*/  LDGSTS.E [R249+0x13400], desc[UR4][R120.64], P6 ;  /* 0x1340000078f97fae */ /* 0x000fe8000b121844 */
[----:B------:R-:W3:Y:S04]  /*15450*/  LDL.LU.64 R104, [R1+0x2590] ;  /* 0x0025900001687983 */ /* 0x000ee80000300a00 */
[----:B------:R-:W3:Y:S04]  /*15460*/  LDL.LU.64 R112, [R1+0x2588] ;  /* 0x0025880001707983 */ /* 0x000ee80000300a00 */
[----:B------:R-:W3:Y:S04]  /*15470*/  LDL.LU.64 R120, [R1+0x2580] ;  /* 0x0025800001787983 */ /* 0x000ee80000300a00 */
[----:B------:R-:W-:Y:S04]  /*15480*/  LDGSTS.E [R249+0x13800], desc[UR4][R128.64], P6 ;  /* 0x1380000080f97fae */ /* 0x000fe8000b121844 */
[----:B------:R-:W-:Y:S04]  /*15490*/  LDGSTS.E [R249+0x13c00], desc[UR4][R136.64], P6 ;  /* 0x13c0000088f97fae */ /* 0x000fe8000b121844 */
[----:B------:R-:W-:Y:S04]  /*154a0*/  LDGSTS.E [R249+0x14000], desc[UR4][R144.64], P6 ;  /* 0x1400000090f97fae */ /* 0x000fe8000b121844 */
[----:B------:R-:W3:Y:S04]  /*154b0*/  LDL.LU.64 R128, [R1+0x2578] ;  /* 0x0025780001807983 */ /* 0x000ee80000300a00 */
[----:B------:R-:W2:Y:S04]  /*154c0*/  LDL.64 R4, [R1+0x1a8] ;  /* 0x0001a80001047983 */ /* 0x000ea80000100a00 */
[----:B------:R-:W4:Y:S04]  /*154d0*/  LDL.64 R244, [R1+0x188] ;  /* 0x0001880001f47983 */ /* 0x000f280000100a00 */
[----:B------:R-:W3:Y:S04]  /*154e0*/  LDL.64 R242, [R1+0x168] ;  /* 0x0001680001f27983 */ /* 0x000ee80000100a00 */
[----:B------:R-:W3:Y:S04]  /*154f0*/  LDL.64 R6, [R1+0x148] ;  /* 0x0001480001067983 */ /* 0x000ee80000100a00 */
[----:B------:R-:W3:Y:S04]  /*15500*/  LDL.64 R246, [R1+0x128] ;  /* 0x0001280001f67983 */ /* 0x000ee80000100a00 */
[----:B-1----:R-:W3:Y:S04]  /*15510*/  LDL.LU.64 R222, [R1+0x108] ;  /* 0x0001080001de7983 */ /* 0x002ee80000300a00 */
[----:B------:R-:W3:Y:S04]  /*15520*/  LDL.LU.64 R190, [R1+0xe8] ;  /* 0x0000e80001be7983 */ /* 0x000ee80000300a00 */
        /* <DEDUP_REMOVED lines=22> */
[----:B------:R-:W-:Y:S01]  /*15690*/  LDGSTS.E [R249+0x16000], desc[UR4][R208.64], P6 ;  /* 0x16000000d0f97fae */ /* 0x000fe2000b121844 */
[----:B------:R-:W-:-:S03]  /*156a0*/  VIADD R250, R250, UR61 ;  /* 0x0000003dfafa7c36 */ /* 0x000fc60008000000 */
[----:B------:R-:W-:Y:S04]  /*156b0*/  LDGSTS.E [R249+0x16400], desc[UR4][R18.64], P6 ;  /* 0x1640000012f97fae */ /* 0x000fe8000b121844 */
[----:B------:R-:W3:Y:S04]  /*156c0*/  LDL.LU.64 R200, [R1+0x2530] ;  /* 0x0025300001c87983 */ /* 0x000ee80000300a00 */
[----:B------:R-:W3:Y:S04]  /*156d0*/  LDL.LU.64 R208, [R1+0x2528] ;  /* 0x0025280001d07983 */ /* 0x000ee80000300a00 */
[----:B------:R-:W-:Y:S04]  /*156e0*/  LDGSTS.E [R249+0x16800], desc[UR4][R26.64], P6 ;  /* 0x168000001af97fae */ /* 0x000fe8000b121844 */
[----:B------:R-:W-:Y:S04]  /*156f0*/  LDGSTS.E [R249+0x16c00], desc[UR4][R34.64], P6 ;  /* 0x16c0000022f97fae */ /* 0x000fe8000b121844 */
[----:B------:R-:W-:Y:S04]  /*15700*/  LDGSTS.E [R249+0x17000], desc[UR4][R42.64], P6 ;  /* 0x170000002af97fae */ /* 0x000fe8000b121844 */
[----:B------:R-:W-:Y:S04]  /*15710*/  LDGSTS.E [R249+0x17400], desc[UR4][R50.64], P6 ;  /* 0x1740000032f97fae */ /* 0x000fe8000b121844 */
[----:B------:R-:W-:Y:S04]  /*15720*/  LDGSTS.E [R249+0x17800], desc[UR4][R58.64], P6 ;  /* 0x178000003af97fae */ /* 0x000fe8000b121844 */
[----:B------:R-:W-:Y:S04]  /*15730*/  LDGSTS.E [R249+0x17c00], desc[UR4][R66.64], P6 ;  /* 0x17c0000042f97fae */ /* 0x000fe8000b121844 */
[----:B------:R-:W3:Y:S04]  /*15740*/  LDL.LU.64 R18, [R1+0x2520] ;  /* 0x0025200001127983 */ /* 0x000ee80000300a00 */
[----:B------:R-:W3:Y:S04]  /*15750*/  LDL.LU.64 R26, [R1+0x2518] ;  /* 0x00251800011a7983 */ /* 0x000ee80000300a00 */
[----:B------:R-:W3:Y:S04]  /*15760*/  LDL.LU.64 R34, [R1+0x2510] ;  /* 0x0025100001227983 */ /* 0x000ee80000300a00 */
[----:B------:R-:W3:Y:S04]  /*15770*/  LDL.LU.64 R42, [R1+0x2508] ;  /* 0x00250800012a7983 */ /* 0x000ee80000300a00 */
[----:B------:R-:W3:Y:S04]  /*15780*/  LDL.LU.64 R50, [R1+0x2500] ;  /* 0x0025000001327983 */ /* 0x000ee80000300a00 */
[----:B------:R-:W3:Y:S04]  /*15790*/  LDL.LU.64 R58, [R1+0x24f8] ;  /* 0x0024f800013a7983 */ /* 0x000ee80000300a00 */
[----:B------:R-:W3:Y:S04]  /*157a0*/  LDL.LU.64 R66, [R1+0x24f0] ;  /* 0x0024f00001427983 */ /* 0x000ee80000300a00 */
[----:B------:R-:W-:Y:S04]  /*157b0*/  STL.64 [R1+0x2388], R248 ;  /* 0x002388f801007387 */ /* 0x000fe80000100a00 */
[----:B--2---:R-:W-:Y:S04]  /*157c0*/  LDGSTS.E [R250+0x100], desc[UR4][R4.64], P6 ;  /* 0x0010000004fa7fae */ /* 0x004fe8000b121844 */
[----:B----4-:R-:W-:Y:S04]  /*157d0*/  LDGSTS.E [R250+0x500], desc[UR4][R244.64], P6 ;  /* 0x00500000f4fa7fae */ /* 0x010fe8000b121844 */
        /* <DEDUP_REMOVED lines=60> */
[----:B------:R-:W-:Y:S04]  /*15ba0*/  LDGSTS.E [R250+0x13100], desc[UR4][R82.64], P6 ;  /* 0x1310000052fa7fae */ /* 0x000fe8000b121844 */
[----:B------:R-:W-:Y:S04]  /*15bb0*/  LDGSTS.E [R250+0x13500], desc[UR4][R90.64], P6 ;  /* 0x135000005afa7fae */ /* 0x000fe8000b121844 */
[----:B------:R-:W4:Y:S04]  /*15bc0*/  LDL.LU.64 R74, [R1+0x24e8] ;  /* 0x0024e800014a7983 */ /* 0x000f280000300a00 */
[----:B------:R-:W2:Y:S04]  /*15bd0*/  LDL.LU.64 R82, [R1+0x24e0] ;  /* 0x0024e00001527983 */ /* 0x000ea80000300a00 */
[----:B------:R-:W3:Y:S04]  /*15be0*/  LDL.LU.64 R90, [R1+0x24d8] ;  /* 0x0024d800015a7983 */ /* 0x000ee80000300a00 */
[----:B------:R-:W-:Y:S04]  /*15bf0*/  LDGSTS.E [R250+0x13900], desc[UR4][R98.64], P6 ;  /* 0x1390000062fa7fae */ /* 0x000fe8000b121844 */
[----:B------:R-:W-:Y:S04]  /*15c00*/  LDGSTS.E [R250+0x13d00], desc[UR4][R106.64], P6 ;  /* 0x13d000006afa7fae */ /* 0x000fe8000b121844 */
[----:B------:R-:W-:Y:S04]  /*15c10*/  LDGSTS.E [R250+0x14100], desc[UR4][R114.64], P6 ;  /* 0x1410000072fa7fae */ /* 0x000fe8000b121844 */
[----:B------:R-:W3:Y:S04]  /*15c20*/  LDL.LU.64 R98, [R1+0x24d0] ;  /* 0x0024d00001627983 */ /* 0x000ee80000300a00 */
[----:B------:R-:W4:Y:S04]  /*15c30*/  LDL.64 R246, [R1+0x1a0] ;  /* 0x0001a00001f67983 */ /* 0x000f280000100a00 */
[----:B-1----:R-:W2:Y:S04]  /*15c40*/  LDL.LU.64 R46, [R1+0x180] ;  /* 0x00018000012e7983 */ /* 0x002ea80000300a00 */
        /* <DEDUP_REMOVED lines=11> */
[----:B------:R-:W3:Y:S04]  /*15d00*/  LDL.LU.64 R30, [R1] ;  /* 0x00000000011e7983 */ /* 0x000ee80000300a00 */
        /* <DEDUP_REMOVED lines=32> */
[----:B------:R-:W3:Y:S04]  /*15f10*/  LDL.LU.64 R36, [R1+0x2448] ;  /* 0x0024480001247983 */ /* 0x000ee80000300a00 */
[----:B----4-:R-:W-:Y:S04]  /*15f20*/  LDGSTS.E [R251+0x200], desc[UR4][R246.64], P6 ;  /* 0x00200000f6fb7fae */ /* 0x010fe8000b121844 */
[----:B--2---:R-:W-:Y:S04]  /*15f30*/  LDGSTS.E [R251+0x600], desc[UR4][R46.64], P6 ;  /* 0x006000002efb7fae */ /* 0x004fe8000b121844 */
        /* <DEDUP_REMOVED lines=43> */
[----:B------:R-:W2:Y:S04]  /*161f0*/  LDL.LU.64 R44, [R1+0x2440] ;  /* 0x00244000012c7983 */ /* 0x000ea80000300a00 */
[----:B------:R-:W3:Y:S04]  /*16200*/  LDL.LU.64 R52, [R1+0x2438] ;  /* 0x0024380001347983 */ /* 0x000ee80000300a00 */
[----:B------:R1:W-:Y:S04]  /*16210*/  STL.64 [R1+0x21e0], R8 ;  /* 0x0021e00801007387 */ /* 0x0003e80000100a00 */
[----:B------:R-:W-:Y:S04]  /*16220*/  LDGSTS.E [R251+0x13600], desc[UR4][R60.64], P6 ;  /* 0x136000003cfb7fae */ /* 0x000fe8000b121844 */
[----:B------:R-:W-:Y:S04]  /*16230*/  LDGSTS.E [R251+0x13a00], desc[UR4][R68.64], P6 ;  /* 0x13a0000044fb7fae */ /* 0x000fe8000b121844 */
[----:B------:R-:W-:Y:S04]  /*16240*/  LDGSTS.E [R251+0x13e00], desc[UR4][R76.64], P6 ;  /* 0x13e000004cfb7fae */ /* 0x000fe8000b121844 */
[----:B------:R-:W4:Y:S04]  /*16250*/  LDL.LU.64 R60, [R1+0x2430] ;  /* 0x00243000013c7983 */ /* 0x000f280000300a00 */
[----:B------:R-:W4:Y:S04]  /*16260*/  LDL.LU.64 R68, [R1+0x2428] ;  /* 0x0024280001447983 */ /* 0x000f280000300a00 */
[----:B------:R-:W4:Y:S04]  /*16270*/  LDL.LU.64 R76, [R1+0x2420] ;  /* 0x00242000014c7983 */ /* 0x000f280000300a00 */
[----:B------:R-:W2:Y:S04]  /*16280*/  LDL.LU.64 R16, [R1+0x198] ;  /* 0x0001980001107983 */ /* 0x000ea80000300a00 */
[----:B------:R-:W3:Y:S04]  /*16290*/  LDL.LU.64 R70, [R1+0x178] ;  /* 0x0001780001467983 */ /* 0x000ee80000300a00 */
[----:B------:R-:W4:Y:S04]  /*162a0*/  LDL.LU.64 R142, [R1+0x158] ;  /* 0x00015800018e7983 */ /* 0x000f280000300a00 */
        /* <DEDUP_REMOVED lines=10> */
[----:B------:R-:W-:Y:S04]  /*16350*/  LDGSTS.E [R251+0x14200], desc[UR4][R84.64], P6 ;  /* 0x1420000054fb7fae */ /* 0x000fe8000b121844 */
[----:B------:R-:W-:Y:S04]  /*16360*/  LDGSTS.E [R251+0x14600], desc[UR4][R92.64], P6 ;  /* 0x146000005cfb7fae */ /* 0x000fe8000b121844 */
[----:B------:R-:W-:Y:S04]  /*16370*/  LDGSTS.E [R251+0x14a00], desc[UR4][R100.64], P6 ;  /* 0x14a0000064fb7fae */ /* 0x000fe8000b121844 */
        /* <DEDUP_REMOVED lines=28> */
[----:B------:R-:W4:Y:S04]  /*16540*/  LDL.LU.64 R204, [R1+0x23a0] ;  /* 0x0023a00001cc7983 */ /* 0x000f280000300a00 */
[----:B------:R-:W4:Y:S04]  /*16550*/  LDL.64 R80, [R1+0x1e0] ;  /* 0x0001e00001507983 */ /* 0x000f280000100a00 */
        /* <DEDUP_REMOVED lines=19> */
[----:B-1----:R-:W4:Y:S01]  /*16690*/  LDL.LU.64 R8, [R1+0x1c0] ;  /* 0x0001c00001087983 */ /* 0x002f220000300a00 */
[----:B------:R-:W-:-:S03]  /*166a0*/  VIADD R252, R252, UR61 ;  /* 0x0000003dfcfc7c36 */ /* 0x000fc60008000000 */
[----:B------:R1:W-:Y:S04]  /*166b0*/  STL.64 [R1+0x2178], R250 ;  /* 0x002178fa01007387 */ /* 0x0003e80000100a00 */
[----:B-1----:R-:W4:Y:S04]  /*166c0*/  LDL.64 R250, [R1+0x718] ;  /* 0x0007180001fa7983 */ /* 0x002f280000100a00 */
[----:B--2---:R-:W-:Y:S04]  /*166d0*/  LDGSTS.E [R252+0x300], desc[UR4][R16.64], P6 ;  /* 0x0030000010fc7fae */ /* 0x004fe8000b121844 */
[----:B---3--:R-:W-:Y:S04]  /*166e0*/  LDGSTS.E [R252+0x700], desc[UR4][R70.64], P6 ;  /* 0x0070000046fc7fae */ /* 0x008fe8000b121844 */
[----:B----4-:R-:W-:Y:S04]  /*166f0*/  LDGSTS.E [R252+0xb00], desc[UR4][R142.64], P6 ;  /* 0x00b000008efc7fae */ /* 0x010fe8000b121844 */
        /* <DEDUP_REMOVED lines=45> */
[----:B------:R-:W-:Y:S04]  /*169d0*/  LDGSTS.E [R252+0x13b00], desc[UR4][R10.64], P6 ;  /* 0x13b000000afc7fae */ /* 0x000fe8000b121844 */
[----:B------:R-:W4:Y:S04]  /*169e0*/  LDL.LU.64 R24, [R1+0x670] ;  /* 0x0006700001187983 */ /* 0x000f280000300a00 */
[----:B------:R-:W-:Y:S04]  /*169f0*/  LDGSTS.E [R252+0x13f00], desc[UR4][R248.64], P6 ;  /* 0x13f00000f8fc7fae */ /* 0x000fe8000b121844 */
[----:B------:R-:W2:Y:S04]  /*16a00*/  LDL.LU.64 R10, [R1+0x668] ;  /* 0x00066800010a7983 */ /* 0x000ea80000300a00 */
[----:B------:R-:W-:Y:S04]  /*16a10*/  LDGSTS.E [R252+0x14300], desc[UR4][R2.64], P6 ;  /* 0x1430000002fc7fae */ /* 0x000fe8000b121844 */
        /* <DEDUP_REMOVED lines=8> */
[----:B------:R-:W3:Y:S04]  /*16aa0*/  LDL.LU.64 R242, [R1+0x2368] ;  /* 0x0023680001f27983 */ /* 0x000ee80000300a00 */
[----:B------:R-:W-:Y:S04]  /*16ab0*/  LDGSTS.E [R252+0x15700], desc[UR4][R250.64], P6 ;  /* 0x15700000fafc7fae */ /* 0x000fe8000b121844 */
[----:B------:R-:W-:Y:S04]  /*16ac0*/  LDGSTS.E [R252+0x15b00], desc[UR4][R64.64], P6 ;  /* 0x15b0000040fc7fae */ /* 0x000fe8000b121844 */
[----:B------:R-:W-:Y:S04]  /*16ad0*/  LDGSTS.E [R252+0x15f00], desc[UR4][R56.64], P6 ;  /* 0x15f0000038fc7fae */ /* 0x000fe8000b121844 */
[----:B------:R1:W-:Y:S04]  /*16ae0*/  LDGSTS.E [R252+0x16300], desc[UR4][R48.64], P6 ;  /* 0x1630000030fc7fae */ /* 0x0003e8000b121844 */
[----:B------:R-:W-:Y:S04]  /*16af0*/  LDGSTS.E [R252+0x16700], desc[UR4][R40.64], P6 ;  /* 0x1670000028fc7fae */ /* 0x000fe8000b121844 */
[----:B------:R1:W-:Y:S04]  /*16b00*/  LDGSTS.E [R252+0x16b00], desc[UR4][R32.64], P6 ;  /* 0x16b0000020fc7fae */ /* 0x0003e8000b121844 */
[----:B------:R-:W-:Y:S01]  /*16b10*/  LDGSTS.E [R252+0x16f00], desc[UR4][R22.64], P6 ;  /* 0x16f0000016fc7fae */ /* 0x000fe2000b121844 */
[----:B-1----:R-:W1:Y:S03]  /*16b20*/  LDC R49, c[0x0][0x230] ;  /* 0x00008c00ff317b82 */ /* 0x002e660000000800 */
[----:B------:R-:W-:Y:S04]  /*16b30*/  LDGSTS.E [R252+0x17300], desc[UR4][R94.64], P6 ;  /* 0x173000005efc7fae */ /* 0x000fe8000b121844 */
[----:B------:R-:W-:Y:S01]  /*16b40*/  LDGSTS.E [R252+0x17700], desc[UR4][R222.64], P6 ;  /* 0x17700000defc7fae */ /* 0x000fe2000b121844 */
[----:B------:R-:W1:Y:S03]  /*16b50*/  LDC R48, c[0x0][0x230] ;  /* 0x00008c00ff307b82 */ /* 0x000e660000000800 */
[----:B------:R1:W-:Y:S04]  /*16b60*/  LDGSTS.E [R252+0x17b00], desc[UR4][R198.64], P6 ;  /* 0x17b00000c6fc7fae */ /* 0x0003e8000b121844 */
[----:B------:R-:W-:Y:S01]  /*16b70*/  LDGSTS.E [R252+0x17f00], desc[UR4][R6.64], P6 ;  /* 0x17f0000006fc7fae */ /* 0x000fe2000b121844 */
[----:B------:R-:W3:Y:S03]  /*16b80*/  LDC R32, c[0x0][0x230] ;  /* 0x00008c00ff207b82 */ /* 0x000ee60000000800 */
[----:B------:R-:W0:Y:S04]  /*16b90*/  LDGDEPBAR ;  /* 0x00000000000079af */ /* 0x000e280000000000 */
[----:B------:R-:W3:Y:S01]  /*16ba0*/  LDL.LU.64 R246, [R1+0x2360] ;  /* 0x0023600001f67983 */ /* 0x000ee20000300a00 */
[----:B-1----:R-:W1:Y:S03]  /*16bb0*/  LDC R198, c[0x0][0x230] ;  /* 0x00008c00ffc67b82 */ /* 0x002e660000000800 */
[----:B------:R-:W3:Y:S04]  /*16bc0*/  LDL.LU.64 R94, [R1+0x660] ;  /* 0x00066000015e7983 */ /* 0x000ee80000300a00 */
[----:B------:R-:W3:Y:S01]  /*16bd0*/  LDL.LU.64 R222, [R1+0x658] ;  /* 0x0006580001de7983 */ /* 0x000ee20000300a00 */
[----:B------:R-:W4:Y:S03]  /*16be0*/  LDC R199, c[0x0][0x230] ;  /* 0x00008c00ffc77b82 */ /* 0x000f260000000800 */
[----:B------:R-:W3:Y:S04]  /*16bf0*/  LDL.LU.64 R22, [R1+0x650] ;  /* 0x0006500001167983 */ /* 0x000ee80000300a00 */
[----:B------:R-:W3:Y:S01]  /*16c00*/  LDL.LU.64 R6, [R1+0x648] ;  /* 0x0006480001067983 */ /* 0x000ee20000300a00 */
[----:B-1----:R-:W-:Y:S01]  /*16c10*/  IADD3 R33, R198, -0x63, RZ ;  /* 0xffffff9dc6217810 */ /* 0x002fe20007ffe0ff */
[----:B------:R-:W-:Y:S01]  /*16c20*/  BAR.SYNC.DEFER_BLOCKING 0x0 ;  /* 0x0000000000007b1d */ /* 0x000fe20000010000 */
[----:B----4-:R-:W-:Y:S01]  /*16c30*/  ISETP.GE.U32.AND P6, PT, R2, 0x7fffff5f, PT ;  /* 0x7fffff5f0200780c */ /* 0x010fe20003fc6070 */
[----:B------:R-:W-:-:S02]  /*16c40*/  VIADD R2, R199, 0xffffff9c ;  /* 0xffffff9cc7027836 */ /* 0x000fc40000000000 */
[----:B--2---:R-:W-:-:S04]  /*16c50*/  IMAD.SHL.U32 R4, R4, 0x40, RZ ;  /* 0x0000004004047824 */ /* 0x004fc800078e00ff */
[----:B------:R-:W-:-:S04]  /*16c60*/  IMAD.WIDE R64, R4, 0x4, R24 ;  /* 0x0000000404407825 */ /* 0x000fc800078e0218 */
[C---:B---3--:R-:W-:Y:S02]  /*16c70*/  IMAD.WIDE R198, R4.reuse, 0x4, R244 ;  /* 0x0000000404c67825 */ /* 0x048fe400078e02f4 */
[----:B------:R-:W1:Y:S02]  /*16c80*/  LDC R245, c[0x0][0x230] ;  /* 0x00008c00fff57b82 */ /* 0x000e640000000800 */
[----:B------:R-:W-:-:S06]  /*16c90*/  IMAD.WIDE R40, R4, 0x4, R242 ;  /* 0x0000000404287825 */ /* 0x000fcc00078e02f2 */
[----:B------:R-:W2:Y:S01]  /*16ca0*/  LDC R244, c[0x0][0x230] ;  /* 0x00008c00fff47b82 */ /* 0x000ea20000000800 */
[C---:B------:R-:W-:Y:S01]  /*16cb0*/  IMAD.WIDE R56, R4.reuse, 0x4, R10 ;  /* 0x0000000404387825 */ /* 0x040fe200078e020a */
[----:B------:R3:W-:Y:S04]  /*16cc0*/  STL.64 [R1+0xbf0], R40 ;  /* 0x000bf02801007387 */ /* 0x0007e80000100a00 */
[----:B------:R-:W4:Y:S02]  /*16cd0*/  LDL.LU.64 R24, [R1+0x4b8] ;  /* 0x0004b80001187983 */ /* 0x000f240000300a00 */
[----:B------:R-:W2:Y:S02]  /*16ce0*/  LDC R243, c[0x0][0x230] ;  /* 0x00008c00fff37b82 */ /* 0x000ea40000000800 */
[----:B------:R3:W-:Y:S04]  /*16cf0*/  STL.64 [R1+0xbe8], R198 ;  /* 0x000be8c601007387 */ /* 0x0007e80000100a00 */
[----:B------:R-:W2:Y:S04]  /*16d00*/  LDL.LU.64 R10, [R1+0x4b0] ;  /* 0x0004b000010a7983 */ /* 0x000ea80000300a00 */
[----:B------:R1:W-:Y:S04]  /*16d10*/  STL.64 [R1+0xbe0], R64 ;  /* 0x000be04001007387 */ /* 0x0003e80000100a00 */
[----:B------:R1:W-:Y:S04]  /*16d20*/  STL.64 [R1+0xbd8], R56 ;  /* 0x000bd83801007387 */ /* 0x0003e80000100a00 */
[----:B------:R-:W-:Y:S01]  /*16d30*/  @!PT LDS RZ, [RZ] ;  /* 0x00000000fffff984 */ /* 0x000fe20000000800 */
[----:B------:R-:W-:Y:S01]  /*16d40*/  @!PT LDS RZ, [RZ] ;  /* 0x00000000fffff984 */ /* 0x000fe20000000800 */
[----:B------:R-:W-:Y:S01]  /*16d50*/  @!PT LDS RZ, [RZ] ;  /* 0x00000000fffff984 */ /* 0x000fe20000000800 */
[----:B------:R-:W-:Y:S04]  /*16d60*/  LDGSTS.E [R248+-0x10000], desc[UR4][R40.64], !P1 ;  /* 0xf000000028f87fae */ /* 0x000fe8000c921844 */
[----:B------:R-:W-:Y:S04]  /*16d70*/  LDGSTS.E [R248+-0xc000], desc[UR4][R198.64], !P1 ;  /* 0xf4000000c6f87fae */ /* 0x000fe8000c921844 */
[----:B------:R1:W-:Y:S04]  /*16d80*/  LDGSTS.E [R248+-0xfffc], desc[UR4][R64.64], !P2 ;  /* 0xf000400040f87fae */ /* 0x0003e8000d121844 */
[----:B---3--:R-:W3:Y:S04]  /*16d90*/  LDL.LU.64 R40, [R1+0x4a8] ;  /* 0x0004a80001287983 */ /* 0x008ee80000300a00 */
[----:B------:R-:W3:Y:S04]  /*16da0*/  LDL.LU.64 R198, [R1+0x4a0] ;  /* 0x0004a00001c67983 */ /* 0x000ee80000300a00 */
[----:B------:R1:W-:Y:S01]  /*16db0*/  LDGSTS.E [R248+-0xbffc], desc[UR4][R56.64], !P2 ;  /* 0xf400400038f87fae */ /* 0x0003e2000d121844 */
[----:B------:R-:W-:-:S04]  /*16dc0*/  IMAD.WIDE R94, R4, 0x4, R94 ;  /* 0x00000004045e7825 */ /* 0x000fc800078e025e */
[C---:B------:R-:W-:Y:S01]  /*16dd0*/  IMAD.WIDE R222, R4.reuse, 0x4, R222 ;  /* 0x0000000404de7825 */ /* 0x040fe200078e02de */
[----:B------:R1:W-:Y:S03]  /*16de0*/  STL.64 [R1+0xbd0], R94 ;  /* 0x000bd05e01007387 */ /* 0x0003e60000100a00 */
[C---:B-1----:R-:W-:Y:S01]  /*16df0*/  IMAD.WIDE R64, R4.reuse, 0x4, R22 ;  /* 0x0000000404407825 */ /* 0x042fe200078e0216 */
[----:B------:R1:W-:Y:S03]  /*16e00*/  STL.64 [R1+0xbc8], R222 ;  /* 0x000bc8de01007387 */ /* 0x0003e60000100a00 */
[----:B------:R-:W-:Y:S01]  /*16e10*/  IMAD.WIDE R56, R4, 0x4, R6 ;  /* 0x0000000404387825 */ /* 0x000fe200078e0206 */
[----:B------:R-:W3:Y:S04]  /*16e20*/  LDL.LU.64 R22, [R1+0x498] ;  /* 0x0004980001167983 */ /* 0x000ee80000300a00 */
[----:B------:R-:W3:Y:S01]  /*16e30*/  LDL.LU.64 R6, [R1+0x490] ;  /* 0x0004900001067983 */ /* 0x000ee20000300a00 */
[----:B------:R-:W-:-:S03]  /*16e40*/  VIADD R242, R49, 0xffffffbb ;  /* 0xffffffbb31f27836 */ /* 0x000fc60000000000 */
[----:B------:R-:W-:Y:S04]  /*16e50*/  STL.64 [R1+0xbc0], R64 ;  /* 0x000bc04001007387 */ /* 0x000fe80000100a00 */
[----:B------:R-:W-:Y:S04]  /*16e60*/  LDGSTS.E [R248+-0xfff8], desc[UR4][R94.64], !P3 ;  /* 0xf00080005ef87fae */ /* 0x000fe8000d921844 */
[----:B------:R3:W-:Y:S04]  /*16e70*/  STL.64 [R1+0xbb8], R56 ;  /* 0x000bb83801007387 */ /* 0x0007e80000100a00 */
[----:B------:R-:W-:Y:S04]  /*16e80*/  LDGSTS.E [R248+-0xbff8], desc[UR4][R222.64], !P3 ;  /* 0xf4008000def87fae */ /* 0x000fe8000d921844 */
[----:B------:R-:W3:Y:S01]  /*16e90*/  LDL.LU.64 R94, [R1+0x488] ;  /* 0x00048800015e7983 */ /* 0x000ee20000300a00 */
[----:B------:R-:W-:Y:S01]  /*16ea0*/  ISETP.GE.U32.AND P3, PT, R242, 0x7fffff7c, PT ;  /* 0x7fffff7cf200780c */ /* 0x000fe20003f66070 */
[----:B------:R-:W-:-:S02]  /*16eb0*/  VIADD R242, R48, 0xffffffb9 ;  /* 0xffffffb930f27836 */ /* 0x000fc40000000000 */
[----:B------:R-:W-:Y:S04]  /*16ec0*/  LDGSTS.E [R248+-0xfff4], desc[UR4][R64.64], !P4 ;  /* 0xf000c00040f87fae */ /* 0x000fe8000e121844 */
[----:B-1----:R-:W3:Y:S04]  /*16ed0*/  LDL.LU.64 R222, [R1+0x480] ;  /* 0x0004800001de7983 */ /* 0x002ee80000300a00 */
[----:B------:R3:W-:Y:S01]  /*16ee0*/  LDGSTS.E [R248+-0xbff4], desc[UR4][R56.64], !P4 ;  /* 0xf400c00038f87fae */ /* 0x0007e2000e121844 */
[----:B----4-:R-:W-:-:S04]  /*16ef0*/  IMAD.WIDE R24, R4, 0x4, R24 ;  /* 0x0000000404187825 */ /* 0x010fc800078e0218 */
[C---:B--2---:R-:W-:Y:S01]  /*16f00*/  IMAD.WIDE R10, R4.reuse, 0x4, R10 ;  /* 0x00000004040a7825 */ /* 0x044fe200078e020a */
[----:B------:R1:W-:Y:S04]  /*16f10*/  STL.64 [R1+0xb68], R24 ;  /* 0x000b681801007387 */ /* 0x0003e80000100a00 */
[----:B------:R2:W-:Y:S04]  /*16f20*/  STL.64 [R1+0xb60], R10 ;  /* 0x000b600a01007387 */ /* 0x0005e80000100a00 */
[----:B------:R-:W-:Y:S04]  /*16f30*/  LDGSTS.E [R248+-0x8000], desc[UR4][R24.64], !P5 ;  /* 0xf800000018f87fae */ /* 0x000fe8000e921844 */
[----:B------:R-:W-:Y:S01]  /*16f40*/  LDGSTS.E [R248+-0x4000], desc[UR4][R10.64], !P5 ;  /* 0xfc0000000af87fae */ /* 0x000fe2000e921844 */
[----:B---3--:R-:W-:-:S03]  /*16f50*/  IMAD.WIDE R56, R4, 0x4, R40 ;  /* 0x0000000404387825 */ /* 0x008fc600078e0228 */
[----:B------:R-:W3:Y:S01]  /*16f60*/  LDL.LU.64 R40, [R1+0x640] ;  /* 0x0006400001287983 */ /* 0x000ee20000300a00 */
[----:B------:R-:W-:-:S03]  /*16f70*/  IMAD.WIDE R48, R4, 0x4, R198 ;  /* 0x0000000404307825 */ /* 0x000fc600078e02c6 */
[----:B------:R-:W4:Y:S04]  /*16f80*/  LDL.LU.64 R198, [R1+0x638] ;  /* 0x0006380001c67983 */ /* 0x000f280000300a00 */
[----:B------:R-:W-:Y:S04]  /*16f90*/  STL.64 [R1+0xb58], R56 ;  /* 0x000b583801007387 */ /* 0x000fe80000100a00 */
[----:B------:R2:W-:Y:S04]  /*16fa0*/  STL.64 [R1+0xb50], R48 ;  /* 0x000b503001007387 */ /* 0x0005e80000100a00 */
[----:B-1----:R-:W4:Y:S04]  /*16fb0*/  LDL.LU.64 R24, [R1+0x630] ;  /* 0x0006300001187983 */ /* 0x002f280000300a00 */
[----:B--2---:R-:W2:Y:S01]  /*16fc0*/  LDL.LU.64 R10, [R1+0x628] ;  /* 0x00062800010a7983 */ /* 0x004ea20000300a00 */
[----:B------:R-:W-:-:S02]  /*16fd0*/  ISETP.GE.U32.AND P1, PT, R33, 0x7fffff5e, PT ;  /* 0x7fffff5e2100780c */ /* 0x000fc40003f26070 */
[----:B------:R-:W-:Y:S01]  /*16fe0*/  ISETP.GE.U32.AND P2, PT, R2, 0x7fffff5d, PT ;  /* 0x7fffff5d0200780c */ /* 0x000fe20003f46070 */
[----:B------:R-:W-:Y:S01]  /*16ff0*/  LDGSTS.E [R248+-0x7ffc], desc[UR4][R56.64], !P6 ;  /* 0xf800400038f87fae */ /* 0x000fe2000f121844 */
[----:B------:R-:W1:Y:S01]  /*17000*/  LDC R33, c[0x0][0x230] ;  /* 0x00008c00ff217b82 */ /* 0x000e620000000800 */
[C---:B------:R-:W-:Y:S02]  /*17010*/  IMAD.WIDE R22, R4.reuse, 0x4, R22 ;  /* 0x0000000404167825 */ /* 0x040fe400078e0216 */
[----:B------:R1:W-:Y:S02]  /*17020*/  LDGSTS.E [R248+-0x3ffc], desc[UR4][R48.64], !P6 ;  /* 0xfc00400030f87fae */ /* 0x0003e4000f121844 */
[C---:B------:R-:W-:Y:S02]  /*17030*/  IMAD.WIDE R6, R4.reuse, 0x4, R6 ;  /* 0x0000000404067825 */ /* 0x040fe400078e0206 */
[----:B------:R1:W-:Y:S04]  /*17040*/  STL.64 [R1+0xb48], R22 ;  /* 0x000b481601007387 */ /* 0x0003e80000100a00 */
[----:B------:R1:W-:Y:S04]  /*17050*/  STL.64 [R1+0xb40], R6 ;  /* 0x000b400601007387 */ /* 0x0003e80000100a00 */
[----:B------:R-:W-:Y:S01]  /*17060*/  LDGSTS.E [R248+-0x7ff8], desc[UR4][R22.64], !P1 ;  /* 0xf800800016f87fae */ /* 0x000fe2000c921844 */
[----:B-1----:R-:W1:Y:S03]  /*17070*/  LDC R49, c[0x0][0x230] ;  /* 0x00008c00ff317b82 */ /* 0x002e660000000800 */
[----:B------:R-:W-:Y:S01]  /*17080*/  LDGSTS.E [R248+-0x3ff8], desc[UR4][R6.64], !P1 ;  /* 0xfc00800006f87fae */ /* 0x000fe2000c921844 */
[----:B------:R-:W-:-:S04]  /*17090*/  IMAD.WIDE R64, R4, 0x4, R94 ;  /* 0x0000000404407825 */ /* 0x000fc800078e025e */
[----:B------:R-:W1:Y:S01]  /*170a0*/  LDC R48, c[0x0][0x230] ;  /* 0x00008c00ff307b82 */ /* 0x000e620000000800 */
[----:B------:R-:W2:Y:S04]  /*170b0*/  LDL.LU.64 R94, [R1+0x620] ;  /* 0x00062000015e7983 */ /* 0x000ea80000300a00 */
[----:B------:R4:W-:Y:S01]  /*170c0*/  LDGSTS.E [R248+-0x7ff4], desc[UR4][R64.64], !P2 ;  /* 0xf800c00040f87fae */ /* 0x0009e2000d121844 */
[----:B------:R-:W-:-:S03]  /*170d0*/  IMAD.WIDE R56, R4, 0x4, R222 ;  /* 0x0000000404387825 */ /* 0x000fc600078e02de */
[----:B------:R-:W2:Y:S04]  /*170e0*/  LDL.LU.64 R222, [R1+0x618] ;  /* 0x0006180001de7983 */ /* 0x000ea80000300a00 */
[----:B------:R4:W-:Y:S04]  /*170f0*/  STL.64 [R1+0xb38], R64 ;  /* 0x000b384001007387 */ /* 0x0009e80000100a00 */
[----:B------:R2:W-:Y:S04]  /*17100*/  STL.64 [R1+0xb30], R56 ;  /* 0x000b303801007387 */ /* 0x0005e80000100a00 */
[----:B------:R-:W2:Y:S04]  /*17110*/  LDL.LU.64 R22, [R1+0x610] ;  /* 0x0006100001167983 */ /* 0x000ea80000300a00 */
[----:B------:R-:W2:Y:S04]  /*17120*/  LDL.LU.64 R6, [R1+0x608] ;  /* 0x0006080001067983 */ /* 0x000ea80000300a00 */
[----:B------:R2:W-:Y:S01]  /*17130*/  LDGSTS.E [R248+-0x3ff4], desc[UR4][R56.64], !P2 ;  /* 0xfc00c00038f87fae */ /* 0x0005e2000d121844 */
[----:B---3--:R-:W-:-:S04]  /*17140*/  IMAD.WIDE R40, R4, 0x4, R40 ;  /* 0x0000000404287825 */ /* 0x008fc800078e0228 */
[C---:B----4-:R-:W-:Y:S01]  /*17150*/  IMAD.WIDE R198, R4.reuse, 0x4, R198 ;  /* 0x0000000404c67825 */ /* 0x050fe200078e02c6 */
[----:B------:R3:W-:Y:S04]  /*17160*/  STL.64 [R1+0xbb0], R40 ;  /* 0x000bb02801007387 */ /* 0x0007e80000100a00 */
[----:B------:R4:W-:Y:S04]  /*17170*/  STL.64 [R1+0xba8], R198 ;  /* 0x000ba8c601007387 */ /* 0x0009e80000100a00 */
[----:B------:R-:W-:Y:S01]  /*17180*/  LDGSTS.E [R247+-0x10000], desc[UR4][R40.64], !P3 ;  /* 0xf000000028f77fae */ /* 0x000fe2000d921844 */
[----:B------:R-:W-:-:S03]  /*17190*/  IMAD.WIDE R64, R4, 0x4, R24 ;  /* 0x0000000404407825 */ /* 0x000fc600078e0218 */
[----:B------:R-:W-:Y:S01]  /*171a0*/  LDGSTS.E [R247+-0xc000], desc[UR4][R198.64], !P3 ;  /* 0xf4000000c6f77fae */ /* 0x000fe2000d921844 */
[----:B--2---:R-:W-:-:S03]  /*171b0*/  IMAD.WIDE R56, R4, 0x4, R10 ;  /* 0x0000000404387825 */ /* 0x004fc600078e020a */
[----:B------:R-:W2:Y:S04]  /*171c0*/  LDL.LU.64 R10, [R1+0x478] ;  /* 0x00047800010a7983 */ /* 0x000ea80000300a00 */
[----:B------:R-:W2:Y:S04]  /*171d0*/  LDL.LU.64 R24, [R1+0x470] ;  /* 0x0004700001187983 */ /* 0x000ea80000300a00 */
[----:B------:R1:W-:Y:S04]  /*171e0*/  STL.64 [R1+0xba0], R64 ;  /* 0x000ba04001007387 */ /* 0x0003e80000100a00 */
[----:B------:R1:W-:Y:S04]  /*171f0*/  STL.64 [R1+0xb98], R56 ;  /* 0x000b983801007387 */ /* 0x0003e80000100a00 */
[----:B---3--:R-:W3:Y:S04]  /*17200*/  LDL.LU.64 R40, [R1+0x468] ;  /* 0x0004680001287983 */ /* 0x008ee80000300a00 */
[----:B----4-:R-:W4:Y:S01]  /*17210*/  LDL.LU.64 R198, [R1+0x460] ;  /* 0x0004600001c67983 */ /* 0x010f220000300a00 */
[----:B------:R-:W-:-:S02]  /*17220*/  VIADD R2, R33, 0xffffffba ;  /* 0xffffffba21027836 */ /* 0x000fc40000000000 */
[----:B------:R-:W1:Y:S03]  /*17230*/  LDC R33, c[0x0][0x230] ;  /* 0x00008c00ff217b82 */ /* 0x000e660000000800 */
[----:B------:R-:W-:Y:S02]  /*17240*/  ISETP.GE.U32.AND P4, PT, R2, 0x7fffff7b, PT ;  /* 0x7fffff7b0200780c */ /* 0x000fe40003f86070 */
[----:B------:R-:W-:-:S03]  /*17250*/  IADD3 R2, R32, -0x48, RZ ;  /* 0xffffffb820027810 */ /* 0x000fc60007ffe0ff */
[----:B------:R-:W1:Y:S01]  /*17260*/  LDC R32, c[0x0][0x230] ;  /* 0x00008c00ff207b82 */ /* 0x000e620000000800 */
[----:B------:R-:W-:Y:S01]  /*17270*/  ISETP.GE.U32.AND P5, PT, R242, 0x7fffff7a, PT ;  /* 0x7fffff7af200780c */ /* 0x000fe20003fa6070 */
[----:B------:R-:W-:Y:S01]  /*17280*/  IMAD.WIDE R94, R4, 0x4, R94 ;  /* 0x00000004045e7825 */ /* 0x000fe200078e025e */
[----:B------:R-:W-:-:S03]  /*17290*/  ISETP.GE.U32.AND P6, PT, R2, 0x7fffff79, PT ;  /* 0x7fffff790200780c */ /* 0x000fc60003fc6070 */
[----:B------:R-:W-:Y:S02]  /*172a0*/  VIADD R2, R245, 0xffffff9a ;  /* 0xffffff9af5027836 */ /* 0x000fe40000000000 */
[----:B------:R-:W-:Y:S01]  /*172b0*/  IMAD.WIDE R222, R4, 0x4, R222 ;  /* 0x0000000404de7825 */ /* 0x000fe200078e02de */
[----:B------:R1:W-:Y:S01]  /*172c0*/  LDGSTS.E [R247+-0xfffc], desc[UR4][R64.64], !P4 ;  /* 0xf000400040f77fae */ /* 0x0003e2000e121844 */
[----:B------:R-:W4:Y:S01]  /*172d0*/  LDC R245, c[0x0][0x230] ;  /* 0x00008c00fff57b82 */ /* 0x000f220000000800 */
[----:B------:R-:W-:Y:S02]  /*172e0*/  ISETP.GE.U32.AND P2, PT, R2, 0x7fffff5b, PT ;  /* 0x7fffff5b0200780c */ /* 0x000fe40003f46070 */
[----:B------:R1:W-:Y:S01]  /*172f0*/  LDGSTS.E [R247+-0xbffc], desc[UR4][R56.64], !P4 ;  /* 0xf400400038f77fae */ /* 0x0003e2000e121844 */
[----:B------:R-:W-:Y:S02]  /*17300*/  VIADD R242, R244, 0xffffff9b ;  /* 0xffffff9bf4f27836 */ /* 0x000fe40000000000 */
[----:B-1----:R-:W-:Y:S01]  /*17310*/  VIADD R2, R33, 0xffffff98 ;  /* 0xffffff9821027836 */ /* 0x002fe20000000000 */
[----:B------:R1:W-:Y:S01]  /*17320*/  STL.64 [R1+0xb90], R94 ;  /* 0x000b905e01007387 */ /* 0x0003e20000100a00 */
[----:B------:R-:W4:Y:S01]  /*17330*/  LDC R244, c[0x0][0x230] ;  /* 0x00008c00fff47b82 */ /* 0x000f220000000800 */
[----:B------:R-:W-:-:S02]  /*17340*/  IMAD.WIDE R64, R4, 0x4, R22 ;  /* 0x0000000404407825 */ /* 0x000fc400078e0216 */
[----:B------:R1:W-:Y:S02]  /*17350*/  STL.64 [R1+0xb88], R222 ;  /* 0x000b88de01007387 */ /* 0x0003e40000100a00 */
[----:B------:R-:W-:Y:S02]  /*17360*/  IMAD.WIDE R56, R4, 0x4, R6 ;  /* 0x0000000404387825 */ /* 0x000fe400078e0206 */
[----:B------:R-:W-:Y:S01]  /*17370*/  LDGSTS.E [R247+-0xfff8], desc[UR4][R94.64], !P5 ;  /* 0xf00080005ef77fae */ /* 0x000fe2000e921844 */
[----:B------:R-:W-:Y:S01]  /*17380*/  ISETP.GE.U32.AND P1, PT, R242, 0x7fffff5c, PT ;  /* 0x7fffff5cf200780c */ /* 0x000fe20003f26070 */
[----:B------:R-:W4:Y:S02]  /*17390*/  LDC R33, c[0x0][0x230] ;  /* 0x00008c00ff217b82 */ /* 0x000f240000000800 */
[----:B------:R-:W4:Y:S01]  /*173a0*/  LDL.LU.64 R6, [R1+0x458] ;  /* 0x0004580001067983 */ /* 0x000f220000300a00 */
[----:B------:R-:W-:-:S03]  /*173b0*/  ISETP.GE.U32.AND P4, PT, R2, 0x7fffff59, PT ;  /* 0x7fffff590200780c */ /* 0x000fc60003f86070 */
[----:B------:R-:W4:Y:S01]  /*173c0*/  LDL.LU.64 R22, [R1+0x450] ;  /* 0x0004500001167983 */ /* 0x000f220000300a00 */
[----:B------:R-:W-:Y:S02]  /*173d0*/  VIADD R242, R243, 0xffffff99 ;  /* 0xffffff99f3f27836 */ /* 0x000fe40000000000 */
[----:B------:R-:W-:Y:S01]  /*173e0*/  VIADD R2, R32, 0xffffffb6 ;  /* 0xffffffb620027836 */ /* 0x000fe20000000000 */
[----:B------:R-:W-:Y:S01]  /*173f0*/  STL.64 [R1+0xb80], R64 ;  /* 0x000b804001007387 */ /* 0x000fe20000100a00 */
[----:B------:R-:W4:Y:S03]  /*17400*/  LDC R32, c[0x0][0x230] ;  /* 0x00008c00ff207b82 */ /* 0x000f260000000800 */
[----:B------:R3:W-:Y:S04]  /*17410*/  STL.64 [R1+0xb78], R56 ;  /* 0x000b783801007387 */ /* 0x0007e80000100a00 */
[----:B-1----:R-:W4:Y:S04]  /*17420*/  LDL.LU.64 R94, [R1+0x448] ;  /* 0x00044800015e7983 */ /* 0x002f280000300a00 */
[----:B------:R-:W-:Y:S01]  /*17430*/  LDGSTS.E [R247+-0xbff8], desc[UR4][R222.64], !P5 ;  /* 0xf4008000def77fae */ /* 0x000fe2000e921844 */
[----:B------:R-:W-:Y:S01]  /*17440*/  ISETP.GE.U32.AND P3, PT, R242, 0x7fffff5a, PT ;  /* 0x7fffff5af200780c */ /* 0x000fe20003f66070 */
[----:B------:R-:W1:Y:S02]  /*17450*/  LDC R243, c[0x0][0x230] ;  /* 0x00008c00fff37b82 */ /* 0x000e640000000800 */
[----:B------:R-:W-:Y:S01]  /*17460*/  LDGSTS.E [R247+-0xfff4], desc[UR4][R64.64], !P6 ;  /* 0xf000c00040f77fae */ /* 0x000fe2000f121844 */
[----:B------:R-:W-:-:S03]  /*17470*/  IADD3 R242, R49, -0x49, RZ ;  /* 0xffffffb731f27810 */ /* 0x000fc60007ffe0ff */
[----:B------:R3:W-:Y:S04]  /*17480*/  LDGSTS.E [R247+-0xbff4], desc[UR4][R56.64], !P6 ;  /* 0xf400c00038f77fae */ /* 0x0007e8000f121844 */
[----:B------:R-:W4:Y:S01]  /*17490*/  LDL.LU.64 R222, [R1+0x440] ;  /* 0x0004400001de7983 */ /* 0x000f220000300a00 */
[----:B------:R-:W-:Y:S01]  /*174a0*/  ISETP.GE.U32.AND P6, PT, R2, 0x7fffff77, PT ;  /* 0x7fffff770200780c */ /* 0x000fe20003fc6070 */
[----:B------:R-:W-:Y:S02]  /*174b0*/  VIADD R2, R48, 0xffffffb4 ;  /* 0xffffffb430027836 */ /* 0x000fe40000000000 */
[----:B--2---:R-:W-:-:S04]  /*174c0*/  IMAD.WIDE R10, R4, 0x4, R10 ;  /* 0x00000004040a7825 */ /* 0x004fc800078e020a */
[C---:B------:R-:W-:Y:S01]  /*174d0*/  IMAD.WIDE R24, R4.reuse, 0x4, R24 ;  /* 0x0000000404187825 */ /* 0x040fe200078e0218 */
[----:B------:R2:W-:Y:S04]  /*174e0*/  STL.64 [R1+0xb28], R10 ;  /* 0x000b280a01007387 */ /* 0x0005e80000100a00 */
[----:B------:R1:W-:Y:S04]  /*174f0*/  STL.64 [R1+0xb20], R24 ;  /* 0x000b201801007387 */ /* 0x0003e80000100a00 */
[----:B------:R-:W-:Y:S01]  /*17500*/  LDGSTS.E [R247+-0x8000], desc[UR4][R10.64], !P1 ;  /* 0xf80000000af77fae */ /* 0x000fe2000c921844 */
[----:B---3--:R-:W-:-:S03]  /*17510*/  IMAD.WIDE R56, R4, 0x4, R40 ;  /* 0x0000000404387825 */ /* 0x008fc600078e0228 */
[----:B------:R-:W-:Y:S01]  /*17520*/  LDGSTS.E [R247+-0x4000], desc[UR4][R24.64], !P1 ;  /* 0xfc00000018f77fae */ /* 0x000fe2000c921844 */
[----:B----4-:R-:W-:-:S03]  /*17530*/  IMAD.WIDE R48, R4, 0x4, R198 ;  /* 0x0000000404307825 */ /* 0x010fc600078e02c6 */
[----:B------:R-:W3:Y:S04]  /*17540*/  LDL.LU.64 R40, [R1+0x600] ;  /* 0x0006000001287983 */ /* 0x000ee80000300a00 */
[----:B------:R-:W4:Y:S04]  /*17550*/  LDL.LU.64 R198, [R1+0x5f8] ;  /* 0x0005f80001c67983 */ /* 0x000f280000300a00 */
[----:B------:R1:W-:Y:S04]  /*17560*/  STL.64 [R1+0xb18], R56 ;  /* 0x000b183801007387 */ /* 0x0003e80000100a00 */
[----:B------:R1:W-:Y:S04]  /*17570*/  STL.64 [R1+0xb10], R48 ;  /* 0x000b103001007387 */ /* 0x0003e80000100a00 */
[----:B--2---:R-:W2:Y:S04]  /*17580*/  LDL.LU.64 R10, [R1+0x5f0] ;  /* 0x0005f000010a7983 */ /* 0x004ea80000300a00 */
[----:B-1----:R-:W2:Y:S01]  /*17590*/  LDL.LU.64 R24, [R1+0x5e8] ;  /* 0x0005e80001187983 */ /* 0x002ea20000300a00 */
[----:B------:R-:W-:Y:S01]  /*175a0*/  ISETP.GE.U32.AND P5, PT, R242, 0x7fffff78, PT ;  /* 0x7fffff78f200780c */ /* 0x000fe20003fa6070 */
[----:B------:R-:W-:-:S02]  /*175b0*/  VIADD R242, R245, 0xffffffb5 ;  /* 0xffffffb5f5f27836 */ /* 0x000fc40000000000 */
[----:B------:R1:W-:Y:S03]  /*175c0*/  LDGSTS.E [R247+-0x7ffc], desc[UR4][R56.64], !P2 ;  /* 0xf800400038f77fae */ /* 0x0003e6000d121844 */
[----:B------:R-:W-:Y:S01]  /*175d0*/  ISETP.GE.U32.AND P1, PT, R242, 0x7fffff76, PT ;  /* 0x7fffff76f200780c */ /* 0x000fe20003f26070 */
[----:B------:R-:W-:Y:S01]  /*175e0*/  VIADD R242, R244, 0xffffff97 ;  /* 0xffffff97f4f27836 */ /* 0x000fe20000000000 */
[----:B------:R1:W-:Y:S01]  /*175f0*/  LDGSTS.E [R247+-0x3ffc], desc[UR4][R48.64], !P2 ;  /* 0xfc00400030f77fae */ /* 0x0003e2000d121844 */
[C---:B------:R-:W-:Y:S01]  /*17600*/  IMAD.WIDE R6, R4.reuse, 0x4, R6 ;  /* 0x0000000404067825 */ /* 0x040fe200078e0206 */
[----:B-1----:R-:W1:Y:S03]  /*17610*/  LDC R56, c[0x0][0x230] ;  /* 0x00008c00ff387b82 */ /* 0x002e660000000800 */
[C---:B------:R-:W-:Y:S01]  /*17620*/  IMAD.WIDE R22, R4.reuse, 0x4, R22 ;  /* 0x0000000404167825 */ /* 0x040fe200078e0216 */
[----:B------:R1:W-:Y:S04]  /*17630*/  STL.64 [R1+0xb08], R6 ;  /* 0x000b080601007387 */ /* 0x0003e80000100a00 */
[----:B------:R1:W-:Y:S01]  /*17640*/  STL.64 [R1+0xb00], R22 ;  /* 0x000b001601007387 */ /* 0x0003e20000100a00 */
[----:B------:R-:W2:Y:S03]  /*17650*/  LDC R48, c[0x0][0x230] ;  /* 0x00008c00ff307b82 */ /* 0x000ea60000000800 */
[----:B------:R-:W-:Y:S01]  /*17660*/  LDGSTS.E [R247+-0x7ff8], desc[UR4][R6.64], !P3 ;  /* 0xf800800006f77fae */ /* 0x000fe2000d921844 */
[----:B------:R-:W-:-:S03]  /*17670*/  IMAD.WIDE R244, R4, 0x4, R94 ;  /* 0x0000000404f47825 */ /* 0x000fc600078e025e */
[----:B------:R-:W-:Y:S01]  /*17680*/  LDGSTS.E [R247+-0x3ff8], desc[UR4][R22.64], !P3 ;  /* 0xfc00800016f77fae */ /* 0x000fe2000d921844 */
[----:B------:R-:W2:Y:S03]  /*17690*/  LDC R49, c[0x0][0x230] ;  /* 0x00008c00ff317b82 */ /* 0x000ea60000000800 */
[----:B------:R-:W2:Y:S01]  /*176a0*/  LDL.LU.64 R94, [R1+0x5e0] ;  /* 0x0005e000015e7983 */ /* 0x000ea20000300a00 */
[----:B------:R-:W-:Y:S01]  /*176b0*/  ISETP.GE.U32.AND P2, PT, R2, 0x7fffff75, PT ;  /* 0x7fffff750200780c */ /* 0x000fe20003f46070 */
[----:B------:R-:W-:Y:S02]  /*176c0*/  IMAD.WIDE R64, R4, 0x4, R222 ;  /* 0x0000000404407825 */ /* 0x000fe400078e02de */
[----:B------:R-:W-:Y:S04]  /*176d0*/  LDGSTS.E [R247+-0x7ff4], desc[UR4][R244.64], !P4 ;  /* 0xf800c000f4f77fae */ /* 0x000fe8000e121844 */
[----:B------:R-:W2:Y:S04]  /*176e0*/  LDL.LU.64 R222, [R1+0x5d8] ;  /* 0x0005d80001de7983 */ /* 0x000ea80000300a00 */
[----:B------:R-:W-:Y:S04]  /*176f0*/  STL.64 [R1+0xaf8], R244 ;  /* 0x000af8f401007387 */ /* 0x000fe80000100a00 */
[----:B------:R2:W-:Y:S04]  /*17700*/  STL.64 [R1+0xaf0], R64 ;  /* 0x000af04001007387 */ /* 0x0005e80000100a00 */
[----:B-1----:R-:W2:Y:S01]  /*17710*/  LDL.LU.64 R6, [R1+0x5d0] ;  /* 0x0005d00001067983 */ /* 0x002ea20000300a00 */
[----:B------:R-:W-:-:S03]  /*17720*/  IADD3 R2, R33, -0x6a, RZ ;  /* 0xffffff9621027810 */ /* 0x000fc60007ffe0ff */
[----:B------:R-:W2:Y:S01]  /*17730*/  LDL.LU.64 R22, [R1+0x5c8] ;  /* 0x0005c80001167983 */ /* 0x000ea20000300a00 */
[----:B---3--:R-:W-:-:S03]  /*17740*/  IMAD.WIDE R40, R4, 0x4, R40 ;  /* 0x0000000404287825 */ /* 0x008fc600078e0228 */
[----:B------:R1:W-:Y:S01]  /*17750*/  LDGSTS.E [R247+-0x3ff4], desc[UR4][R64.64], !P4 ;  /* 0xfc00c00040f77fae */ /* 0x0003e2000e121844 */
[----:B----4-:R-:W-:Y:S01]  /*17760*/  IMAD.WIDE R198, R4, 0x4, R198 ;  /* 0x0000000404c67825 */ /* 0x010fe200078e02c6 */
[----:B------:R-:W-:Y:S02]  /*17770*/  ISETP.GE.U32.AND P4, PT, R2, 0x7fffff57, PT ;  /* 0x7fffff570200780c */ /* 0x000fe40003f86070 */
[----:B------:R3:W-:Y:S01]  /*17780*/  STL.64 [R1+0xb70], R40 ;  /* 0x000b702801007387 */ /* 0x0007e20000100a00 */
[----:B--2---:R-:W-:-:S03]  /*17790*/  IMAD.WIDE R10, R4, 0x4, R10 ;  /* 0x00000004040a7825 */ /* 0x004fc600078e020a */
[----:B------:R2:W-:Y:S01]  /*177a0*/  STL.64 [R1+0xae8], R198 ;  /* 0x000ae8c601007387 */ /* 0x0005e20000100a00 */
[----:B-1----:R-:W1:Y:S01]  /*177b0*/  LDC R64, c[0x0][0x230] ;  /* 0x00008c00ff407b82 */ /* 0x002e620000000800 */
[----:B------:R-:W-:Y:S02]  /*177c0*/  IMAD.WIDE R250, R4, 0x4, R24 ;  /* 0x0000000404fa7825 */ /* 0x000fe400078e0218 */
[----:B------:R-:W-:Y:S02]  /*177d0*/  LDGSTS.E [R246+-0x10000], desc[UR4][R40.64], !P5 ;  /* 0xf000000028f67fae */ /* 0x000fe4000e921844 */
[----:B------:R-:W-:Y:S02]  /*177e0*/  VIADD R2, R32, 0xffffff94 ;  /* 0xffffff9420027836 */ /* 0x000fe40000000000 */
[----:B------:R-:W-:Y:S01]  /*177f0*/  LDGSTS.E [R246+-0xc000], desc[UR4][R198.64], !P5 ;  /* 0xf4000000c6f67fae */ /* 0x000fe2000e921844 */
[----:B------:R-:W-:Y:S01]  /*17800*/  ISETP.GE.U32.AND P3, PT, R242, 0x7fffff58, PT ;  /* 0x7fffff58f200780c */ /* 0x000fe20003f66070 */
[----:B------:R-:W4:Y:S02]  /*17810*/  LDC R245, c[0x0][0x230] ;  /* 0x00008c00fff57b82 */ /* 0x000f240000000800 */
[----:B------:R-:W4:Y:S04]  /*17820*/  LDL.LU.64 R32, [R1+0x438] ;  /* 0x0004380001207983 */ /* 0x000f280000300a00 */
[----:B------:R-:W4:Y:S02]  /*17830*/  LDL.LU.64 R24, [R1+0x430] ;  /* 0x0004300001187983 */ /* 0x000f240000300a00 */
[----:B------:R-:W4:Y:S02]  /*17840*/  LDC R244, c[0x0][0x230] ;  /* 0x00008c00fff47b82 */ /* 0x000f240000000800 */
[----:B------:R1:W-:Y:S04]  /*17850*/  STL.64 [R1+0xae0], R10 ;  /* 0x000ae00a01007387 */ /* 0x0003e80000100a00 */
[----:B------:R1:W-:Y:S04]  /*17860*/  STL.64 [R1+0xad8], R250 ;  /* 0x000ad8fa01007387 */ /* 0x0003e80000100a00 */
[----:B---3--:R-:W3:Y:S04]  /*17870*/  LDL.LU.64 R40, [R1+0x428] ;  /* 0x0004280001287983 */ /* 0x008ee80000300a00 */
[----:B--2---:R-:W2:Y:S01]  /*17880*/  LDL.LU.64 R198, [R1+0x420] ;  /* 0x0004200001c67983 */ /* 0x004ea20000300a00 */
[----:B------:R-:W-:-:S02]  /*17890*/  VIADD R242, R243, 0xffffff95 ;  /* 0xffffff95f3f27836 */ /* 0x000fc40000000000 */
[----:B------:R-:W2:Y:S01]  /*178a0*/  LDC R243, c[0x0][0x230] ;  /* 0x00008c00fff37b82 */ /* 0x000ea20000000800 */
[----:B------:R-:W-:Y:S02]  /*178b0*/  LDGSTS.E [R246+-0xfffc], desc[UR4][R10.64], !P6 ;  /* 0xf00040000af67fae */ /* 0x000fe4000f121844 */
[----:B------:R-:W-:Y:S02]  /*178c0*/  ISETP.GE.U32.AND P5, PT, R242, 0x7fffff56, PT ;  /* 0x7fffff56f200780c */ /* 0x000fe40003fa6070 */
[----:B------:R1:W-:Y:S01]  /*178d0*/  LDGSTS.E [R246+-0xbffc], desc[UR4][R250.64], !P6 ;  /* 0xf4004000faf67fae */ /* 0x0003e2000f121844 */
[----:B------:R-:W-:-:S03]  /*178e0*/  IMAD.WIDE R94, R4, 0x4, R94 ;  /* 0x00000004045e7825 */ /* 0x000fc600078e025e */
[----:B-1----:R-:W2:Y:S01]  /*178f0*/  LDL.LU.64 R10, [R1+0x2358] ;  /* 0x00235800010a7983 */ /* 0x002ea20000300a00 */
[----:B------:R-:W-:-:S03]  /*17900*/  VIADD R242, R56, 0xffffffb3 ;  /* 0xffffffb338f27836 */ /* 0x000fc60000000000 */
[----:B------:R1:W-:Y:S01]  /*17910*/  STL.64 [R1+0xad0], R94 ;  /* 0x000ad05e01007387 */ /* 0x0003e20000100a00 */
[----:B------:R-:W-:-:S03]  /*17920*/  IMAD.WIDE R222, R4, 0x4, R222 ;  /* 0x0000000404de7825 */ /* 0x000fc600078e02de */
[----:B------:R-:W-:Y:S04]  /*17930*/  LDGSTS.E [R246+-0xfff8], desc[UR4][R94.64], !P1 ;  /* 0xf00080005ef67fae */ /* 0x000fe8000c921844 */
[----:B------:R1:W-:Y:S04]  /*17940*/  STL.64 [R1+0xac8], R222 ;  /* 0x000ac8de01007387 */ /* 0x0003e80000100a00 */
[----:B------:R-:W2:Y:S01]  /*17950*/  LDL.LU.64 R56, [R1+0x418] ;  /* 0x0004180001387983 */ /* 0x000ea20000300a00 */
[----:B------:R-:W-:-:S04]  /*17960*/  IMAD.WIDE R6, R4, 0x4, R6 ;  /* 0x0000000404067825 */ /* 0x000fc800078e0206 */
[----:B------:R-:W-:Y:S01]  /*17970*/  IMAD.WIDE R250, R4, 0x4, R22 ;  /* 0x0000000404fa7825 */ /* 0x000fe200078e0216 */
[----:B------:R-:W-:Y:S01]  /*17980*/  ISETP.GE.U32.AND P6, PT, R2, 0x7fffff55, PT ;  /* 0x7fffff550200780c */ /* 0x000fe20003fc6070 */
[----:B------:R-:W2:Y:S04]  /*17990*/  LDL.LU.64 R22, [R1+0x410] ;  /* 0x0004100001167983 */ /* 0x000ea80000300a00 */
[----:B------:R1:W-:Y:S04]  /*179a0*/  STL.64 [R1+0xac0], R6 ;  /* 0x000ac00601007387 */ /* 0x0003e80000100a00 */
[----:B------:R3:W-:Y:S01]  /*179b0*/  STL.64 [R1+0xab8], R250 ;  /* 0x000ab8fa01007387 */ /* 0x0007e20000100a00 */
[----:B------:R-:W-:-:S02]  /*179c0*/  VIADD R2, R48, 0xffffffb2 ;  /* 0xffffffb230027836 */ /* 0x000fc40000000000 */
[----:B------:R-:W2:Y:S01]  /*179d0*/  LDC R48, c[0x0][0x230] ;  /* 0x00008c00ff307b82 */ /* 0x000ea20000000800 */
[----:B-1----:R-:W2:Y:S04]  /*179e0*/  LDL.LU.64 R94, [R1+0x408] ;  /* 0x00040800015e7983 */ /* 0x002ea80000300a00 */
[----:B------:R-:W-:Y:S04]  /*179f0*/  LDGSTS.E [R246+-0xbff8], desc[UR4][R222.64], !P1 ;  /* 0xf4008000def67fae */ /* 0x000fe8000c921844 */
[----:B------:R-:W-:Y:S04]  /*17a00*/  LDGSTS.E [R246+-0xfff4], desc[UR4][R6.64], !P2 ;  /* 0xf000c00006f67fae */ /* 0x000fe8000d121844 */
[----:B------:R3:W-:Y:S04]  /*17a10*/  LDGSTS.E [R246+-0xbff4], desc[UR4][R250.64], !P2 ;  /* 0xf400c000faf67fae */ /* 0x0007e8000d121844 */
[----:B------:R-:W2:Y:S01]  /*17a20*/  LDL.LU.64 R222, [R1+0x400] ;  /* 0x0004000001de7983 */ /* 0x000ea20000300a00 */
[----:B------:R-:W-:Y:S01]  /*17a30*/  ISETP.GE.U32.AND P2, PT, R2, 0x7fffff73, PT ;  /* 0x7fffff730200780c */ /* 0x000fe20003f46070 */
[----:B------:R-:W-:-:S02]  /*17a40*/  VIADD R2, R64, 0xffffffb0 ;  /* 0xffffffb040027836 */ /* 0x000fc40000000000 */
[----:B------:R-:W2:Y:S01]  /*17a50*/  LDL.LU.64 R6, [R1+0x2350] ;  /* 0x0023500001067983 */ /* 0x000ea20000300a00 */
[----:B----4-:R-:W-:-:S04]  /*17a60*/  IMAD.WIDE R32, R4, 0x4, R32 ;  /* 0x0000000404207825 */ /* 0x010fc800078e0220 */
[C---:B------:R-:W-:Y:S01]  /*17a70*/  IMAD.WIDE R24, R4.reuse, 0x4, R24 ;  /* 0x0000000404187825 */ /* 0x040fe200078e0218 */
[----:B------:R1:W-:Y:S04]  /*17a80*/  STL.64 [R1+0xaa8], R32 ;  /* 0x000aa82001007387 */ /* 0x0003e80000100a00 */
[----:B------:R4:W-:Y:S04]  /*17a90*/  STL.64 [R1+0xaa0], R24 ;  /* 0x000aa01801007387 */ /* 0x0009e80000100a00 */
[----:B------:R-:W-:Y:S01]  /*17aa0*/  LDGSTS.E [R246+-0x8000], desc[UR4][R32.64], !P3 ;  /* 0xf800000020f67fae */ /* 0x000fe2000d921844 */
[----:B---3--:R-:W-:-:S03]  /*17ab0*/  IMAD.WIDE R250, R4, 0x4, R40 ;  /* 0x0000000404fa7825 */ /* 0x008fc600078e0228 */
[----:B------:R-:W-:Y:S01]  /*17ac0*/  LDGSTS.E [R246+-0x4000], desc[UR4][R24.64], !P3 ;  /* 0xfc00000018f67fae */ /* 0x000fe2000d921844 */
[----:B--2---:R-:W-:-:S03]  /*17ad0*/  IMAD.WIDE R64, R4, 0x4, R198 ;  /* 0x0000000404407825 */ /* 0x004fc600078e02c6 */
[----:B------:R-:W2:Y:S04]  /*17ae0*/  LDL.LU.64 R40, [R1+0x5c0] ;  /* 0x0005c00001287983 */ /* 0x000ea80000300a00 */
[----:B------:R-:W-:Y:S04]  /*17af0*/  STL.64 [R1+0xa98], R250 ;  /* 0x000a98fa01007387 */ /* 0x000fe80000100a00 */
[----:B------:R-:W3:Y:S04]  /*17b00*/  LDL.LU.64 R198, [R1+0x5b8] ;  /* 0x0005b80001c67983 */ /* 0x000ee80000300a00 */
[----:B------:R4:W-:Y:S04]  /*17b10*/  STL.64 [R1+0xa90], R64 ;  /* 0x000a904001007387 */ /* 0x0009e80000100a00 */
[----:B-1----:R-:W3:Y:S04]  /*17b20*/  LDL.LU.64 R32, [R1+0x5b0] ;  /* 0x0005b00001207983 */ /* 0x002ee80000300a00 */
[----:B----4-:R-:W4:Y:S01]  /*17b30*/  LDL.LU.64 R24, [R1+0x5a8] ;  /* 0x0005a80001187983 */ /* 0x010f220000300a00 */
[----:B------:R-:W-:-:S02]  /*17b40*/  ISETP.GE.U32.AND P1, PT, R242, 0x7fffff74, PT ;  /* 0x7fffff74f200780c */ /* 0x000fc40003f26070 */
[----:B------:R-:W-:Y:S01]  /*17b50*/  IADD3 R242, R245, -0x4f, RZ ;  /* 0xffffffb1f5f27810 */ /* 0x000fe20007ffe0ff */
[----:B------:R-:W-:Y:S03]  /*17b60*/  LDGSTS.E [R246+-0x7ffc], desc[UR4][R250.64], !P4 ;  /* 0xf8004000faf67fae */ /* 0x000fe6000e121844 */
[----:B------:R-:W-:Y:S01]  /*17b70*/  ISETP.GE.U32.AND P3, PT, R242, 0x7fffff72, PT ;  /* 0x7fffff72f200780c */ /* 0x000fe20003f66070 */
[----:B------:R-:W-:Y:S01]  /*17b80*/  VIADD R242, R244, 0xffffff93 ;  /* 0xffffff93f4f27836 */ /* 0x000fe20000000000 */
[----:B------:R1:W-:Y:S01]  /*17b90*/  LDGSTS.E [R246+-0x3ffc], desc[UR4][R64.64], !P4 ;  /* 0xfc00400040f67fae */ /* 0x0003e2000e121844 */
[----:B------:R-:W-:-:S05]  /*17ba0*/  IMAD.WIDE R56, R4, 0x4, R56 ;  /* 0x0000000404387825 */ /* 0x000fca00078e0238 */
[----:B------:R1:W-:Y:S02]  /*17bb0*/  STL.64 [R1+0xa88], R56 ;  /* 0x000a883801007387 */ /* 0x0003e40000100a00 */
[----:B-1----:R-:W1:Y:S01]  /*17bc0*/  LDC R65, c[0x0][0x230] ;  /* 0x00008c00ff417b82 */ /* 0x002e620000000800 */
[C---:B------:R-:W-:Y:S01]  /*17bd0*/  IMAD.WIDE R22, R4.reuse, 0x4, R22 ;  /* 0x0000000404167825 */ /* 0x040fe200078e0216 */
[----:B------:R-:W-:Y:S04]  /*17be0*/  LDGSTS.E [R246+-0x7ff8], desc[UR4][R56.64], !P5 ;  /* 0xf800800038f67fae */ /* 0x000fe8000e921844 */
[----:B------:R1:W-:Y:S02]  /*17bf0*/  STL.64 [R1+0xa80], R22 ;  /* 0x000a801601007387 */ /* 0x0003e40000100a00 */
[----:B------:R-:W4:Y:S02]  /*17c00*/  LDC R64, c[0x0][0x230] ;  /* 0x00008c00ff407b82 */ /* 0x000f240000000800 */
[----:B------:R-:W-:Y:S01]  /*17c10*/  LDGSTS.E [R246+-0x3ff8], desc[UR4][R22.64], !P5 ;  /* 0xfc00800016f67fae */ /* 0x000fe2000e921844 */
[----:B------:R-:W-:-:S03]  /*17c20*/  IMAD.WIDE R250, R4, 0x4, R94 ;  /* 0x0000000404fa7825 */ /* 0x000fc600078e025e */
[----:B------:R-:W4:Y:S04]  /*17c30*/  LDL.LU.64 R94, [R1+0x5a0] ;  /* 0x0005a000015e7983 */ /* 0x000f280000300a00 */
[----:B------:R-:W-:Y:S04]  /*17c40*/  STL.64 [R1+0xa78], R250 ;  /* 0x000a78fa01007387 */ /* 0x000fe80000100a00 */
[----:B------:R-:W-:Y:S01]  /*17c50*/  LDGSTS.E [R246+-0x7ff4], desc[UR4][R250.64], !P6 ;  /* 0xf800c000faf67fae */ /* 0x000fe2000f121844 */
[----:B------:R-:W-:-:S03]  /*17c60*/  IMAD.WIDE R244, R4, 0x4, R222 ;  /* 0x0000000404f47825 */ /* 0x000fc600078e02de */
[----:B------:R-:W4:Y:S04]  /*17c70*/  LDL.LU.64 R222, [R1+0x598] ;  /* 0x0005980001de7983 */ /* 0x000f280000300a00 */
[----:B------:R3:W-:Y:S04]  /*17c80*/  STL.64 [R1+0xa70], R244 ;  /* 0x000a70f401007387 */ /* 0x0007e80000100a00 */
[----:B------:R-:W4:Y:S04]  /*17c90*/  LDL.LU.64 R56, [R1+0x590] ;  /* 0x0005900001387983 */ /* 0x000f280000300a00 */
[----:B-1----:R-:W4:Y:S04]  /*17ca0*/  LDL.LU.64 R22, [R1+0x588] ;  /* 0x0005880001167983 */ /* 0x002f280000300a00 */
[----:B------:R1:W-:Y:S04]  /*17cb0*/  LDGSTS.E [R246+-0x3ff4], desc[UR4][R244.64], !P6 ;  /* 0xfc00c000f4f67fae */ /* 0x0003e8000f121844 */
[----:B------:R4:W-:Y:S01]  /*17cc0*/  STL.64 [R1+0x1fc0], R246 ;  /* 0x001fc0f601007387 */ /* 0x0009e20000100a00 */
[----:B--2---:R-:W-:-:S04]  /*17cd0*/  IMAD.WIDE R40, R4, 0x4, R40 ;  /* 0x0000000404287825 */ /* 0x004fc800078e0228 */
[----:B---3--:R-:W-:Y:S01]  /*17ce0*/  IMAD.WIDE R198, R4, 0x4, R198 ;  /* 0x0000000404c67825 */ /* 0x008fe200078e02c6 */
[----:B------:R2:W-:Y:S01]  /*17cf0*/  STL.64 [R1+0xab0], R40 ;  /* 0x000ab02801007387 */ /* 0x0005e20000100a00 */
[----:B------:R-:W-:Y:S01]  /*17d00*/  ISETP.GE.U32.AND P4, PT, R2, 0x7fffff71, PT ;  /* 0x7fffff710200780c */ /* 0x000fe20003f86070 */
[----:B-1----:R-:W1:Y:S02]  /*17d10*/  LDC R245, c[0x0][0x230] ;  /* 0x00008c00fff57b82 */ /* 0x002e640000000800 */
[----:B------:R3:W-:Y:S01]  /*17d20*/  STL.64 [R1+0xa68], R198 ;  /* 0x000a68c601007387 */ /* 0x0007e20000100a00 */
[----:B------:R-:W-:-:S03]  /*17d30*/  IMAD.WIDE R250, R4, 0x4, R32 ;  /* 0x0000000404fa7825 */ /* 0x000fc600078e0220 */
[----:B------:R-:W-:Y:S01]  /*17d40*/  LDGSTS.E [R11+-0x10000], desc[UR4][R40.64], !P1 ;  /* 0xf0000000280b7fae */ /* 0x000fe2000c921844 */
[----:B------:R-:W-:Y:S01]  /*17d50*/  ISETP.GE.U32.AND P5, PT, R242, 0x7fffff54, PT ;  /* 0x7fffff54f200780c */ /* 0x000fe20003fa6070 */
[----:B------:R-:W1:Y:S01]  /*17d60*/  LDC R244, c[0x0][0x230] ;  /* 0x00008c00fff47b82 */ /* 0x000e620000000800 */
[----:B----4-:R-:W-:Y:S01]  /*17d70*/  IMAD.WIDE R246, R4, 0x4, R24 ;  /* 0x0000000404f67825 */ /* 0x010fe200078e0218 */
[----:B------:R-:W4:Y:S04]  /*17d80*/  LDL.LU.64 R32, [R1+0x3f8] ;  /* 0x0003f80001207983 */ /* 0x000f280000300a00 */
[----:B------:R-:W4:Y:S04]  /*17d90*/  LDL.LU.64 R24, [R1+0x3f0] ;  /* 0x0003f00001187983 */ /* 0x000f280000300a00 */
[----:B------:R-:W-:Y:S04]  /*17da0*/  STL.64 [R1+0xa60], R250 ;  /* 0x000a60fa01007387 */ /* 0x000fe80000100a00 */
[----:B------:R1:W-:Y:S04]  /*17db0*/  STL.64 [R1+0xa58], R246 ;  /* 0x000a58f601007387 */ /* 0x0003e80000100a00 */
[----:B--2---:R-:W2:Y:S04]  /*17dc0*/  LDL.LU.64 R40, [R1+0x3e8] ;  /* 0x0003e80001287983 */ /* 0x004ea80000300a00 */
[----:B------:R-:W-:Y:S01]  /*17dd0*/  LDGSTS.E [R11+-0xc000], desc[UR4][R198.64], !P1 ;  /* 0xf4000000c60b7fae */ /* 0x000fe2000c921844 */
[----:B------:R-:W-:-:S02]  /*17de0*/  VIADD R2, R49, 0xffffff92 ;  /* 0xffffff9231027836 */ /* 0x000fc40000000000 */
[----:B------:R-:W-:Y:S01]  /*17df0*/  VIADD R242, R243, 0xffffff91 ;  /* 0xffffff91f3f27836 */ /* 0x000fe20000000000 */
[----:B------:R-:W-:Y:S01]  /*17e00*/  LDGSTS.E [R11+-0xfffc], desc[UR4][R250.64], !P2 ;  /* 0xf0004000fa0b7fae */ /* 0x000fe2000d121844 */
[----:B------:R-:W2:Y:S03]  /*17e10*/  LDC R49, c[0x0][0x230] ;  /* 0x00008c00ff317b82 */ /* 0x000ea60000000800 */
[----:B---3--:R-:W3:Y:S01]  /*17e20*/  LDL.LU.64 R198, [R1+0x3e0] ;  /* 0x0003e00001c67983 */ /* 0x008ee20000300a00 */
[----:B------:R-:W-:-:S04]  /*17e30*/  ISETP.GE.U32.AND P6, PT, R2, 0x7fffff53, PT ;  /* 0x7fffff530200780c */ /* 0x000fc80003fc6070 */
[----:B------:R-:W3:Y:S01]  /*17e40*/  LDC R243, c[0x0][0x230] ;  /* 0x00008c00fff37b82 */ /* 0x000ee20000000800 */
[----:B------:R-:W-:Y:S01]  /*17e50*/  IADD3 R2, R48, -0x70, RZ ;  /* 0xffffff9030027810 */ /* 0x000fe20007ffe0ff */
[----:B------:R1:W-:Y:S01]  /*17e60*/  LDGSTS.E [R11+-0xbffc], desc[UR4][R246.64], !P2 ;  /* 0xf4004000f60b7fae */ /* 0x0003e2000d121844 */
[----:B------:R-:W-:Y:S01]  /*17e70*/  IMAD.WIDE R94, R4, 0x4, R94 ;  /* 0x00000004045e7825 */ /* 0x000fe200078e025e */
[----:B------:R-:W-:Y:S02]  /*17e80*/  ISETP.GE.U32.AND P1, PT, R242, 0x7fffff52, PT ;  /* 0x7fffff52f200780c */ /* 0x000fe40003f26070 */
[----:B------:R-:W-:Y:S01]  /*17e90*/  ISETP.GE.U32.AND P2, PT, R2, 0x7fffff51, PT ;  /* 0x7fffff510200780c */ /* 0x000fe20003f46070 */
[----:B------:R-:W-:Y:S01]  /*17ea0*/  VIADD R242, R65, 0xffffffaf ;  /* 0xffffffaf41f27836 */ /* 0x000fe20000000000 */
[----:B------:R1:W-:Y:S01]  /*17eb0*/  STL.64 [R1+0xa50], R94 ;  /* 0x000a505e01007387 */ /* 0x0003e20000100a00 */
[----:B------:R-:W-:Y:S01]  /*17ec0*/  VIADD R2, R64, 0xffffffae ;  /* 0xffffffae40027836 */ /* 0x000fe20000000000 */
[----:B------:R-:W3:Y:S02]  /*17ed0*/  LDC R48, c[0x0][0x230] ;  /* 0x00008c00ff307b82 */ /* 0x000ee40000000800 */
[----:B------:R-:W-:Y:S01]  /*17ee0*/  LDGSTS.E [R11+-0xfff8], desc[UR4][R94.64], !P3 ;  /* 0xf00080005e0b7fae */ /* 0x000fe2000d921844 */
[----:B------:R-:W-:-:S05]  /*17ef0*/  IMAD.WIDE R222, R4, 0x4, R222 ;  /* 0x0000000404de7825 */ /* 0x000fca00078e02de */
[----:B------:R1:W-:Y:S02]  /*17f00*/  STL.64 [R1+0xa48], R222 ;  /* 0x000a48de01007387 */ /* 0x0003e40000100a00 */
[C---:B-1----:R-:W-:Y:S02]  /*17f10*/  IMAD.WIDE R246, R4.reuse, 0x4, R56 ;  /* 0x0000000404f67825 */ /* 0x042fe400078e0238 */
[----:B------:R-:W-:Y:S02]  /*17f20*/  LDGSTS.E [R11+-0xbff8], desc[UR4][R222.64], !P3 ;  /* 0xf4008000de0b7fae */ /* 0x000fe4000d921844 */
[C---:B------:R-:W-:Y:S02]  /*17f30*/  IMAD.WIDE R64, R4.reuse, 0x4, R22 ;  /* 0x0000000404407825 */ /* 0x040fe400078e0216 */
[----:B------:R-:W3:Y:S04]  /*17f40*/  LDL.LU.64 R56, [R1+0x3d8] ;  /* 0x0003d80001387983 */ /* 0x000ee80000300a00 */
[----:B------:R-:W3:Y:S04]  /*17f50*/  LDL.LU.64 R22, [R1+0x3d0] ;  /* 0x0003d00001167983 */ /* 0x000ee80000300a00 */
[----:B------:R-:W-:Y:S04]  /*17f60*/  STL.64 [R1+0xa40], R246 ;  /* 0x000a40f601007387 */ /* 0x000fe80000100a00 */
[----:B------:R1:W-:Y:S04]  /*17f70*/  STL.64 [R1+0xa38], R64 ;  /* 0x000a384001007387 */ /* 0x0003e80000100a00 */
[----:B------:R-:W3:Y:S04]  /*17f80*/  LDL.LU.64 R94, [R1+0x3c8] ;  /* 0x0003c800015e7983 */ /* 0x000ee80000300a00 */
[----:B------:R-:W3:Y:S04]  /*17f90*/  LDL.LU.64 R222, [R1+0x3c0] ;  /* 0x0003c00001de7983 */ /* 0x000ee80000300a00 */
[----:B------:R-:W-:Y:S04]  /*17fa0*/  LDGSTS.E [R11+-0xfff4], desc[UR4][R246.64], !P4 ;  /* 0xf000c000f60b7fae */ /* 0x000fe8000e121844 */
[----:B------:R1:W-:Y:S01]  /*17fb0*/  LDGSTS.E [R11+-0xbff4], desc[UR4][R64.64], !P4 ;  /* 0xf400c000400b7fae */ /* 0x0003e2000e121844 */
[----:B----4-:R-:W-:-:S04]  /*17fc0*/  IMAD.WIDE R32, R4, 0x4, R32 ;  /* 0x0000000404207825 */ /* 0x010fc800078e0220 */
[C---:B------:R-:W-:Y:S01]  /*17fd0*/  IMAD.WIDE R24, R4.reuse, 0x4, R24 ;  /* 0x0000000404187825 */ /* 0x040fe200078e0218 */
[----:B------:R4:W-:Y:S03]  /*17fe0*/  STL.64 [R1+0xa30], R32 ;  /* 0x000a302001007387 */ /* 0x0009e60000100a00 */
[----:B--2---:R-:W-:Y:S01]  /*17ff0*/  IMAD.WIDE R250, R4, 0x4, R40 ;  /* 0x0000000404fa7825 */ /* 0x004fe200078e0228 */
[----:B------:R2:W-:Y:S01]  /*18000*/  STL.64 [R1+0xa28], R24 ;  /* 0x000a281801007387 */ /* 0x0005e20000100a00 */
[----:B------:R-:W-:Y:S01]  /*18010*/  ISETP.GE.U32.AND P3, PT, R242, 0x7fffff70, PT ;  /* 0x7fffff70f200780c */ /* 0x000fe20003f66070 */
[----:B-1----:R-:W1:Y:S02]  /*18020*/  LDC R65, c[0x0][0x230] ;  /* 0x00008c00ff417b82 */ /* 0x002e640000000800 */
[----:B------:R-:W2:Y:S04]  /*18030*/  LDL.LU.64 R40, [R1+0x580] ;  /* 0x0005800001287983 */ /* 0x000ea80000300a00 */
[----:B------:R-:W-:Y:S02]  /*18040*/  STL.64 [R1+0xa20], R250 ;  /* 0x000a20fa01007387 */ /* 0x000fe40000100a00 */
[----:B------:R-:W1:Y:S02]  /*18050*/  LDC R64, c[0x0][0x230] ;  /* 0x00008c00ff407b82 */ /* 0x000e640000000800 */
[----:B------:R-:W-:Y:S01]  /*18060*/  LDGSTS.E [R11+-0x8000], desc[UR4][R32.64], !P5 ;  /* 0xf8000000200b7fae */ /* 0x000fe2000e921844 */
[----:B---3--:R-:W-:-:S03]  /*18070*/  IMAD.WIDE R246, R4, 0x4, R198 ;  /* 0x0000000404f67825 */ /* 0x008fc600078e02c6 */
[----:B------:R-:W-:Y:S04]  /*18080*/  LDGSTS.E [R11+-0x4000], desc[UR4][R24.64], !P5 ;  /* 0xfc000000180b7fae */ /* 0x000fe8000e921844 */
[----:B------:R-:W3:Y:S04]  /*18090*/  LDL.LU.64 R198, [R1+0x578] ;  /* 0x0005780001c67983 */ /* 0x000ee80000300a00 */
[----:B------:R1:W-:Y:S04]  /*180a0*/  STL.64 [R1+0xa18], R246 ;  /* 0x000a18f601007387 */ /* 0x0003e80000100a00 */
[----:B----4-:R-:W4:Y:S04]  /*180b0*/  LDL.LU.64 R32, [R1+0x570] ;  /* 0x0005700001207983 */ /* 0x010f280000300a00 */
[----:B--2---:R-:W2:Y:S01]  /*180c0*/  LDL.LU.64 R24, [R1+0x568] ;  /* 0x0005680001187983 */ /* 0x004ea20000300a00 */
[----:B------:R-:W-:-:S03]  /*180d0*/  VIADD R242, R245, 0xffffffad ;  /* 0xffffffadf5f27836 */ /* 0x000fc60000000000 */
[----:B------:R-:W-:Y:S02]  /*180e0*/  LDGSTS.E [R11+-0x7ffc], desc[UR4][R250.64], !P6 ;  /* 0xf8004000fa0b7fae */ /* 0x000fe4000f121844 */
[----:B------:R-:W-:Y:S02]  /*180f0*/  ISETP.GE.U32.AND P5, PT, R242, 0x7fffff6e, PT ;  /* 0x7fffff6ef200780c */ /* 0x000fe40003fa6070 */
[----:B------:R1:W-:Y:S01]  /*18100*/  LDGSTS.E [R11+-0x3ffc], desc[UR4][R246.64], !P6 ;  /* 0xfc004000f60b7fae */ /* 0x0003e2000f121844 */
[----:B------:R-:W-:Y:S01]  /*18110*/  IADD3 R242, R244, -0x71, RZ ;  /* 0xffffff8ff4f27810 */ /* 0x000fe20007ffe0ff */
[----:B------:R-:W-:-:S04]  /*18120*/  IMAD.WIDE R56, R4, 0x4, R56 ;  /* 0x0000000404387825 */ /* 0x000fc800078e0238 */
[C---:B------:R-:W-:Y:S01]  /*18130*/  IMAD.WIDE R22, R4.reuse, 0x4, R22 ;  /* 0x0000000404167825 */ /* 0x040fe200078e0216 */
[----:B------:R1:W-:Y:S04]  /*18140*/  STL.64 [R1+0xa10], R56 ;  /* 0x000a103801007387 */ /* 0x0003e80000100a00 */
[----:B------:R1:W-:Y:S04]  /*18150*/  STL.64 [R1+0xa08], R22 ;  /* 0x000a081601007387 */ /* 0x0003e80000100a00 */
[----:B------:R-:W-:Y:S01]  /*18160*/  LDGSTS.E [R11+-0x7ff8], desc[UR4][R56.64], !P1 ;  /* 0xf8008000380b7fae */ /* 0x000fe2000c921844 */
[----:B-1----:R-:W-:-:S03]  /*18170*/  IMAD.WIDE R246, R4, 0x4, R94 ;  /* 0x0000000404f67825 */ /* 0x002fc600078e025e */
[----:B------:R-:W-:Y:S01]  /*18180*/  LDGSTS.E [R11+-0x3ff8], desc[UR4][R22.64], !P1 ;  /* 0xfc008000160b7fae */ /* 0x000fe2000c921844 */
[----:B------:R-:W-:-:S03]  /*18190*/  IMAD.WIDE R244, R4, 0x4, R222 ;  /* 0x0000000404f47825 */ /* 0x000fc600078e02de */
[----:B------:R-:W-:Y:S04]  /*181a0*/  LDGSTS.E [R11+-0x7ff4], desc[UR4][R246.64], !P2 ;  /* 0xf800c000f60b7fae */ /* 0x000fe8000d121844 */
[----:B------:R-:W2:Y:S04]  /*181b0*/  LDL.LU.64 R56, [R1+0x560] ;  /* 0x0005600001387983 */ /* 0x000ea80000300a00 */
[----:B------:R-:W-:Y:S04]  /*181c0*/  STL.64 [R1+0xa00], R246 ;  /* 0x000a00f601007387 */ /* 0x000fe80000100a00 */
[----:B------:R-:W2:Y:S04]  /*181d0*/  LDL.LU.64 R222, [R1+0x558] ;  /* 0x0005580001de7983 */ /* 0x000ea80000300a00 */
[----:B------:R1:W-:Y:S04]  /*181e0*/  STL.64 [R1+0x9f8], R244 ;  /* 0x0009f8f401007387 */ /* 0x0003e80000100a00 */
[----:B------:R-:W2:Y:S04]  /*181f0*/  LDL.LU.64 R22, [R1+0x550] ;  /* 0x0005500001167983 */ /* 0x000ea80000300a00 */
[----:B------:R-:W2:Y:S04]  /*18200*/  LDL.LU.64 R94, [R1+0x548] ;  /* 0x00054800015e7983 */ /* 0x000ea80000300a00 */
[----:B------:R1:W-:Y:S04]  /*18210*/  LDGSTS.E [R11+-0x3ff4], desc[UR4][R244.64], !P2 ;  /* 0xfc00c000f40b7fae */ /* 0x0003e8000d121844 */
[----:B------:R2:W-:Y:S01]  /*18220*/  STL.64 [R1+0x1fc8], R10 ;  /* 0x001fc80a01007387 */ /* 0x0005e20000100a00 */
[----:B------:R-:W-:-:S04]  /*18230*/  IMAD.WIDE R40, R4, 0x4, R40 ;  /* 0x0000000404287825 */ /* 0x000fc800078e0228 */
[----:B---3--:R-:W-:Y:S01]  /*18240*/  IMAD.WIDE R198, R4, 0x4, R198 ;  /* 0x0000000404c67825 */ /* 0x008fe200078e02c6 */
[----:B------:R3:W-:Y:S01]  /*18250*/  STL.64 [R1+0x9f0], R40 ;  /* 0x0009f02801007387 */ /* 0x0007e20000100a00 */
[----:B------:R-:W-:Y:S01]  /*18260*/  ISETP.GE.U32.AND P4, PT, R2, 0x7fffff6f, PT ;  /* 0x7fffff6f0200780c */ /* 0x000fe20003f86070 */
[----:B-1----:R-:W1:Y:S02]  /*18270*/  LDC R245, c[0x0][0x230] ;  /* 0x00008c00fff57b82 */ /* 0x002e640000000800 */
[----:B------:R3:W-:Y:S01]  /*18280*/  STL.64 [R1+0x9e8], R198 ;  /* 0x0009e8c601007387 */ /* 0x0007e20000100a00 */
[----:B----4-:R-:W-:-:S03]  /*18290*/  IMAD.WIDE R246, R4, 0x4, R32 ;  /* 0x0000000404f67825 */ /* 0x010fc600078e0220 */
[----:B------:R-:W-:Y:S01]  /*182a0*/  LDGSTS.E [R6+-0x10000], desc[UR4][R40.64], !P3 ;  /* 0xf000000028067fae */ /* 0x000fe2000d921844 */
[----:B------:R-:W-:Y:S01]  /*182b0*/  ISETP.GE.U32.AND P1, PT, R242, 0x7fffff50, PT ;  /* 0x7fffff50f200780c */ /* 0x000fe20003f26070 */
[----:B------:R-:W4:Y:S01]  /*182c0*/  LDC R244, c[0x0][0x230] ;  /* 0x00008c00fff47b82 */ /* 0x000f220000000800 */
[----:B--2---:R-:W-:Y:S01]  /*182d0*/  IMAD.WIDE R10, R4, 0x4, R24 ;  /* 0x00000004040a7825 */ /* 0x004fe200078e0218 */
[----:B------:R-:W-:Y:S04]  /*182e0*/  LDGSTS.E [R6+-0xc000], desc[UR4][R198.64], !P3 ;  /* 0xf4000000c6067fae */ /* 0x000fe8000d921844 */
[----:B------:R-:W2:Y:S04]  /*182f0*/  LDL.LU.64 R24, [R1+0x3b8] ;  /* 0x0003b80001187983 */ /* 0x000ea80000300a00 */
[----:B------:R-:W4:Y:S04]  /*18300*/  LDL.LU.64 R32, [R1+0x3b0] ;  /* 0x0003b00001207983 */ /* 0x000f280000300a00 */
[----:B------:R-:W-:Y:S04]  /*18310*/  STL.64 [R1+0x9e0], R246 ;  /* 0x0009e0f601007387 */ /* 0x000fe80000100a00 */
[----:B------:R1:W-:Y:S04]  /*18320*/  STL.64 [R1+0x9d8], R10 ;  /* 0x0009d80a01007387 */ /* 0x0003e80000100a00 */
[----:B---3--:R-:W3:Y:S04]  /*18330*/  LDL.LU.64 R40, [R1+0x3a8] ;  /* 0x0003a80001287983 */ /* 0x008ee80000300a00 */
[----:B------:R-:W3:Y:S01]  /*18340*/  LDL.LU.64 R198, [R1+0x3a0] ;  /* 0x0003a00001c67983 */ /* 0x000ee20000300a00 */
[----:B------:R-:W-:-:S02]  /*18350*/  VIADD R2, R49, 0xffffffac ;  /* 0xffffffac31027836 */ /* 0x000fc40000000000 */
[----:B------:R-:W1:Y:S01]  /*18360*/  LDC R49, c[0x0][0x230] ;  /* 0x00008c00ff317b82 */ /* 0x000e620000000800 */
[----:B------:R-:W-:Y:S01]  /*18370*/  VIADD R242, R243, 0xffffff8d ;  /* 0xffffff8df3f27836 */ /* 0x000fe20000000000 */
[----:B------:R-:W-:Y:S01]  /*18380*/  LDGSTS.E [R6+-0xfffc], desc[UR4][R246.64], !P4 ;  /* 0xf0004000f6067fae */ /* 0x000fe2000e121844 */
[----:B------:R-:W-:Y:S01]  /*18390*/  ISETP.GE.U32.AND P6, PT, R2, 0x7fffff6d, PT ;  /* 0x7fffff6d0200780c */ /* 0x000fe20003fc6070 */
[----:B------:R-:W-:Y:S02]  /*183a0*/  VIADD R2, R48, 0xffffff8e ;  /* 0xffffff8e30027836 */ /* 0x000fe40000000000 */
[----:B------:R-:W-:Y:S01]  /*183b0*/  ISETP.GE.U32.AND P3, PT, R242, 0x7fffff4e, PT ;  /* 0x7fffff4ef200780c */ /* 0x000fe20003f66070 */
[----:B------:R1:W-:Y:S01]  /*183c0*/  LDGSTS.E [R6+-0xbffc], desc[UR4][R10.64], !P4 ;  /* 0xf40040000a067fae */ /* 0x0003e2000e121844 */
[----:B------:R-:W1:Y:S01]  /*183d0*/  LDC R48, c[0x0][0x230] ;  /* 0x00008c00ff307b82 */ /* 0x000e620000000800 */
[----:B------:R-:W-:Y:S01]  /*183e0*/  ISETP.GE.U32.AND P2, PT, R2, 0x7fffff4f, PT ;  /* 0x7fffff4f0200780c */ /* 0x000fe20003f46070 */
[----:B------:R-:W-:-:S02]  /*183f0*/  VIADD R2, R65, 0xffffff8c ;  /* 0xffffff8c41027836 */ /* 0x000fc40000000000 */
[----:B------:R-:W-:-:S04]  /*18400*/  IMAD.WIDE R56, R4, 0x4, R56 ;  /* 0x0000000404387825 */ /* 0x000fc800078e0238 */
[----:B------:R-:W3:Y:S01]  /*18410*/  LDC R243, c[0x0][0x230] ;  /* 0x00008c00fff37b82 */ /* 0x000ee20000000800 */
[----:B------:R-:W-:Y:S02]  /*18420*/  VIADD R242, R64, 0xffffffab ;  /* 0xffffffab40f27836 */ /* 0x000fe40000000000 */
[C---:B------:R-:W-:Y:S01]  /*18430*/  IMAD.WIDE R222, R4.reuse, 0x4, R222 ;  /* 0x0000000404de7825 */ /* 0x040fe200078e02de */
[----:B------:R1:W-:Y:S04]  /*18440*/  STL.64 [R1+0x9d0], R56 ;  /* 0x0009d03801007387 */ /* 0x0003e80000100a00 */
[----:B-1----:R-:W1:Y:S01]  /*18450*/  LDC R11, c[0x0][0x230] ;  /* 0x00008c00ff0b7b82 */ /* 0x002e620000000800 */
[----:B------:R1:W-:Y:S01]  /*18460*/  STL.64 [R1+0x9c8], R222 ;  /* 0x0009c8de01007387 */ /* 0x0003e20000100a00 */
[----:B------:R-:W-:-:S03]  /*18470*/  IMAD.WIDE R246, R4, 0x4, R22 ;  /* 0x0000000404f67825 */ /* 0x000fc600078e0216 */
[----:B------:R-:W-:Y:S03]  /*18480*/  LDGSTS.E [R6+-0xfff8], desc[UR4][R56.64], !P5 ;  /* 0xf000800038067fae */ /* 0x000fe6000e921844 */
[----:B------:R-:W3:Y:S01]  /*18490*/  LDC R10, c[0x0][0x230] ;  /* 0x00008c00ff0a7b82 */ /* 0x000ee20000000800 */
[----:B------:R-:W-:Y:S01]  /*184a0*/  IMAD.WIDE R64, R4, 0x4, R94 ;  /* 0x0000000404407825 */ /* 0x000fe200078e025e */
[----:B------:R-:W3:Y:S04]  /*184b0*/  LDL.LU.64 R22, [R1+0x398] ;  /* 0x0003980001167983 */ /* 0x000ee80000300a00 */
[----:B------:R-:W3:Y:S04]  /*184c0*/  LDL.LU.64 R94, [R1+0x390] ;  /* 0x00039000015e7983 */ /* 0x000ee80000300a00 */
[----:B------:R-:W-:Y:S04]  /*184d0*/  STL.64 [R1+0x9c0], R246 ;  /* 0x0009c0f601007387 */ /* 0x000fe80000100a00 */
[----:B------:R3:W-:Y:S01]  /*184e0*/  STL.64 [R1+0x9b8], R64 ;  /* 0x0009b84001007387 */ /* 0x0007e20000100a00 */
[----:B------:R-:W-:-:S03]  /*184f0*/  ISETP.GE.U32.AND P4, PT, R2, 0x7fffff4d, PT ;  /* 0x7fffff4d0200780c */ /* 0x000fc60003f86070 */
[----:B------:R-:W3:Y:S01]  /*18500*/  LDL.LU.64 R56, [R1+0x388] ;  /* 0x0003880001387983 */ /* 0x000ee20000300a00 */
[----:B------:R-:W-:-:S03]  /*18510*/  IADD3 R2, R49, -0x56, RZ ;  /* 0xffffffaa31027810 */ /* 0x000fc60007ffe0ff */
[----:B------:R-:W-:Y:S04]  /*18520*/  LDGSTS.E [R6+-0xbff8], desc[UR4][R222.64], !P5 ;  /* 0xf4008000de067fae */ /* 0x000fe8000e921844 */
[----:B------:R-:W-:Y:S04]  /*18530*/  LDGSTS.E [R6+-0xfff4], desc[UR4][R246.64], !P6 ;  /* 0xf000c000f6067fae */ /* 0x000fe8000f121844 */
[----:B------:R3:W-:Y:S04]  /*18540*/  LDGSTS.E [R6+-0xbff4], desc[UR4][R64.64], !P6 ;  /* 0xf400c00040067fae */ /* 0x0007e8000f121844 */
[----:B-1----:R-:W3:Y:S01]  /*18550*/  LDL.LU.64 R222, [R1+0x380] ;  /* 0x0003800001de7983 */ /* 0x002ee20000300a00 */
[----:B------:R-:W-:Y:S01]  /*18560*/  ISETP.GE.U32.AND P6, PT, R2, 0x7fffff6b, PT ;  /* 0x7fffff6b0200780c */ /* 0x000fe20003fc6070 */
[----:B------:R-:W-:-:S02]  /*18570*/  VIADD R2, R48, 0xffffffa8 ;  /* 0xffffffa830027836 */ /* 0x000fc40000000000 */
[----:B--2---:R-:W-:-:S04]  /*18580*/  IMAD.WIDE R24, R4, 0x4, R24 ;  /* 0x0000000404187825 */ /* 0x004fc800078e0218 */
[C---:B----4-:R-:W-:Y:S01]  /*18590*/  IMAD.WIDE R32, R4.reuse, 0x4, R32 ;  /* 0x0000000404207825 */ /* 0x050fe200078e0220 */
[----:B------:R1:W-:Y:S04]  /*185a0*/  STL.64 [R1+0x9b0], R24 ;  /* 0x0009b01801007387 */ /* 0x0003e80000100a00 */
[----:B------:R2:W-:Y:S04]  /*185b0*/  STL.64 [R1+0x9a8], R32 ;  /* 0x0009a82001007387 */ /* 0x0005e80000100a00 */
[----:B------:R-:W-:Y:S01]  /*185c0*/  LDGSTS.E [R6+-0x8000], desc[UR4][R24.64], !P1 ;  /* 0xf800000018067fae */ /* 0x000fe2000c921844 */
[----:B---3--:R-:W-:-:S03]  /*185d0*/  IMAD.WIDE R64, R4, 0x4, R40 ;  /* 0x0000000404407825 */ /* 0x008fc600078e0228 */
[----:B------:R-:W-:Y:S01]  /*185e0*/  LDGSTS.E [R6+-0x4000], desc[UR4][R32.64], !P1 ;  /* 0xfc00000020067fae */ /* 0x000fe2000c921844 */
[----:B------:R-:W-:Y:S01]  /*185f0*/  IMAD.WIDE R48, R4, 0x4, R198 ;  /* 0x0000000404307825 */ /* 0x000fe200078e02c6 */
[----:B------:R-:W-:Y:S02]  /*18600*/  ISETP.GE.U32.AND P5, PT, R242, 0x7fffff6c, PT ;  /* 0x7fffff6cf200780c */ /* 0x000fe40003fa6070 */
[----:B------:R-:W-:Y:S04]  /*18610*/  LDGSTS.E [R6+-0x7ffc], desc[UR4][R64.64], !P2 ;  /* 0xf800400040067fae */ /* 0x000fe8000d121844 */
[----:B-1----:R-:W3:Y:S04]  /*18620*/  LDL.LU.64 R24, [R1+0x540] ;  /* 0x0005400001187983 */ /* 0x002ee80000300a00 */
[----:B------:R-:W-:Y:S04]  /*18630*/  STL.64 [R1+0x9a0], R64 ;  /* 0x0009a04001007387 */ /* 0x000fe80000100a00 */
[----:B------:R-:W4:Y:S04]  /*18640*/  LDL.LU.64 R198, [R1+0x538] ;  /* 0x0005380001c67983 */ /* 0x000f280000300a00 */
[----:B------:R1:W-:Y:S04]  /*18650*/  STL.64 [R1+0x998], R48 ;  /* 0x0009983001007387 */ /* 0x0003e80000100a00 */
[----:B------:R-:W4:Y:S04]  /*18660*/  LDL.LU.64 R40, [R1+0x530] ;  /* 0x0005300001287983 */ /* 0x000f280000300a00 */
[----:B--2---:R-:W2:Y:S01]  /*18670*/  LDL.LU.64 R32, [R1+0x528] ;  /* 0x0005280001207983 */ /* 0x004ea20000300a00 */
[----:B------:R-:W-:-:S03]  /*18680*/  VIADD R242, R245, 0xffffffa9 ;  /* 0xffffffa9f5f27836 */ /* 0x000fc60000000000 */
[----:B------:R1:W-:Y:S02]  /*18690*/  LDGSTS.E [R6+-0x3ffc], desc[UR4][R48.64], !P2 ;  /* 0xfc00400030067fae */ /* 0x0003e4000d121844 */
[----:B------:R-:W-:Y:S01]  /*186a0*/  ISETP.GE.U32.AND P1, PT, R242, 0x7fffff6a, PT ;  /* 0x7fffff6af200780c */ /* 0x000fe20003f26070 */
[----:B------:R-:W-:Y:S02]  /*186b0*/  VIADD R242, R244, 0xffffff8b ;  /* 0xffffff8bf4f27836 */ /* 0x000fe40000000000 */
        /* <DEDUP_REMOVED lines=8> */
[----:B------:R-:W-:Y:S04]  /*18740*/  LDGSTS.E [R6+-0x3ff8], desc[UR4][R94.64], !P3 ;  /* 0xfc0080005e067fae */ /* 0x000fe8000d921844 */
[----:B------:R4:W-:Y:S04]  /*18750*/  LDGSTS.E [R6+-0x7ff4], desc[UR4][R244.64], !P4 ;  /* 0xf800c000f4067fae */ /* 0x0009e8000e121844 */
[----:B-1----:R-:W2:Y:S04]  /*18760*/  LDL.LU.64 R22, [R1+0x520] ;  /* 0x0005200001167983 */ /* 0x002ea80000300a00 */
[----:B------:R1:W-:Y:S01]  /*18770*/  STL.64 [R1+0x980], R244 ;  /* 0x000980f401007387 */ /* 0x0003e20000100a00 */
[----:B------:R-:W-:-:S03]  /*18780*/  IMAD.WIDE R64, R4, 0x4, R222 ;  /* 0x0000000404407825 */ /* 0x000fc600078e02de */
[----:B------:R-:W2:Y:S04]  /*18790*/  LDL.LU.64 R56, [R1+0x518] ;  /* 0x0005180001387983 */ /* 0x000ea80000300a00 */
[----:B------:R1:W-:Y:S04]  /*187a0*/  STL.64 [R1+0x978], R64 ;  /* 0x0009784001007387 */ /* 0x0003e80000100a00 */
[----:B------:R-:W2:Y:S01]  /*187b0*/  LDL.LU.64 R94, [R1+0x510] ;  /* 0x00051000015e7983 */ /* 0x000ea20000300a00 */
[----:B---3--:R-:W-:-:S03]  /*187c0*/  IMAD.WIDE R24, R4, 0x4, R24 ;  /* 0x0000000404187825 */ /* 0x008fc600078e0218 */
[----:B------:R-:W3:Y:S01]  /*187d0*/  LDL.LU.64 R222, [R1+0x508] ;  /* 0x0005080001de7983 */ /* 0x000ee20000300a00 */
[----:B----4-:R-:W-:-:S03]  /*187e0*/  IMAD.WIDE R198, R4, 0x4, R198 ;  /* 0x0000000404c67825 */ /* 0x010fc600078e02c6 */
[----:B------:R4:W-:Y:S01]  /*187f0*/  LDGSTS.E [R6+-0x3ff4], desc[UR4][R64.64], !P4 ;  /* 0xfc00c00040067fae */ /* 0x0009e2000e121844 */
[----:B------:R-:W-:Y:S01]  /*18800*/  ISETP.GE.U32.AND P2, PT, R2, 0x7fffff69, PT ;  /* 0x7fffff690200780c */ /* 0x000fe20003f46070 */
[----:B-1----:R-:W1:Y:S02]  /*18810*/  LDC R245, c[0x0][0x230] ;  /* 0x00008c00fff57b82 */ /* 0x002e640000000800 */
[----:B------:R2:W-:Y:S04]  /*18820*/  STL.64 [R1+0x1fd0], R6 ;  /* 0x001fd00601007387 */ /* 0x0005e80000100a00 */
[----:B------:R2:W-:Y:S01]  /*18830*/  STL.64 [R1+0x970], R24 ;  /* 0x0009701801007387 */ /* 0x0005e20000100a00 */
[----:B------:R-:W-:Y:S01]  /*18840*/  ISETP.GE.U32.AND P3, PT, R242, 0x7fffff4c, PT ;  /* 0x7fffff4cf200780c */ /* 0x000fe20003f66070 */
[----:B------:R-:W1:Y:S01]  /*18850*/  LDC R244, c[0x0][0x230] ;  /* 0x00008c00fff47b82 */ /* 0x000e620000000800 */
[C---:B----4-:R-:W-:Y:S01]  /*18860*/  IMAD.WIDE R64, R4.reuse, 0x4, R40 ;  /* 0x0000000404407825 */ /* 0x050fe200078e0228 */
[----:B------:R4:W-:Y:S03]  /*18870*/  STL.64 [R1+0x968], R198 ;  /* 0x000968c601007387 */ /* 0x0009e60000100a00 */
[----:B--2---:R-:W-:Y:S01]  /*18880*/  IMAD.WIDE R6, R4, 0x4, R32 ;  /* 0x0000000404067825 */ /* 0x004fe200078e0220 */
[----:B------:R-:W2:Y:S04]  /*18890*/  LDL.LU.64 R40, [R1+0x378] ;  /* 0x0003780001287983 */ /* 0x000ea80000300a00 */
[----:B------:R-:W2:Y:S04]  /*188a0*/  LDL.LU.64 R32, [R1+0x370] ;  /* 0x0003700001207983 */ /* 0x000ea80000300a00 */
[----:B------:R1:W-:Y:S04]  /*188b0*/  STL.64 [R1+0x960], R64 ;  /* 0x0009604001007387 */ /* 0x0003e80000100a00 */
[----:B------:R-:W-:Y:S04]  /*188c0*/  LDGSTS.E [R5+-0x10000], desc[UR4][R24.64], !P5 ;  /* 0xf000000018057fae */ /* 0x000fe8000e921844 */
[----:B------:R3:W-:Y:S04]  /*188d0*/  STL.64 [R1+0x958], R6 ;  /* 0x0009580601007387 */ /* 0x0007e80000100a00 */
[----:B------:R-:W-:Y:S04]  /*188e0*/  LDGSTS.E [R5+-0xc000], desc[UR4][R198.64], !P5 ;  /* 0xf4000000c6057fae */ /* 0x000fe8000e921844 */
[----:B------:R-:W2:Y:S01]  /*188f0*/  LDL.LU.64 R24, [R1+0x368] ;  /* 0x0003680001187983 */ /* 0x000ea20000300a00 */
[----:B------:R-:W-:Y:S01]  /*18900*/  VIADD R2, R11, 0xffffff8a ;  /* 0xffffff8a0b027836 */ /* 0x000fe20000000000 */
[----:B------:R-:W-:Y:S01]  /*18910*/  IADD3 R242, R243, -0x77, RZ ;  /* 0xffffff89f3f27810 */ /* 0x000fe20007ffe0ff */
[----:B------:R-:W2:Y:S01]  /*18920*/  LDC R11, c[0x0][0x230] ;  /* 0x00008c00ff0b7b82 */ /* 0x000ea20000000800 */
[----:B------:R1:W-:Y:S04]  /*18930*/  LDGSTS.E [R5+-0xfffc], desc[UR4][R64.64], !P6 ;  /* 0xf000400040057fae */ /* 0x0003e8000f121844 */
[----:B----4-:R-:W4:Y:S01]  /*18940*/  LDL.LU.64 R198, [R1+0x360] ;  /* 0x0003600001c67983 */ /* 0x010f220000300a00 */
[----:B------:R-:W-:Y:S01]  /*18950*/  ISETP.GE.U32.AND P4, PT, R2, 0x7fffff4b, PT ;  /* 0x7fffff4b0200780c */ /* 0x000fe20003f86070 */
[----:B------:R-:W-:Y:S01]  /*18960*/  IMAD.WIDE R22, R4, 0x4, R22 ;  /* 0x0000000404167825 */ /* 0x000fe200078e0216 */
[----:B------:R-:W-:Y:S01]  /*18970*/  ISETP.GE.U32.AND P5, PT, R242, 0x7fffff4a, PT ;  /* 0x7fffff4af200780c */ /* 0x000fe20003fa6070 */
[----:B------:R3:W-:Y:S01]  /*18980*/  LDGSTS.E [R5+-0xbffc], desc[UR4][R6.64], !P6 ;  /* 0xf400400006057fae */ /* 0x0007e2000f121844 */
[----:B------:R-:W4:Y:S01]  /*18990*/  LDC R243, c[0x0][0x230] ;  /* 0x00008c00fff37b82 */ /* 0x000f220000000800 */
[----:B------:R-:W-:-:S02]  /*189a0*/  VIADD R2, R10, 0xffffff88 ;  /* 0xffffff880a027836 */ /* 0x000fc40000000000 */
[----:B-1----:R-:W-:Y:S01]  /*189b0*/  IMAD.WIDE R64, R4, 0x4, R56 ;  /* 0x0000000404407825 */ /* 0x002fe200078e0238 */
[----:B------:R1:W-:Y:S02]  /*189c0*/  STL.64 [R1+0x950], R22 ;  /* 0x0009501601007387 */ /* 0x0003e40000100a00 */
[----:B------:R-:W-:Y:S01]  /*189d0*/  ISETP.GE.U32.AND P6, PT, R2, 0x7fffff49, PT ;  /* 0x7fffff490200780c */ /* 0x000fe20003fc6070 */
[----:B------:R-:W-:Y:S01]  /*189e0*/  VIADD R242, R49, 0xffffffa7 ;  /* 0xffffffa731f27836 */ /* 0x000fe20000000000 */
[----:B------:R2:W-:Y:S01]  /*189f0*/  STL.64 [R1+0x948], R64 ;  /* 0x0009484001007387 */ /* 0x0005e20000100a00 */
[----:B------:R-:W-:Y:S01]  /*18a00*/  VIADD R2, R48, 0xffffffa6 ;  /* 0xffffffa630027836 */ /* 0x000fe20000000000 */
[----:B------:R-:W4:Y:S01]  /*18a10*/  LDC R10, c[0x0][0x230] ;  /* 0x00008c00ff0a7b82 */ /* 0x000f220000000800 */
[C---:B------:R-:W-:Y:S01]  /*18a20*/  IMAD.WIDE R56, R4.reuse, 0x4, R94 ;  /* 0x0000000404387825 */ /* 0x040fe200078e025e */
[----:B------:R-:W-:Y:S04]  /*18a30*/  LDGSTS.E [R5+-0xfff8], desc[UR4][R22.64], !P1 ;  /* 0xf000800016057fae */ /* 0x000fe8000c921844 */
[----:B------:R2:W-:Y:S04]  /*18a40*/  LDGSTS.E [R5+-0xbff8], desc[UR4][R64.64], !P1 ;  /* 0xf400800040057fae */ /* 0x0005e8000c921844 */
[----:B------:R-:W-:Y:S01]  /*18a50*/  LDGSTS.E [R5+-0xfff4], desc[UR4][R56.64], !P2 ;  /* 0xf000c00038057fae */ /* 0x000fe2000d121844 */
[----:B---3--:R-:W-:-:S03]  /*18a60*/  IMAD.WIDE R6, R4, 0x4, R222 ;  /* 0x0000000404067825 */ /* 0x008fc600078e02de */
[----:B------:R-:W3:Y:S04]  /*18a70*/  LDL.LU.64 R222, [R1+0x358] ;  /* 0x0003580001de7983 */ /* 0x000ee80000300a00 */
[----:B------:R-:W3:Y:S04]  /*18a80*/  LDL.LU.64 R48, [R1+0x350] ;  /* 0x0003500001307983 */ /* 0x000ee80000300a00 */
[----:B------:R-:W-:Y:S04]  /*18a90*/  STL.64 [R1+0x940], R56 ;  /* 0x0009403801007387 */ /* 0x000fe80000100a00 */
[----:B------:R2:W-:Y:S04]  /*18aa0*/  STL.64 [R1+0x938], R6 ;  /* 0x0009380601007387 */ /* 0x0005e80000100a00 */
[----:B-1----:R-:W3:Y:S04]  /*18ab0*/  LDL.LU.64 R22, [R1+0x348] ;  /* 0x0003480001167983 */ /* 0x002ee80000300a00 */
[----:B------:R-:W3:Y:S01]  /*18ac0*/  LDL.LU.64 R94, [R1+0x340] ;  /* 0x00034000015e7983 */ /* 0x000ee20000300a00 */
[----:B--2---:R-:W-:-:S03]  /*18ad0*/  IMAD.WIDE R40, R4, 0x4, R40 ;  /* 0x0000000404287825 */ /* 0x004fc600078e0228 */
[----:B------:R1:W-:Y:S01]  /*18ae0*/  LDGSTS.E [R5+-0xbff4], desc[UR4][R6.64], !P2 ;  /* 0xf400c00006057fae */ /* 0x0003e2000d121844 */
[----:B------:R-:W-:-:S03]  /*18af0*/  IMAD.WIDE R32, R4, 0x4, R32 ;  /* 0x0000000404207825 */ /* 0x000fc600078e0220 */
[----:B------:R2:W-:Y:S04]  /*18b00*/  STL.64 [R1+0x930], R40 ;  /* 0x0009302801007387 */ /* 0x0005e80000100a00 */
[----:B------:R2:W-:Y:S04]  /*18b10*/  STL.64 [R1+0x928], R32 ;  /* 0x0009282001007387 */ /* 0x0005e80000100a00 */
[----:B------:R-:W-:Y:S01]  /*18b20*/  LDGSTS.E [R5+-0x8000], desc[UR4][R40.64], !P3 ;  /* 0xf800000028057fae */ /* 0x000fe2000d921844 */
[----:B------:R-:W-:-:S03]  /*18b30*/  IMAD.WIDE R64, R4, 0x4, R24 ;  /* 0x0000000404407825 */ /* 0x000fc600078e0218 */
[----:B------:R-:W-:Y:S01]  /*18b40*/  LDGSTS.E [R5+-0x4000], desc[UR4][R32.64], !P3 ;  /* 0xfc00000020057fae */ /* 0x000fe2000d921844 */
[----:B------:R-:W-:Y:S01]  /*18b50*/  ISETP.GE.U32.AND P1, PT, R242, 0x7fffff68, PT ;  /* 0x7fffff68f200780c */ /* 0x000fe20003f26070 */
[----:B-1----:R-:W1:Y:S02]  /*18b60*/  LDC R7, c[0x0][0x230] ;  /* 0x00008c00ff077b82 */ /* 0x002e640000000800 */
[----:B------:R-:W3:Y:S01]  /*18b70*/  LDL.LU.64 R24, [R1+0x500] ;  /* 0x0005000001187983 */ /* 0x000ee20000300a00 */
[----:B----4-:R-:W-:-:S03]  /*18b80*/  IMAD.WIDE R56, R4, 0x4, R198 ;  /* 0x0000000404387825 */ /* 0x010fc600078e02c6 */
[----:B------:R4:W-:Y:S02]  /*18b90*/  LDGSTS.E [R5+-0x7ffc], desc[UR4][R64.64], !P4 ;  /* 0xf800400040057fae */ /* 0x0009e4000e121844 */
[----:B------:R-:W1:Y:S02]  /*18ba0*/  LDC R6, c[0x0][0x230] ;  /* 0x00008c00ff067b82 */ /* 0x000e640000000800 */
[----:B------:R-:W4:Y:S04]  /*18bb0*/  LDL.LU.64 R198, [R1+0x4f8] ;  /* 0x0004f80001c67983 */ /* 0x000f280000300a00 */
[----:B------:R4:W-:Y:S04]  /*18bc0*/  STL.64 [R1+0x920], R64 ;  /* 0x0009204001007387 */ /* 0x0009e80000100a00 */
[----:B------:R4:W-:Y:S04]  /*18bd0*/  STL.64 [R1+0x918], R56 ;  /* 0x0009183801007387 */ /* 0x0009e80000100a00 */
[----:B--2---:R-:W2:Y:S04]  /*18be0*/  LDL.LU.64 R40, [R1+0x4f0] ;  /* 0x0004f00001287983 */ /* 0x004ea80000300a00 */
[----:B------:R-:W2:Y:S04]  /*18bf0*/  LDL.LU.64 R32, [R1+0x4e8] ;  /* 0x0004e80001207983 */ /* 0x000ea80000300a00 */
[----:B------:R4:W-:Y:S01]  /*18c00*/  LDGSTS.E [R5+-0x3ffc], desc[UR4][R56.64], !P4 ;  /* 0xfc00400038057fae */ /* 0x0009e2000e121844 */
[----:B---3--:R-:W-:-:S04]  /*18c10*/  IMAD.WIDE R222, R4, 0x4, R222 ;  /* 0x0000000404de7825 */ /* 0x008fc800078e02de */
[C---:B----4-:R-:W-:Y:S01]  /*18c20*/  IMAD.WIDE R64, R4.reuse, 0x4, R48 ;  /* 0x0000000404407825 */ /* 0x050fe200078e0230 */
[----:B------:R-:W-:Y:S04]  /*18c30*/  STL.64 [R1+0x910], R222 ;  /* 0x000910de01007387 */ /* 0x000fe80000100a00 */
[----:B------:R-:W-:Y:S04]  /*18c40*/  STL.64 [R1+0x908], R64 ;  /* 0x0009084001007387 */ /* 0x000fe80000100a00 */
[----:B------:R-:W-:Y:S01]  /*18c50*/  LDGSTS.E [R5+-0x7ff8], desc[UR4][R222.64], !P5 ;  /* 0xf8008000de057fae */ /* 0x000fe2000e921844 */
[----:B------:R-:W-:-:S03]  /*18c60*/  IMAD.WIDE R56, R4, 0x4, R22 ;  /* 0x0000000404387825 */ /* 0x000fc600078e0216 */
[----:B------:R2:W-:Y:S01]  /*18c70*/  LDGSTS.E [R5+-0x3ff8], desc[UR4][R64.64], !P5 ;  /* 0xfc00800040057fae */ /* 0x0005e2000e921844 */
[----:B------:R-:W-:-:S03]  /*18c80*/  IMAD.WIDE R48, R4, 0x4, R94 ;  /* 0x0000000404307825 */ /* 0x000fc600078e025e */
[----:B------:R-:W3:Y:S04]  /*18c90*/  LDL.LU.64 R22, [R1+0x4e0] ;  /* 0x0004e00001167983 */ /* 0x000ee80000300a00 */
[----:B------:R-:W4:Y:S04]  /*18ca0*/  LDL.LU.64 R94, [R1+0x4d8] ;  /* 0x0004d800015e7983 */ /* 0x000f280000300a00 */
[----:B------:R-:W-:Y:S04]  /*18cb0*/  STL.64 [R1+0x900], R56 ;  /* 0x0009003801007387 */ /* 0x000fe80000100a00 */
[----:B------:R1:W-:Y:S04]  /*18cc0*/  LDGSTS.E [R5+-0x7ff4], desc[UR4][R56.64], !P6 ;  /* 0xf800c00038057fae */ /* 0x0003e8000f121844 */
[----:B------:R1:W-:Y:S04]  /*18cd0*/  STL.64 [R1+0x8f8], R48 ;  /* 0x0008f83001007387 */ /* 0x0003e80000100a00 */
[----:B------:R-:W-:Y:S04]  /*18ce0*/  LDGSTS.E [R5+-0x3ff4], desc[UR4][R48.64], !P6 ;  /* 0xfc00c00030057fae */ /* 0x000fe8000f121844 */
[----:B-1----:R-:W4:Y:S01]  /*18cf0*/  LDL.LU.64 R48, [R1+0x4d0] ;  /* 0x0004d00001307983 */ /* 0x002f220000300a00 */
[----:B------:R-:W-:-:S03]  /*18d00*/  IMAD.WIDE R24, R4, 0x4, R24 ;  /* 0x0000000404187825 */ /* 0x000fc600078e0218 */
[----:B------:R-:W4:Y:S01]  /*18d10*/  LDL.LU.64 R222, [R1+0x4c8] ;  /* 0x0004c80001de7983 */ /* 0x000f220000300a00 */
[----:B------:R-:W-:-:S03]  /*18d20*/  IMAD.WIDE R198, R4, 0x4, R198 ;  /* 0x0000000404c67825 */ /* 0x000fc600078e02c6 */
[----:B------:R1:W-:Y:S04]  /*18d30*/  STL.64 [R1+0x8f0], R24 ;  /* 0x0008f01801007387 */ /* 0x0003e80000100a00 */
[----:B------:R1:W-:Y:S04]  /*18d40*/  STL.64 [R1+0x8e8], R198 ;  /* 0x0008e8c601007387 */ /* 0x0003e80000100a00 */
[----:B------:R-:W-:Y:S01]  /*18d50*/  LDGSTS.E [R3+-0x10000], desc[UR4][R24.64], !P1 ;  /* 0xf000000018037fae */ /* 0x000fe2000c921844 */
[----:B--2---:R-:W-:-:S03]  /*18d60*/  IMAD.WIDE R64, R4, 0x4, R40 ;  /* 0x0000000404407825 */ /* 0x004fc600078e0228 */
[----:B------:R-:W-:Y:S01]  /*18d70*/  LDGSTS.E [R3+-0xc000], desc[UR4][R198.64], !P1 ;  /* 0xf4000000c6037fae */ /* 0x000fe2000c921844 */
[----:B------:R-:W-:-:S03]  /*18d80*/  IMAD.WIDE R56, R4, 0x4, R32 ;  /* 0x0000000404387825 */ /* 0x000fc600078e0220 */
[----:B------:R-:W2:Y:S04]  /*18d90*/  LDL.LU.64 R40, [R1+0x338] ;  /* 0x0003380001287983 */ /* 0x000ea80000300a00 */
[----:B------:R-:W2:Y:S04]  /*18da0*/  LDL.LU.64 R32, [R1+0x330] ;  /* 0x0003300001207983 */ /* 0x000ea80000300a00 */
[----:B------:R3:W-:Y:S04]  /*18db0*/  STL.64 [R1+0x8e0], R64 ;  /* 0x0008e04001007387 */ /* 0x0007e80000100a00 */
[----:B------:R4:W-:Y:S04]  /*18dc0*/  STL.64 [R1+0x8d8], R56 ;  /* 0x0008d83801007387 */ /* 0x0009e80000100a00 */
[----:B-1----:R-:W2:Y:S04]  /*18dd0*/  LDL.LU.64 R24, [R1+0x328] ;  /* 0x0003280001187983 */ /* 0x002ea80000300a00 */
[----:B------:R-:W2:Y:S01]  /*18de0*/  LDL.LU.64 R198, [R1+0x320] ;  /* 0x0003200001c67983 */ /* 0x000ea20000300a00 */
[----:B------:R-:W-:-:S02]  /*18df0*/  ISETP.GE.U32.AND P2, PT, R2, 0x7fffff67, PT ;  /* 0x7fffff670200780c */ /* 0x000fc40003f46070 */
[----:B------:R-:W-:Y:S01]  /*18e00*/  IADD3 R2, R11, -0x5c, RZ ;  /* 0xffffffa40b027810 */ /* 0x000fe20007ffe0ff */
[----:B------:R-:W-:Y:S01]  /*18e10*/  VIADD R242, R245, 0xffffffa5 ;  /* 0xffffffa5f5f27836 */ /* 0x000fe20000000000 */
[----:B------:R-:W1:Y:S02]  /*18e20*/  LDC R11, c[0x0][0x230] ;  /* 0x00008c00ff0b7b82 */ /* 0x000e640000000800 */
[----:B------:R-:W-:Y:S01]  /*18e30*/  ISETP.GE.U32.AND P4, PT, R2, 0x7fffff65, PT ;  /* 0x7fffff650200780c */ /* 0x000fe20003f86070 */
[----:B------:R-:W-:Y:S01]  /*18e40*/  VIADD R2, R10, 0xffffff86 ;  /* 0xffffff860a027836 */ /* 0x000fe20000000000 */
[----:B------:R-:W-:-:S04]  /*18e50*/  ISETP.GE.U32.AND P3, PT, R242, 0x7fffff66, PT ;  /* 0x7fffff66f200780c */ /* 0x000fc80003f66070 */
[----:B------:R-:W4:Y:S01]  /*18e60*/  LDC R10, c[0x0][0x230] ;  /* 0x00008c00ff0a7b82 */ /* 0x000f220000000800 */
[----:B------:R3:W-:Y:S04]  /*18e70*/  LDGSTS.E [R3+-0xfffc], desc[UR4][R64.64], !P2 ;  /* 0xf000400040037fae */ /* 0x0007e8000d121844 */
[----:B------:R4:W-:Y:S01]  /*18e80*/  LDGSTS.E [R3+-0xbffc], desc[UR4][R56.64], !P2 ;  /* 0xf400400038037fae */ /* 0x0009e2000d121844 */
[----:B------:R-:W-:Y:S01]  /*18e90*/  VIADD R242, R244, 0xffffff87 ;  /* 0xffffff87f4f27836 */ /* 0x000fe20000000000 */
[----:B------:R-:W-:Y:S01]  /*18ea0*/  ISETP.GE.U32.AND P6, PT, R2, 0x7fffff47, PT ;  /* 0x7fffff470200780c */ /* 0x000fe20003fc6070 */
[----:B------:R-:W-:Y:S01]  /*18eb0*/  VIADD R2, R7, 0xffffff84 ;  /* 0xffffff8407027836 */ /* 0x000fe20000000000 */
[----:B------:R-:W2:Y:S02]  /*18ec0*/  LDC R245, c[0x0][0x230] ;  /* 0x00008c00fff57b82 */ /* 0x000ea40000000800 */
[----:B------:R-:W-:Y:S01]  /*18ed0*/  ISETP.GE.U32.AND P5, PT, R242, 0x7fffff48, PT ;  /* 0x7fffff48f200780c */ /* 0x000fe20003fa6070 */
[----:B------:R-:W-:Y:S01]  /*18ee0*/  VIADD R242, R243, 0xffffff85 ;  /* 0xffffff85f3f27836 */ /* 0x000fe20000000000 */
[----:B------:R-:W-:Y:S01]  /*18ef0*/  ISETP.GE.U32.AND P2, PT, R2, 0x7fffff45, PT ;  /* 0x7fffff450200780c */ /* 0x000fe20003f46070 */
[----:B------:R-:W-:-:S03]  /*18f00*/  VIADD R2, R6, 0xffffffa2 ;  /* 0xffffffa206027836 */ /* 0x000fc60000000000 */
[----:B------:R-:W-:Y:S01]  /*18f10*/  ISETP.GE.U32.AND P1, PT, R242, 0x7fffff46, PT ;  /* 0x7fffff46f200780c */ /* 0x000fe20003f26070 */
[----:B------:R-:W2:Y:S01]  /*18f20*/  LDC R243, c[0x0][0x230] ;  /* 0x00008c00fff37b82 */ /* 0x000ea20000000800 */
[----:B-1----:R-:W-:-:S07]  /*18f30*/  IADD3 R242, R11, -0x5d, RZ ;  /* 0xffffffa30bf27810 */ /* 0x002fce0007ffe0ff */
[----:B------:R-:W1:Y:S08]  /*18f40*/  LDC R7, c[0x0][0x230] ;  /* 0x00008c00ff077b82 */ /* 0x000e700000000800 */
[----:B------:R-:W1:Y:S08]  /*18f50*/  LDC R6, c[0x0][0x230] ;  /* 0x00008c00ff067b82 */ /* 0x000e700000000800 */
[----:B------:R-:W1:Y:S01]  /*18f60*/  LDC R244, c[0x0][0x230] ;  /* 0x00008c00fff47b82 */ /* 0x000e620000000800 */
[----:B---3--:R-:W-:-:S04]  /*18f70*/  IMAD.WIDE R64, R4, 0x4, R22 ;  /* 0x0000000404407825 */ /* 0x008fc800078e0216 */
[C---:B----4-:R-:W-:Y:S01]  /*18f80*/  IMAD.WIDE R56, R4.reuse, 0x4, R94 ;  /* 0x0000000404387825 */ /* 0x050fe200078e025e */
[----:B------:R-:W-:Y:S04]  /*18f90*/  LDGSTS.E [R3+-0xfff8], desc[UR4][R64.64], !P3 ;  /* 0xf000800040037fae */ /* 0x000fe8000d921844 */
[----:B------:R-:W3:Y:S04]  /*18fa0*/  LDL.LU.64 R94, [R1+0x318] ;  /* 0x00031800015e7983 */ /* 0x000ee80000300a00 */
[----:B------:R4:W-:Y:S04]  /*18fb0*/  STL.64 [R1+0x8d0], R64 ;  /* 0x0008d04001007387 */ /* 0x0009e80000100a00 */
[----:B------:R-:W3:Y:S04]  /*18fc0*/  LDL.LU.64 R22, [R1+0x310] ;  /* 0x0003100001167983 */ /* 0x000ee80000300a00 */
[----:B------:R1:W-:Y:S04]  /*18fd0*/  STL.64 [R1+0x8c8], R56 ;  /* 0x0008c83801007387 */ /* 0x0003e80000100a00 */
[----:B------:R-:W3:Y:S04]  /*18fe0*/  LDL.LU.64 R250, [R1+0x308] ;  /* 0x0003080001fa7983 */ /* 0x000ee80000300a00 */
[----:B------:R-:W-:Y:S01]  /*18ff0*/  LDGSTS.E [R3+-0xbff8], desc[UR4][R56.64], !P3 ;  /* 0xf400800038037fae */ /* 0x000fe2000d921844 */
[----:B------:R-:W-:-:S04]  /*19000*/  IMAD.WIDE R246, R4, 0x4, R48 ;  /* 0x0000000404f67825 */ /* 0x000fc800078e0230 */
[----:B------:R-:W-:Y:S01]  /*19010*/  IMAD.WIDE R48, R4, 0x4, R222 ;  /* 0x0000000404307825 */ /* 0x000fe200078e02de */
[----:B------:R-:W-:Y:S04]  /*19020*/  LDGSTS.E [R3+-0xfff4], desc[UR4][R246.64], !P4 ;  /* 0xf000c000f6037fae */ /* 0x000fe8000e121844 */
[----:B------:R-:W3:Y:S04]  /*19030*/  LDL.LU.64 R222, [R1+0x300] ;  /* 0x0003000001de7983 */ /* 0x000ee80000300a00 */
[----:B------:R-:W-:Y:S04]  /*19040*/  STL.64 [R1+0x8c0], R246 ;  /* 0x0008c0f601007387 */ /* 0x000fe80000100a00 */
[----:B----4-:R-:W4:Y:S04]  /*19050*/  LDL.LU.64 R64, [R1+0x2348] ;  /* 0x0023480001407983 */ /* 0x010f280000300a00 */
[----:B-1----:R-:W4:Y:S04]  /*19060*/  LDL.LU.64 R56, [R1+0x2340] ;  /* 0x0023400001387983 */ /* 0x002f280000300a00 */
[----:B------:R2:W-:Y:S04]  /*19070*/  STL.64 [R1+0x8b8], R48 ;  /* 0x0008b83001007387 */ /* 0x0005e80000100a00 */
[----:B------:R2:W-:Y:S01]  /*19080*/  LDGSTS.E [R3+-0xbff4], desc[UR4][R48.64], !P4 ;  /* 0xf400c00030037fae */ /* 0x0005e2000e121844 */
[----:B------:R-:W-:Y:S01]  /*19090*/  ISETP.GE.U32.AND P4, PT, R2, 0x7fffff63, PT ;  /* 0x7fffff630200780c */ /* 0x000fe20003f86070 */
[----:B------:R-:W-:-:S02]  /*190a0*/  VIADD R2, R10, 0xffffffa0 ;  /* 0xffffffa00a027836 */ /* 0x000fc40000000000 */
[----:B--2---:R-:W-:-:S04]  /*190b0*/  IMAD.WIDE R48, R4, 0x4, R40 ;  /* 0x0000000404307825 */ /* 0x004fc800078e0228 */
[C---:B------:R-:W-:Y:S01]  /*190c0*/  IMAD.WIDE R40, R4.reuse, 0x4, R32 ;  /* 0x0000000404287825 */ /* 0x040fe200078e0220 */
[----:B------:R1:W-:Y:S03]  /*190d0*/  STL.64 [R1+0x8b0], R48 ;  /* 0x0008b03001007387 */ /* 0x0003e60000100a00 */
[C---:B------:R-:W-:Y:S01]  /*190e0*/  IMAD.WIDE R246, R4.reuse, 0x4, R24 ;  /* 0x0000000404f67825 */ /* 0x040fe200078e0218 */
[----:B------:R-:W2:Y:S03]  /*190f0*/  LDL.LU.64 R32, [R1+0x4c0] ;  /* 0x0004c00001207983 */ /* 0x000ea60000300a00 */
[----:B------:R-:W-:Y:S01]  /*19100*/  IMAD.WIDE R10, R4, 0x4, R198 ;  /* 0x00000004040a7825 */ /* 0x000fe200078e02c6 */
[----:B------:R1:W-:Y:S04]  /*19110*/  STL.64 [R1+0x8a8], R40 ;  /* 0x0008a82801007387 */ /* 0x0003e80000100a00 */
[----:B------:R-:W4:Y:S04]  /*19120*/  LDL.LU.64 R24, [R1+0x2f8] ;  /* 0x0002f80001187983 */ /* 0x000f280000300a00 */
[----:B------:R3:W-:Y:S04]  /*19130*/  STL.64 [R1+0x8a0], R246 ;  /* 0x0008a0f601007387 */ /* 0x0007e80000100a00 */
[----:B------:R-:W4:Y:S04]  /*19140*/  LDL.LU.64 R198, [R1+0x2f0] ;  /* 0x0002f00001c67983 */ /* 0x000f280000300a00 */
[----:B------:R-:W-:Y:S04]  /*19150*/  LDGSTS.E [R3+-0x8000], desc[UR4][R48.64], !P5 ;  /* 0xf800000030037fae */ /* 0x000fe8000e921844 */
[----:B------:R-:W-:Y:S04]  /*19160*/  LDGSTS.E [R3+-0x4000], desc[UR4][R40.64], !P5 ;  /* 0xfc00000028037fae */ /* 0x000fe8000e921844 */
[----:B------:R3:W-:Y:S04]  /*19170*/  LDGSTS.E [R3+-0x7ffc], desc[UR4][R246.64], !P6 ;  /* 0xf8004000f6037fae */ /* 0x0007e8000f121844 */
[----:B-1----:R-:W4:Y:S04]  /*19180*/  LDL.LU.64 R48, [R1+0x2338] ;  /* 0x0023380001307983 */ /* 0x002f280000300a00 */
[----:B------:R1:W-:Y:S04]  /*19190*/  STL.64 [R1+0x898], R10 ;  /* 0x0008980a01007387 */ /* 0x0003e80000100a00 */
[----:B------:R-:W4:Y:S01]  /*191a0*/  LDL.LU.64 R40, [R1+0x2e8] ;  /* 0x0002e80001287983 */ /* 0x000f220000300a00 */
[----:B------:R-:W-:-:S03]  /*191b0*/  ISETP.GE.U32.AND P3, PT, R242, 0x7fffff64, PT ;  /* 0x7fffff64f200780c */ /* 0x000fc60003f66070 */
[----:B------:R1:W-:Y:S01]  /*191c0*/  LDGSTS.E [R3+-0x3ffc], desc[UR4][R10.64], !P6 ;  /* 0xfc0040000a037fae */ /* 0x0003e2000f121844 */
[----:B------:R-:W-:Y:S01]  /*191d0*/  VIADD R242, R245, 0xffffffa1 ;  /* 0xffffffa1f5f27836 */ /* 0x000fe20000000000 */
[----:B------:R-:W-:Y:S01]  /*191e0*/  ISETP.GE.U32.AND P6, PT, R2, 0x7fffff61, PT ;  /* 0x7fffff610200780c */ /* 0x000fe20003fc6070 */
[----:B------:R-:W4:Y:S03]  /*191f0*/  LDC R245, c[0x0][0x230] ;  /* 0x00008c00fff57b82 */ /* 0x000f260000000800 */
[----:B------:R-:W-:Y:S01]  /*19200*/  ISETP.GE.U32.AND P5, PT, R242, 0x7fffff62, PT ;  /* 0x7fffff62f200780c */ /* 0x000fe20003fa6070 */
[----:B------:R-:W-:Y:S01]  /*19210*/  VIADD R242, R243, 0xffffff83 ;  /* 0xffffff83f3f27836 */ /* 0x000fe20000000000 */
[----:B------:R-:W-:-:S03]  /*19220*/  IADD3 R2, R7, -0x7e, RZ ;  /* 0xffffff8207027810 */ /* 0x000fc60007ffe0ff */
[----:B------:R-:W4:Y:S01]  /*19230*/  LDC R243, c[0x0][0x230] ;  /* 0x00008c00fff37b82 */ /* 0x000f220000000800 */
[----:B---3--:R-:W-:-:S04]  /*19240*/  IMAD.WIDE R94, R4, 0x4, R94 ;  /* 0x00000004045e7825 */ /* 0x008fc800078e025e */
[C---:B------:R-:W-:Y:S01]  /*19250*/  IMAD.WIDE R22, R4.reuse, 0x4, R22 ;  /* 0x0000000404167825 */ /* 0x040fe200078e0216 */
[----:B------:R3:W-:Y:S03]  /*19260*/  STL.64 [R1+0x890], R94 ;  /* 0x0008905e01007387 */ /* 0x0007e60000100a00 */
[C---:B------:R-:W-:Y:S01]  /*19270*/  IMAD.WIDE R246, R4.reuse, 0x4, R250 ;  /* 0x0000000404f67825 */ /* 0x040fe200078e02fa */
[----:B------:R3:W-:Y:S04]  /*19280*/  STL.64 [R1+0x888], R22 ;  /* 0x0008881601007387 */ /* 0x0007e80000100a00 */
[----:B------:R-:W-:Y:S04]  /*19290*/  LDGSTS.E [R3+-0x7ff8], desc[UR4][R94.64], !P1 ;  /* 0xf80080005e037fae */ /* 0x000fe8000c921844 */
[----:B------:R3:W-:Y:S04]  /*192a0*/  STL.64 [R1+0x880], R246 ;  /* 0x000880f601007387 */ /* 0x0007e80000100a00 */
[----:B------:R-:W-:Y:S01]  /*192b0*/  LDGSTS.E [R3+-0x3ff8], desc[UR4][R22.64], !P1 ;  /* 0xfc00800016037fae */ /* 0x000fe2000c921844 */
[----:B-1----:R-:W-:-:S03]  /*192c0*/  IMAD.WIDE R10, R4, 0x4, R222 ;  /* 0x00000004040a7825 */ /* 0x002fc600078e02de */
[----:B---3--:R-:W3:Y:S04]  /*192d0*/  LDL.LU.64 R94, [R1+0x2e0] ;  /* 0x0002e000015e7983 */ /* 0x008ee80000300a00 */
[----:B------:R1:W-:Y:S04]  /*192e0*/  STL.64 [R1+0x878], R10 ;  /* 0x0008780a01007387 */ /* 0x0003e80000100a00 */
[----:B------:R-:W3:Y:S04]  /*192f0*/  LDL.LU.64 R222, [R1+0x2d8] ;  /* 0x0002d80001de7983 */ /* 0x000ee80000300a00 */
[----:B------:R-:W3:Y:S04]  /*19300*/  LDL.LU.64 R22, [R1+0x2d0] ;  /* 0x0002d00001167983 */ /* 0x000ee80000300a00 */
[----:B------:R-:W3:Y:S01]  /*19310*/  LDL.LU.64 R250, [R1+0x2c8] ;  /* 0x0002c80001fa7983 */ /* 0x000ee20000300a00 */
[----:B------:R-:W-:Y:S01]  /*19320*/  ISETP.GE.U32.AND P1, PT, R242, 0x7fffff44, PT ;  /* 0x7fffff44f200780c */ /* 0x000fe20003f26070 */
[----:B------:R-:W-:-:S02]  /*19330*/  VIADD R242, R6, 0xffffff80 ;  /* 0xffffff8006f27836 */ /* 0x000fc40000000000 */
[----:B------:R1:W-:Y:S04]  /*19340*/  LDGSTS.E [R3+-0x7ff4], desc[UR4][R246.64], !P2 ;  /* 0xf800c000f6037fae */ /* 0x0003e8000d121844 */
[----:B------:R4:W-:Y:S01]  /*19350*/  LDGSTS.E [R3+-0x3ff4], desc[UR4][R10.64], !P2 ;  /* 0xfc00c0000a037fae */ /* 0x0009e2000d121844 */
[----:B-1----:R-:W1:Y:S01]  /*19360*/  LDC R247, c[0x0][0x230] ;  /* 0x00008c00fff77b82 */ /* 0x002e620000000800 */
[----:B--2---:R-:W-:-:S07]  /*19370*/  IMAD.WIDE R32, R4, 0x4, R32 ;  /* 0x0000000404207825 */ /* 0x004fce00078e0220 */
[----:B------:R-:W2:Y:S01]  /*19380*/  LDC R246, c[0x0][0x230] ;  /* 0x00008c00fff67b82 */ /* 0x000ea20000000800 */
[C---:B----4-:R-:W-:Y:S01]  /*19390*/  IMAD.WIDE R24, R4.reuse, 0x4, R24 ;  /* 0x0000000404187825 */ /* 0x050fe200078e0218 */
[----:B------:R4:W-:Y:S03]  /*193a0*/  STL.64 [R1+0x870], R32 ;  /* 0x0008702001007387 */ /* 0x0009e60000100a00 */
[C---:B------:R-:W-:Y:S01]  /*193b0*/  IMAD.WIDE R10, R4.reuse, 0x4, R198 ;  /* 0x00000004040a7825 */ /* 0x040fe200078e02c6 */
[----:B------:R1:W-:Y:S04]  /*193c0*/  STL.64 [R1+0x868], R24 ;  /* 0x0008681801007387 */ /* 0x0003e80000100a00 */
[----:B------:R-:W-:Y:S04]  /*193d0*/  STL.64 [R1+0x860], R10 ;  /* 0x0008600a01007387 */ /* 0x000fe80000100a00 */
[----:B------:R2:W-:Y:S01]  /*193e0*/  LDGSTS.E [R0+-0x10000], desc[UR4][R32.64], !P3 ;  /* 0xf000000020007fae */ /* 0x0005e2000d921844 */
[----:B------:R-:W-:Y:S01]  /*193f0*/  IMAD.WIDE R6, R4, 0x4, R40 ;  /* 0x0000000404067825 */ /* 0x000fe200078e0228 */
[----:B------:R-:W1:Y:S04]  /*19400*/  S2R R199, SR_TID.X ;  /* 0x0000000000c77919 */ /* 0x000e680000002100 */
[----:B------:R2:W-:Y:S04]  /*19410*/  STL.64 [R1+0x670], R6 ;  /* 0x0006700601007387 */ /* 0x0005e80000100a00 */
[----:B----4-:R-:W4:Y:S04]  /*19420*/  LDL.LU.64 R32, [R1+0x2c0] ;  /* 0x0002c00001207983 */ /* 0x010f280000300a00 */
[----:B------:R4:W-:Y:S04]  /*19430*/  LDGSTS.E [R0+-0xc000], desc[UR4][R24.64], !P3 ;  /* 0xf400000018007fae */ /* 0x0009e8000d921844 */
[----:B------:R-:W-:Y:S04]  /*19440*/  LDGSTS.E [R0+-0xfffc], desc[UR4][R10.64], !P4 ;  /* 0xf00040000a007fae */ /* 0x000fe8000e121844 */
[----:B------:R4:W-:Y:S01]  /*19450*/  LDGSTS.E [R0+-0xbffc], desc[UR4][R6.64], !P4 ;  /* 0xf400400006007fae */ /* 0x0009e2000e121844 */
[----:B-1----:R-:W-:-:S04]  /*19460*/  LOP3.LUT R199, R199, 0x3f, RZ, 0xc0, !PT ;  /* 0x0000003fc7c77812 */ /* 0x002fc800078ec0ff */
[----:B------:R-:W-:Y:S02]  /*19470*/  ISETP.GE.AND P3, PT, R199, R242, PT ;  /* 0x000000f2c700720c */ /* 0x000fe40003f66270 */
[----:B------:R-:W4:Y:S04]  /*19480*/  LDL.LU.64 R198, [R1+0x2b8] ;  /* 0x0002b80001c67983 */ /* 0x000f280000300a00 */
[----:B------:R-:W4:Y:S04]  /*19490*/  LDL.LU.64 R24, [R1+0x2b0] ;  /* 0x0002b00001187983 */ /* 0x000f280000300a00 */
[----:B--2---:R-:W2:Y:S01]  /*194a0*/  LDL.LU.64 R6, [R1+0x2a8] ;  /* 0x0002a80001067983 */ /* 0x004ea20000300a00 */
[----:B---3--:R-:W-:-:S05]  /*194b0*/  IMAD.WIDE R94, R4, 0x4, R94 ;  /* 0x00000004045e7825 */ /* 0x008fca00078e025e */
[----:B------:R1:W-:Y:S01]  /*194c0*/  STL.64 [R1+0x668], R94 ;  /* 0x0006685e01007387 */ /* 0x0003e20000100a00 */
[----:B------:R-:W-:-:S03]  /*194d0*/  IMAD.WIDE R222, R4, 0x4, R222 ;  /* 0x0000000404de7825 */ /* 0x000fc600078e02de */
[----:B------:R-:W-:Y:S01]  /*194e0*/  LDGSTS.E [R0+-0xfff8], desc[UR4][R94.64], !P5 ;  /* 0xf00080005e007fae */ /* 0x000fe2000e921844 */
[----:B------:R-:W-:-:S03]  /*194f0*/  IMAD.WIDE R40, R4, 0x4, R22 ;  /* 0x0000000404287825 */ /* 0x000fc600078e0216 */
[----:B------:R-:W-:Y:S01]  /*19500*/  LDGSTS.E [R0+-0xbff8], desc[UR4][R222.64], !P5 ;  /* 0xf4008000de007fae */ /* 0x000fe2000e921844 */
[----:B------:R-:W-:-:S03]  /*19510*/  IMAD.WIDE R250, R4, 0x4, R250 ;  /* 0x0000000404fa7825 */ /* 0x000fc600078e02fa */
[----:B------:R-:W3:Y:S04]  /*19520*/  LDL.LU.64 R22, [R1+0x2a0] ;  /* 0x0002a00001167983 */ /* 0x000ee80000300a00 */
[----:B------:R1:W-:Y:S04]  /*19530*/  STL.64 [R1+0x660], R222 ;  /* 0x000660de01007387 */ /* 0x0003e80000100a00 */
[----:B------:R-:W3:Y:S04]  /*19540*/  LDL.LU.64 R10, [R1+0x298] ;  /* 0x00029800010a7983 */ /* 0x000ee80000300a00 */
[----:B------:R1:W-:Y:S04]  /*19550*/  STL.64 [R1+0xd40], R40 ;  /* 0x000d402801007387 */ /* 0x0003e80000100a00 */
[----:B------:R4:W-:Y:S04]  /*19560*/  STL.64 [R1+0xd60], R250 ;  /* 0x000d60fa01007387 */ /* 0x0009e80000100a00 */
[----:B-1----:R-:W3:Y:S04]  /*19570*/  LDL.LU.64 R94, [R1+0x290] ;  /* 0x00029000015e7983 */ /* 0x002ee80000300a00 */
[----:B------:R-:W3:Y:S04]  /*19580*/  LDL.LU.64 R222, [R1+0x288] ;  /* 0x0002880001de7983 */ /* 0x000ee80000300a00 */
[----:B------:R-:W-:Y:S04]  /*19590*/  LDGSTS.E [R0+-0xfff4], desc[UR4][R40.64], !P6 ;  /* 0xf000c00028007fae */ /* 0x000fe8000f121844 */
[----:B------:R-:W-:Y:S04]  /*195a0*/  LDGSTS.E [R0+-0xbff4], desc[UR4][R250.64], !P6 ;  /* 0xf400c000fa007fae */ /* 0x000fe8000f121844 */
[----:B------:R-:W3:Y:S01]  /*195b0*/  LDL.LU.64 R40, [R1+0x2330] ;  /* 0x0023300001287983 */ /* 0x000ee20000300a00 */
[----:B----4-:R-:W-:-:S05]  /*195c0*/  IMAD.WIDE R32, R4, 0x4, R32 ;  /* 0x0000000404207825 */ /* 0x010fca00078e0220 */
[----:B------:R1:W-:Y:S04]  /*195d0*/  STL.64 [R1+0xd30], R32 ;  /* 0x000d302001007387 */ /* 0x0003e80000100a00 */
[----:B------:R-:W4:Y:S01]  /*195e0*/  LDL.LU R251, [R1+0x284] ;  /* 0x0002840001fb7983 */ /* 0x000f220000300800 */
[----:B------:R-:W-:Y:S01]  /*195f0*/  ISETP.GE.U32.AND P2, PT, R2, 0x7fffff43, PT ;  /* 0x7fffff430200780c */ /* 0x000fe20003f46070 */
[----:B------:R-:W-:Y:S01]  /*19600*/  VIADD R2, R244, 0xffffff81 ;  /* 0xffffff81f4027836 */ /* 0x000fe20000000000 */
[----:B------:R-:W-:Y:S01]  /*19610*/  UISETP.GT.AND UP0, UPT, UR7, 0xbf, UPT ;  /* 0x000000bf0700788c */ /* 0x000fe2000bf04270 */
[----:B------:R-:W1:Y:S01]  /*19620*/  LDC R244, c[0x0][0x230] ;  /* 0x00008c00fff47b82 */ /* 0x000e620000000800 */
[----:B------:R-:W-:Y:S01]  /*19630*/  ISETP.GE.U32.AND P5, PT, R242, 0x7fffff41, PT ;  /* 0x7fffff41f200780c */ /* 0x000fe20003fa6070 */
[----:B------:R-:W-:Y:S01]  /*19640*/  LDGSTS.E [R0+-0x8000], desc[UR4][R32.64], !P1 ;  /* 0xf800000020007fae */ /* 0x000fe2000c921844 */
[----:B------:R-:W-:-:S02]  /*19650*/  ISETP.GE.U32.AND P4, PT, R2, 0x7fffff42, PT ;  /* 0x7fffff420200780c */ /* 0x000fc40003f86070 */
[----:B------:R-:W-:Y:S02]  /*19660*/  SEL R2, RZ, 0x4, P3 ;  /* 0x00000004ff027807 */ /* 0x000fe40001800000 */
[----:B------:R-:W-:Y:S01]  /*19670*/  PLOP3.LUT P3, PT, PT, PT, UP0, 0x80, 0x0 ;  /* 0x000000000000781c */ /* 0x000fe20003f6f008 */
[----:B------:R-:W-:-:S03]  /*19680*/  VIADD R242, R243, 0xffffff7f ;  /* 0xffffff7ff3f27836 */ /* 0x000fc60000000000 */
[----:B------:R-:W-:Y:S01]  /*19690*/  SEL R2, R2, RZ, P3 ;  /* 0x000000ff02027207 */ /* 0x000fe20001800000 */
[----:B------:R-:W-:-:S04]  /*196a0*/  IMAD.WIDE R198, R4, 0x4, R198 ;  /* 0x0000000404c67825 */ /* 0x000fc800078e02c6 */
[C---:B------:R-:W-:Y:S01]  /*196b0*/  IMAD.WIDE R24, R4.reuse, 0x4, R24 ;  /* 0x0000000404187825 */ /* 0x040fe200078e0218 */
[----:B------:R1:W-:Y:S03]  /*196c0*/  STL.64 [R1+0xd58], R198 ;  /* 0x000d58c601007387 */ /* 0x0003e60000100a00 */
[----:B--2---:R-:W-:Y:S01]  /*196d0*/  IMAD.WIDE R6, R4, 0x4, R6 ;  /* 0x0000000404067825 */ /* 0x004fe200078e0206 */
[----:B------:R-:W-:Y:S01]  /*196e0*/  ISETP.NE.U32.AND P3, PT, R2, RZ, PT ;  /* 0x000000ff0200720c */ /* 0x000fe20003f65070 */
[----:B-1----:R-:W2:Y:S01]  /*196f0*/  LDL.LU.64 R32, [R1+0x2328] ;  /* 0x0023280001207983 */ /* 0x002ea20000300a00 */
[----:B------:R-:W-:-:S03]  /*19700*/  IADD3 R2, R247, -0x83, RZ ;  /* 0xffffff7df7027810 */ /* 0x000fc60007ffe0ff */
[----:B------:R-:W-:Y:S01]  /*19710*/  LDGSTS.E [R0+-0x4000], desc[UR4][R198.64], !P1 ;  /* 0xfc000000c6007fae */ /* 0x000fe2000c921844 */
[----:B------:R-:W-:-:S03]  /*19720*/  ISETP.GE.U32.AND P6, PT, R242, 0x7fffff40, PT ;  /* 0x7fffff40f200780c */ /* 0x000fc60003fc6070 */
[----:B------:R1:W-:Y:S01]  /*19730*/  STL.64 [R1+0xd28], R24 ;  /* 0x000d281801007387 */ /* 0x0003e20000100a00 */
[----:B------:R-:W-:-:S03]  /*19740*/  VIADD R242, R245, 0xffffff7e ;  /* 0xffffff7ef5f27836 */ /* 0x000fc60000000000 */
[----:B------:R-:W-:Y:S04]  /*19750*/  LDGSTS.E [R0+-0x7ffc], desc[UR4][R24.64], !P2 ;  /* 0xf800400018007fae */ /* 0x000fe8000d121844 */
[----:B------:R3:W-:Y:S04]  /*19760*/  STL.64 [R1+0xd50], R6 ;  /* 0x000d500601007387 */ /* 0x0007e80000100a00 */
[----:B------:R3:W-:Y:S01]  /*19770*/  LDGSTS.E [R0+-0x3ffc], desc[UR4][R6.64], !P2 ;  /* 0xfc00400006007fae */ /* 0x0007e2000d121844 */
[----:B------:R-:W-:Y:S01]  /*19780*/  ISETP.GE.U32.AND P2, PT, R2, 0x7fffff3e, PT ;  /* 0x7fffff3e0200780c */ /* 0x000fe20003f46070 */
[----:B------:R-:W-:-:S02]  /*19790*/  VIADD R2, R246, 0xffffff5f ;  /* 0xffffff5ff6027836 */ /* 0x000fc40000000000 */
[----:B------:R-:W2:Y:S01]  /*197a0*/  LDL.LU.64 R198, [R1+0x1b0] ;  /* 0x0001b00001c67983 */ /* 0x000ea20000300a00 */
[----:B------:R-:W-:-:S03]  /*197b0*/  ISETP.GE.U32.AND P1, PT, R242, 0x7fffff3f, PT ;  /* 0x7fffff3ff200780c */ /* 0x000fc60003f26070 */
[----:B-1----:R-:W2:Y:S01]  /*197c0*/  LDL.LU.64 R24, [R1+0x1a8] ;  /* 0x0001a80001187983 */ /* 0x002ea20000300a00 */
[----:B------:R-:W-:Y:S02]  /*197d0*/  VIADD R242, R244, 0xffffff7c ;  /* 0xffffff7cf4f27836 */ /* 0x000fe40000000000 */
[C---:B---3--:R-:W-:Y:S02]  /*197e0*/  IMAD.WIDE R6, R4.reuse, 0x4, R22 ;  /* 0x0000000404067825 */ /* 0x048fe400078e0216 */
[----:B------:R-:W3:Y:S02]  /*197f0*/  LDL.LU.64 R22, [R1+0x190] ;  /* 0x0001900001167983 */ /* 0x000ee40000300a00 */
[C---:B------:R-:W-:Y:S02]  /*19800*/  IMAD.WIDE R10, R4.reuse, 0x4, R10 ;  /* 0x00000004040a7825 */ /* 0x040fe400078e020a */
[----:B------:R-:W-:Y:S04]  /*19810*/  STL.64 [R1+0xd20], R6 ;  /* 0x000d200601007387 */ /* 0x000fe80000100a00 */
[----:B------:R1:W-:Y:S04]  /*19820*/  LDGSTS.E [R0+-0x7ff8], desc[UR4][R6.64], !P4 ;  /* 0xf800800006007fae */ /* 0x0003e8000e121844 */
[----:B------:R1:W-:Y:S01]  /*19830*/  LDGSTS.E [R0+-0x3ff8], desc[UR4][R10.64], !P4 ;  /* 0xfc0080000a007fae */ /* 0x0003e2000e121844 */
[----:B------:R-:W-:-:S03]  /*19840*/  IMAD.WIDE R246, R4, 0x4, R94 ;  /* 0x0000000404f67825 */ /* 0x000fc600078e025e */
[----:B------:R-:W3:Y:S01]  /*19850*/  LDL.LU.64 R94, [R1+0x170] ;  /* 0x00017000015e7983 */ /* 0x000ee20000300a00 */
[----:B------:R-:W-:-:S03]  /*19860*/  IMAD.WIDE R222, R4, 0x4, R222 ;  /* 0x0000000404de7825 */ /* 0x000fc600078e02de */
[----:B------:R-:W-:Y:S04]  /*19870*/  STL.64 [R1+0xd48], R10 ;  /* 0x000d480a01007387 */ /* 0x000fe80000100a00 */
[----:B------:R-:W3:Y:S04]  /*19880*/  LDL.LU.64 R244, [R1+0x168] ;  /* 0x0001680001f47983 */ /* 0x000ee80000300a00 */
[----:B------:R-:W-:Y:S04]  /*19890*/  STL.64 [R1+0xd18], R246 ;  /* 0x000d18f601007387 */ /* 0x000fe80000100a00 */
[----:B------:R1:W-:Y:S04]  /*198a0*/  STL.64 [R1+0x1fd8], R4 ;  /* 0x001fd80401007387 */ /* 0x0003e80000100a00 */
[----:B------:R-:W-:Y:S01]  /*198b0*/  LDGSTS.E [R0+-0x7ff4], desc[UR4][R246.64], !P5 ;  /* 0xf800c000f6007fae */ /* 0x000fe2000e921844 */
[----:B------:R-:W-:-:S03]  /*198c0*/  ISETP.GE.U32.AND P4, PT, R242, 0x7fffff3d, PT ;  /* 0x7fffff3df200780c */ /* 0x000fc60003f86070 */
[----:B------:R3:W-:Y:S04]  /*198d0*/  LDGSTS.E [R0+-0x3ff4], desc[UR4][R222.64], !P5 ;  /* 0xfc00c000de007fae */ /* 0x0007e8000e921844 */
[----:B-1----:R-:W3:Y:S01]  /*198e0*/  LDL.LU.64 R4, [R1+0x188] ;  /* 0x0001880001047983 */ /* 0x002ee20000300a00 */
[----:B------:R-:W-:-:S03]  /*198f0*/  ISETP.GE.U32.AND P5, PT, R2, 0x7fffff20, PT ;  /* 0x7fffff200200780c */ /* 0x000fc60003fa6070 */
[----:B------:R1:W-:Y:S04]  /*19900*/  STL.64 [R1+0xd38], R222 ;  /* 0x000d38de01007387 */ /* 0x0003e80000100a00 */
[----:B------:R-:W3:Y:S04]  /*19910*/  LDL.LU.64 R6, [R1+0x150] ;  /* 0x0001500001067983 */ /* 0x000ee80000300a00 */
[----:B------:R-:W3:Y:S04]  /*19920*/  LDL.LU.64 R10, [R1+0x148] ;  /* 0x00014800010a7983 */ /* 0x000ee80000300a00 */
[----:B-1----:R-:W3:Y:S04]  /*19930*/  LDL.LU.64 R222, [R1+0x130] ;  /* 0x0001300001de7983 */ /* 0x002ee80000300a00 */
[----:B------:R-:W3:Y:S04]  /*19940*/  LDL.LU.64 R246, [R1+0x128] ;  /* 0x0001280001f67983 */ /* 0x000ee80000300a00 */
[----:B------:R-:W0:Y:S01]  /*19950*/  LDGDEPBAR ;  /* 0x00000000000079af */ /* 0x000e220000000000 */
[----:B----4-:R-:W-:-:S03]  /*19960*/  IMAD.SHL.U32 R2, R251, 0x40, RZ ;  /* 0x00000040fb027824 */ /* 0x010fc600078e00ff */
[----:B------:R-:W4:Y:S04]  /*19970*/  LDL.LU.64 R250, [R1+0x110] ;  /* 0x0001100001fa7983 */ /* 0x000f280000300a00 */
[----:B------:R-:W4:Y:S01]  /*19980*/  LDL.LU.64 R242, [R1+0x1a0] ;  /* 0x0001a00001f27983 */ /* 0x000f220000300a00 */
[----:B------:R-:W-:-:S04]  /*19990*/  IMAD.WIDE R70, R2, 0x4, R70 ;  /* 0x0000000402467825 */ /* 0x000fc800078e0246 */
[----:B------:R-:W-:-:S04]  /*199a0*/  IMAD.WIDE R118, R2, 0x4, R118 ;  /* 0x0000000402767825 */ /* 0x000fc800078e0276 */
[----:B------:R-:W-:-:S04]  /*199b0*/  IMAD.WIDE R142, R2, 0x4, R142 ;  /* 0x00000004028e7825 */ /* 0x000fc800078e028e */
[----:B--2---:R-:W-:-:S04]  /*199c0*/  IMAD.WIDE R198, R2, 0x4, R198 ;  /* 0x0000000402c67825 */ /* 0x004fc800078e02c6 */
[C---:B------:R-:W-:Y:S01]  /*199d0*/  IMAD.WIDE R24, R2.reuse, 0x4, R24 ;  /* 0x0000000402187825 */ /* 0x040fe200078e0218 */
[----:B------:R1:W-:Y:S04]  /*199e0*/  STL.64 [R1+0x658], R198 ;  /* 0x000658c601007387 */ /* 0x0003e80000100a00 */
[----:B-1----:R-:W2:Y:S04]  /*199f0*/  LDL.LU.64 R198, [R1+0xf0] ;  /* 0x0000f00001c67983 */ /* 0x002ea80000300a00 */
[----:B------:R1:W-:Y:S04]  /*19a00*/  STL.64 [R1+0x650], R24 ;  /* 0x0006501801007387 */ /* 0x0003e80000100a00 */
[----:B-1----:R-:W2:Y:S01]  /*19a10*/  LDL.LU.64 R24, [R1+0x2320] ;  /* 0x0023200001187983 */ /* 0x002ea20000300a00 */
[----:B---3--:R-:W-:-:S04]  /*19a20*/  IMAD.WIDE R22, R2, 0x4, R22 ;  /* 0x0000000402167825 */ /* 0x008fc800078e0216 */
[----:B------:R-:W-:-:S04]  /*19a30*/  IMAD.WIDE R94, R2, 0x4, R94 ;  /* 0x00000004025e7825 */ /* 0x000fc800078e025e */
[----:B------:R-:W-:-:S04]  /*19a40*/  IMAD.WIDE R244, R2, 0x4, R244 ;  /* 0x0000000402f47825 */ /* 0x000fc800078e02f4 */
[----:B------:R-:W-:-:S04]  /*19a50*/  IMAD.WIDE R4, R2, 0x4, R4 ;  /* 0x0000000402047825 */ /* 0x000fc800078e0204 */
[----:B------:R-:W-:-:S04]  /*19a60*/  IMAD.WIDE R6, R2, 0x4, R6 ;  /* 0x0000000402067825 */ /* 0x000fc800078e0206 */
[----:B----4-:R-:W-:-:S05]  /*19a70*/  IMAD.WIDE R242, R2, 0x4, R242 ;  /* 0x0000000402f27825 */ /* 0x010fca00078e02f2 */
[----:B------:R1:W-:Y:S02]  /*19a80*/  STL.64 [R1+0x648], R242 ;  /* 0x000648f201007387 */ /* 0x0003e40000100a00 */
[C---:B-1----:R-:W-:Y:S02]  /*19a90*/  IMAD.WIDE R242, R2.reuse, 0x4, R16 ;  /* 0x0000000402f27825 */ /* 0x042fe400078e0210 */
[----:B------:R-:W3:Y:S04]  /*19aa0*/  LDL.LU.64 R16, [R1+0x2318] ;  /* 0x0023180001107983 */ /* 0x000ee80000300a00 */
[----:B------:R1:W-:Y:S04]  /*19ab0*/  STL.64 [R1+0x640], R242 ;  /* 0x000640f201007387 */ /* 0x0003e80000100a00 */
[----:B-1----:R-:W4:Y:S04]  /*19ac0*/  LDL.LU.64 R242, [R1+0xd0] ;  /* 0x0000d00001f27983 */ /* 0x002f280000300a00 */
[----:B------:R1:W-:Y:S04]  /*19ad0*/  STL.64 [R1+0x638], R22 ;  /* 0x0006381601007387 */ /* 0x0003e80000100a00 */
[----:B-1----:R-:W3:Y:S04]  /*19ae0*/  LDL.LU.64 R22, [R1+0x2310] ;  /* 0x0023100001167983 */ /* 0x002ee80000300a00 */
[----:B------:R1:W-:Y:S02]  /*19af0*/  STL.64 [R1+0x630], R4 ;  /* 0x0006300401007387 */ /* 0x0003e40000100a00 */
[----:B-1----:R-:W-:-:S02]  /*19b00*/  IMAD.WIDE R4, R2, 0x4, R46 ;  /* 0x0000000402047825 */ /* 0x002fc400078e022e */
[----:B------:R-:W3:Y:S04]  /*19b10*/  LDL.LU.64 R46, [R1+0x2308] ;  /* 0x00230800012e7983 */ /* 0x000ee80000300a00 */
[----:B------:R1:W-:Y:S01]  /*19b20*/  STL.64 [R1+0x628], R4 ;  /* 0x0006280401007387 */ /* 0x0003e20000100a00 */
[----:B------:R-:W-:-:S03]  /*19b30*/  IMAD.WIDE R10, R2, 0x4, R10 ;  /* 0x00000004020a7825 */ /* 0x000fc600078e020a */
[----:B-1----:R-:W3:Y:S04]  /*19b40*/  LDL.LU.64 R4, [R1+0xb0] ;  /* 0x0000b00001047983 */ /* 0x002ee80000300a00 */
[----:B------:R1:W-:Y:S04]  /*19b50*/  STL.64 [R1+0x620], R70 ;  /* 0x0006204601007387 */ /* 0x0003e80000100a00 */
        /* <DEDUP_REMOVED lines=9> */
[----:B------:R1:W-:Y:S01]  /*19bf0*/  STL.64 [R1+0x5f8], R6 ;  /* 0x0005f80601007387 */ /* 0x0003e20000100a00 */
[----:B------:R-:W-:-:S03]  /*19c00*/  IMAD.WIDE R222, R2, 0x4, R222 ;  /* 0x0000000402de7825 */ /* 0x000fc600078e02de */
[----:B-1----:R-:W3:Y:S04]  /*19c10*/  LDL.LU.64 R6, [R1+0x70] ;  /* 0x0000700001067983 */ /* 0x002ee80000300a00 */
[----:B------:R1:W-:Y:S02]  /*19c20*/  STL.64 [R1+0x5f0], R10 ;  /* 0x0005f00a01007387 */ /* 0x0003e40000100a00 */
[C---:B-1----:R-:W-:Y:S02]  /*19c30*/  IMAD.WIDE R10, R2.reuse, 0x4, R166 ;  /* 0x00000004020a7825 */ /* 0x042fe400078e02a6 */
[----:B------:R-:W3:Y:S04]  /*19c40*/  LDL.LU.64 R166, [R1+0x22e0] ;  /* 0x0022e00001a67983 */ /* 0x000ee80000300a00 */
[----:B------:R1:W-:Y:S02]  /*19c50*/  STL.64 [R1+0x5e8], R10 ;  /* 0x0005e80a01007387 */ /* 0x0003e40000100a00 */
[----:B-1----:R-:W-:-:S02]  /*19c60*/  IMAD.WIDE R10, R2, 0x4, R190 ;  /* 0x00000004020a7825 */ /* 0x002fc400078e02be */
[----:B------:R-:W4:Y:S04]  /*19c70*/  LDL.LU.64 R190, [R1+0x22d8] ;  /* 0x0022d80001be7983 */ /* 0x000f280000300a00 */
[----:B------:R1:W-:Y:S04]  /*19c80*/  STL.64 [R1+0x5e0], R10 ;  /* 0x0005e00a01007387 */ /* 0x0003e80000100a00 */
[----:B-1----:R-:W3:Y:S04]  /*19c90*/  LDL.LU.64 R10, [R1+0x50] ;  /* 0x00005000010a7983 */ /* 0x002ee80000300a00 */
[----:B------:R1:W-:Y:S04]  /*19ca0*/  STL.64 [R1+0x5d8], R222 ;  /* 0x0005d8de01007387 */ /* 0x0003e80000100a00 */
[----:B-1----:R-:W4:Y:S01]  /*19cb0*/  LDL.LU.64 R222, [R1+0x22d0] ;  /* 0x0022d00001de7983 */ /* 0x002f220000300a00 */
[----:B------:R-:W-:-:S05]  /*19cc0*/  IMAD.WIDE R246, R2, 0x4, R246 ;  /* 0x0000000402f67825 */ /* 0x000fca00078e02f6 */
[----:B------:R1:W-:Y:S01]  /*19cd0*/  STL.64 [R1+0x5d0], R246 ;  /* 0x0005d0f601007387 */ /* 0x0003e20000100a00 */
[----:B------:R-:W-:-:S04]  /*19ce0*/  IMAD.WIDE R230, R2, 0x4, R230 ;  /* 0x0000000402e67825 */ /* 0x000fc800078e02e6 */
[C---:B-1----:R-:W-:Y:S02]  /*19cf0*/  IMAD.WIDE R246, R2.reuse, 0x4, R238 ;  /* 0x0000000402f67825 */ /* 0x042fe400078e02ee */
[----:B------:R-:W3:Y:S04]  /*19d00*/  LDL.LU.64 R238, [R1+0x22c8] ;  /* 0x0022c80001ee7983 */ /* 0x000ee80000300a00 */
[----:B------:R1:W-:Y:S01]  /*19d10*/  STL.64 [R1+0x5c8], R246 ;  /* 0x0005c8f601007387 */ /* 0x0003e20000100a00 */
[----:B------:R-:W-:-:S03]  /*19d20*/  IMAD.WIDE R250, R2, 0x4, R250 ;  /* 0x0000000402fa7825 */ /* 0x000fc600078e02fa */
[----:B-1----:R-:W3:Y:S04]  /*19d30*/  LDL.LU.64 R246, [R1+0x30] ;  /* 0x0000300001f67983 */ /* 0x002ee80000300a00 */
[----:B------:R1:W-:Y:S04]  /*19d40*/  STL.64 [R1+0x5c0], R230 ;  /* 0x0005c0e601007387 */ /* 0x0003e80000100a00 */
[----:B-1----:R-:W3:Y:S04]  /*19d50*/  LDL.LU.64 R230, [R1+0x22c0] ;  /* 0x0022c00001e67983 */ /* 0x002ee80000300a00 */
[----:B------:R4:W-:Y:S01]  /*19d60*/  STL.64 [R1+0x5b8], R250 ;  /* 0x0005b8fa01007387 */ /* 0x0009e20000100a00 */
[----:B------:R-:W-:-:S04]  /*19d70*/  IMAD.WIDE R214, R2, 0x4, R214 ;  /* 0x0000000402d67825 */ /* 0x000fc800078e02d6 */
[----:B------:R-:W-:-:S04]  /*19d80*/  IMAD.WIDE R206, R2, 0x4, R206 ;  /* 0x0000000402ce7825 */ /* 0x000fc800078e02ce */
[----:B--2---:R-:W-:-:S04]  /*19d90*/  IMAD.WIDE R198, R2, 0x4, R198 ;  /* 0x0000000402c67825 */ /* 0x004fc800078e02c6 */
[----:B------:R-:W-:-:S04]  /*19da0*/  IMAD.WIDE R182, R2, 0x4, R182 ;  /* 0x0000000402b67825 */ /* 0x000fc800078e02b6 */
[----:B------:R-:W-:-:S04]  /*19db0*/  IMAD.WIDE R174, R2, 0x4, R174 ;  /* 0x0000000402ae7825 */ /* 0x000fc800078e02ae */
[C---:B----4-:R-:W-:Y:S02]  /*19dc0*/  IMAD.WIDE R250, R2.reuse, 0x4, R222 ;  /* 0x0000000402fa7825 */ /* 0x050fe400078e02de */
[----:B------:R-:W2:Y:S04]  /*19dd0*/  LDL.LU.64 R222, [R1+0x22b8] ;  /* 0x0022b80001de7983 */ /* 0x000ea80000300a00 */
[----:B------:R1:W-:Y:S04]  /*19de0*/  STL.64 [R1+0x5b0], R250 ;  /* 0x0005b0fa01007387 */ /* 0x0003e80000100a00 */
[----:B-1----:R-:W4:Y:S01]  /*19df0*/  LDL.LU.64 R250, [R1+0x10] ;  /* 0x0000100001fa7983 */ /* 0x002f220000300a00 */
[----:B------:R-:W-:-:S03]  /*19e00*/  IMAD.WIDE R190, R2, 0x4, R190 ;  /* 0x0000000402be7825 */ /* 0x000fc600078e02be */
[----:B------:R1:W-:Y:S01]  /*19e10*/  STL.64 [R1+0x5a8], R214 ;  /* 0x0005a8d601007387 */ /* 0x0003e20000100a00 */
[----:B------:R-:W-:-:S03]  /*19e20*/  IMAD.WIDE R242, R2, 0x4, R242 ;  /* 0x0000000402f27825 */ /* 0x000fc600078e02f2 */
[----:B-1----:R-:W2:Y:S04]  /*19e30*/  LDL.LU.64 R214, [R1+0x22b0] ;  /* 0x0022b00001d67983 */ /* 0x002ea80000300a00 */
[----:B------:R1:W-:Y:S04]  /*19e40*/  STL.64 [R1+0x5a0], R206 ;  /* 0x0005a0ce01007387 */ /* 0x0003e80000100a00 */
        /* <DEDUP_REMOVED lines=9> */
[----:B------:R3:W-:Y:S02]  /*19ee0*/  STL.64 [R1+0x578], R242 ;  /* 0x000578f201007387 */ /* 0x0007e40000100a00 */
[----:B---3--:R-:W-:-:S02]  /*19ef0*/  IMAD.WIDE R242, R2, 0x4, R166 ;  /* 0x0000000402f27825 */ /* 0x008fc400078e02a6 */
[----:B------:R-:W3:Y:S04]  /*19f00*/  LDL.LU.64 R166, [R1+0x2280] ;  /* 0x0022800001a67983 */ /* 0x000ee80000300a00 */
[----:B------:R1:W-:Y:S01]  /*19f10*/  STL.64 [R1+0x570], R242 ;  /* 0x000570f201007387 */ /* 0x0003e20000100a00 */
[----:B------:R-:W-:-:S04]  /*19f20*/  IMAD.WIDE R4, R2, 0x4, R4 ;  /* 0x0000000402047825 */ /* 0x000fc800078e0204 */
[C---:B-1----:R-:W-:Y:S02]  /*19f30*/  IMAD.WIDE R242, R2.reuse, 0x4, R158 ;  /* 0x0000000402f27825 */ /* 0x042fe400078e029e */
[----:B------:R-:W2:Y:S04]  /*19f40*/  LDL.LU.64 R158, [R1+0x2278] ;  /* 0x00227800019e7983 */ /* 0x000ea80000300a00 */
[----:B------:R1:W-:Y:S02]  /*19f50*/  STL.64 [R1+0x568], R242 ;  /* 0x000568f201007387 */ /* 0x0003e40000100a00 */
[C---:B-1----:R-:W-:Y:S02]  /*19f60*/  IMAD.WIDE R242, R2.reuse, 0x4, R150 ;  /* 0x0000000402f27825 */ /* 0x042fe400078e0296 */
[----:B------:R-:W3:Y:S04]  /*19f70*/  LDL.LU.64 R150, [R1+0x2270] ;  /* 0x0022700001967983 */ /* 0x000ee80000300a00 */
[----:B------:R1:W-:Y:S02]  /*19f80*/  STL.64 [R1+0x560], R242 ;  /* 0x000560f201007387 */ /* 0x0003e40000100a00 */
[----:B-1----:R-:W-:-:S02]  /*19f90*/  IMAD.WIDE R242, R2, 0x4, R142 ;  /* 0x0000000402f27825 */ /* 0x002fc400078e028e */
[----:B------:R-:W2:Y:S04]  /*19fa0*/  LDL.LU.64 R142, [R1+0x2268] ;  /* 0x00226800018e7983 */ /* 0x000ea80000300a00 */
[----:B------:R1:W-:Y:S02]  /*19fb0*/  STL.64 [R1+0x558], R4 ;  /* 0x0005580401007387 */ /* 0x0003e40000100a00 */
[C---:B-1----:R-:W-:Y:S02]  /*19fc0*/  IMAD.WIDE R4, R2.reuse, 0x4, R134 ;  /* 0x0000000402047825 */ /* 0x042fe400078e0286 */
[----:B------:R-:W3:Y:S04]  /*19fd0*/  LDL.LU.64 R134, [R1+0x2260] ;  /* 0x0022600001867983 */ /* 0x000ee80000300a00 */
[----:B------:R1:W-:Y:S02]  /*19fe0*/  STL.64 [R1+0x550], R242 ;  /* 0x000550f201007387 */ /* 0x0003e40000100a00 */
[----:B-1----:R-:W-:-:S02]  /*19ff0*/  IMAD.WIDE R242, R2, 0x4, R126 ;  /* 0x0000000402f27825 */ /* 0x002fc400078e027e */
[----:B------:R-:W2:Y:S04]  /*1a000*/  LDL.LU.64 R126, [R1+0x2258] ;  /* 0x00225800017e7983 */ /* 0x000ea80000300a00 */
[----:B------:R1:W-:Y:S04]  /*1a010*/  STL.64 [R1+0x548], R4 ;  /* 0x0005480401007387 */ /* 0x0003e80000100a00 */
[----:B------:R1:W-:Y:S02]  /*1a020*/  STL.64 [R1+0x540], R242 ;  /* 0x000540f201007387 */ /* 0x0003e40000100a00 */
[----:B-1----:R-:W-:-:S04]  /*1a030*/  IMAD.WIDE R4, R2, 0x4, R244 ;  /* 0x0000000402047825 */ /* 0x002fc800078e02f4 */
[C---:B------:R-:W-:Y:S02]  /*1a040*/  IMAD.WIDE R242, R2.reuse, 0x4, R118 ;  /* 0x0000000402f27825 */ /* 0x040fe400078e0276 */
[----:B------:R-:W3:Y:S04]  /*1a050*/  LDL.LU.64 R118, [R1+0x2250] ;  /* 0x0022500001767983 */ /* 0x000ee80000300a00 */
[----:B------:R1:W-:Y:S02]  /*1a060*/  STL.64 [R1+0x538], R4 ;  /* 0x0005380401007387 */ /* 0x0003e40000100a00 */
[C---:B-1----:R-:W-:Y:S02]  /*1a070*/  IMAD.WIDE R4, R2.reuse, 0x4, R110 ;  /* 0x0000000402047825 */ /* 0x042fe400078e026e */
[----:B------:R-:W2:Y:S04]  /*1a080*/  LDL.LU.64 R110, [R1+0x2248] ;  /* 0x00224800016e7983 */ /* 0x000ea80000300a00 */
[----:B------:R1:W-:Y:S02]  /*1a090*/  STL.64 [R1+0x530], R242 ;  /* 0x000530f201007387 */ /* 0x0003e40000100a00 */
[----:B-1----:R-:W-:-:S02]  /*1a0a0*/  IMAD.WIDE R242, R2, 0x4, R102 ;  /* 0x0000000402f27825 */ /* 0x002fc400078e0266 */
[----:B------:R-:W3:Y:S04]  /*1a0b0*/  LDL.LU.64 R102, [R1+0x2240] ;  /* 0x0022400001667983 */ /* 0x000ee80000300a00 */
[----:B------:R1:W-:Y:S04]  /*1a0c0*/  STL.64 [R1+0x528], R4 ;  /* 0x0005280401007387 */ /* 0x0003e80000100a00 */
[----:B------:R1:W-:Y:S02]  /*1a0d0*/  STL.64 [R1+0x520], R242 ;  /* 0x000520f201007387 */ /* 0x0003e40000100a00 */
[----:B-1----:R-:W-:-:S04]  /*1a0e0*/  IMAD.WIDE R4, R2, 0x4, R6 ;  /* 0x0000000402047825 */ /* 0x002fc800078e0206 */
[C---:B------:R-:W-:Y:S02]  /*1a0f0*/  IMAD.WIDE R6, R2.reuse, 0x4, R94 ;  /* 0x0000000402067825 */ /* 0x040fe400078e025e */
[----:B------:R-:W2:Y:S04]  /*1a100*/  LDL.LU.64 R94, [R1+0x2238] ;  /* 0x00223800015e7983 */ /* 0x000ea80000300a00 */
[----:B------:R1:W-:Y:S01]  /*1a110*/  STL.64 [R1+0x518], R4 ;  /* 0x0005180401007387 */ /* 0x0003e20000100a00 */
[----:B------:R-:W-:-:S04]  /*1a120*/  IMAD.WIDE R242, R2, 0x4, R78 ;  /* 0x0000000402f27825 */ /* 0x000fc800078e024e */
[C---:B-1----:R-:W-:Y:S02]  /*1a130*/  IMAD.WIDE R4, R2.reuse, 0x4, R86 ;  /* 0x0000000402047825 */ /* 0x042fe400078e0256 */
[----:B------:R-:W3:Y:S04]  /*1a140*/  LDL.LU.64 R86, [R1+0x2230] ;  /* 0x0022300001567983 */ /* 0x000ee80000300a00 */
[----:B------:R1:W-:Y:S04]  /*1a150*/  STL.64 [R1+0x510], R6 ;  /* 0x0005100601007387 */ /* 0x0003e80000100a00 */
[----:B------:R-:W2:Y:S04]  /*1a160*/  LDL.LU.64 R78, [R1+0x2228] ;  /* 0x00222800014e7983 */ /* 0x000ea80000300a00 */
[----:B------:R4:W-:Y:S01]  /*1a170*/  STL.64 [R1+0x508], R4 ;  /* 0x0005080401007387 */ /* 0x0009e20000100a00 */
[----:B-1----:R-:W-:-:S03]  /*1a180*/  IMAD.WIDE R6, R2, 0x4, R70 ;  /* 0x0000000402067825 */ /* 0x002fc600078e0246 */
[----:B------:R-:W-:Y:S04]  /*1a190*/  STL.64 [R1+0x500], R242 ;  /* 0x000500f201007387 */ /* 0x000fe80000100a00 */
[----:B------:R-:W3:Y:S01]  /*1a1a0*/  LDL.LU.64 R70, [R1+0x2220] ;  /* 0x0022200001467983 */ /* 0x000ee20000300a00 */
[----:B----4-:R-:W-:-:S05]  /*1a1b0*/  IMAD.WIDE R4, R2, 0x4, R10 ;  /* 0x0000000402047825 */ /* 0x010fca00078e020a */
[----:B------:R1:W-:Y:S01]  /*1a1c0*/  STL.64 [R1+0x4f8], R4 ;  /* 0x0004f80401007387 */ /* 0x0003e20000100a00 */
[----:B------:R-:W-:-:S04]  /*1a1d0*/  IMAD.WIDE R10, R2, 0x4, R54 ;  /* 0x00000004020a7825 */ /* 0x000fc800078e0236 */
[C---:B-1----:R-:W-:Y:S02]  /*1a1e0*/  IMAD.WIDE R4, R2.reuse, 0x4, R62 ;  /* 0x0000000402047825 */ /* 0x042fe400078e023e */
[----:B------:R-:W4:Y:S04]  /*1a1f0*/  LDL.LU.64 R62, [R1+0x2218] ;  /* 0x00221800013e7983 */ /* 0x000f280000300a00 */
[----:B------:R1:W-:Y:S04]  /*1a200*/  STL.64 [R1+0x4f0], R6 ;  /* 0x0004f00601007387 */ /* 0x0003e80000100a00 */
[----:B------:R-:W2:Y:S04]  /*1a210*/  LDL.LU.64 R54, [R1+0x2210] ;  /* 0x0022100001367983 */ /* 0x000ea80000300a00 */
[----:B------:R1:W-:Y:S02]  /*1a220*/  STL.64 [R1+0x4e8], R4 ;  /* 0x0004e80401007387 */ /* 0x0003e40000100a00 */
[----:B-1----:R-:W-:-:S02]  /*1a230*/  IMAD.WIDE R6, R2, 0x4, R46 ;  /* 0x0000000402067825 */ /* 0x002fc400078e022e */
[----:B------:R1:W-:Y:S04]  /*1a240*/  STL.64 [R1+0x4e0], R10 ;  /* 0x0004e00a01007387 */ /* 0x0003e80000100a00 */
[----:B------:R-:W3:Y:S01]  /*1a250*/  LDL.LU.64 R46, [R1+0x2208] ;  /* 0x00220800012e7983 */ /* 0x000ee20000300a00 */
[----:B------:R-:W-:-:S05]  /*1a260*/  IMAD.WIDE R4, R2, 0x4, R246 ;  /* 0x0000000402047825 */ /* 0x000fca00078e02f6 */
[----:B------:R1:W-:Y:S02]  /*1a270*/  STL.64 [R1+0x4d8], R4 ;  /* 0x0004d80401007387 */ /* 0x0003e40000100a00 */
[----:B-1----:R-:W-:-:S04]  /*1a280*/  IMAD.WIDE R10, R2, 0x4, R38 ;  /* 0x00000004020a7825 */ /* 0x002fc800078e0226 */
[C---:B------:R-:W-:Y:S02]  /*1a290*/  IMAD.WIDE R4, R2.reuse, 0x4, R14 ;  /* 0x0000000402047825 */ /* 0x040fe400078e020e */
[----:B------:R-:W4:Y:S04]  /*1a2a0*/  LDL.LU.64 R14, [R1+0x2200] ;  /* 0x00220000010e7983 */ /* 0x000f280000300a00 */
[----:B------:R1:W-:Y:S04]  /*1a2b0*/  STL.64 [R1+0x4d0], R6 ;  /* 0x0004d00601007387 */ /* 0x0003e80000100a00 */
[----:B------:R-:W2:Y:S04]  /*1a2c0*/  LDL.LU.64 R38, [R1+0x21f8] ;  /* 0x0021f80001267983 */ /* 0x000ea80000300a00 */
[----:B------:R1:W-:Y:S02]  /*1a2d0*/  STL.64 [R1+0x4c8], R4 ;  /* 0x0004c80401007387 */ /* 0x0003e40000100a00 */
[----:B-1----:R-:W-:-:S02]  /*1a2e0*/  IMAD.WIDE R6, R2, 0x4, R22 ;  /* 0x0000000402067825 */ /* 0x002fc400078e0216 */
[----:B------:R-:W-:Y:S04]  /*1a2f0*/  STL.64 [R1+0x4c0], R10 ;  /* 0x0004c00a01007387 */ /* 0x000fe80000100a00 */
[----:B------:R-:W3:Y:S01]  /*1a300*/  LDL.LU.64 R22, [R1+0x21f0] ;  /* 0x0021f00001167983 */ /* 0x000ee20000300a00 */
[----:B------:R-:W-:-:S05]  /*1a310*/  IMAD.WIDE R4, R2, 0x4, R250 ;  /* 0x0000000402047825 */ /* 0x000fca00078e02fa */
[----:B------:R1:W-:Y:S02]  /*1a320*/  STL.64 [R1+0x4b8], R4 ;  /* 0x0004b80401007387 */ /* 0x0003e40000100a00 */
[C---:B-1----:R-:W-:Y:S02]  /*1a330*/  IMAD.WIDE R4, R2.reuse, 0x4, R30 ;  /* 0x0000000402047825 */ /* 0x042fe400078e021e */
[----:B------:R-:W2:Y:S02]  /*1a340*/  LDL.LU.64 R30, [R1+0x21e8] ;  /* 0x0021e800011e7983 */ /* 0x000ea40000300a00 */
[C---:B------:R-:W-:Y:S02]  /*1a350*/  IMAD.WIDE R10, R2.reuse, 0x4, R12 ;  /* 0x00000004020a7825 */ /* 0x040fe400078e020c */
[----:B------:R-:W-:Y:S04]  /*1a360*/  STL.64 [R1+0x4b0], R6 ;  /* 0x0004b00601007387 */ /* 0x000fe80000100a00 */
[----:B------:R1:W-:Y:S04]  /*1a370*/  STL.64 [R1+0x4a8], R4 ;  /* 0x0004a80401007387 */ /* 0x0003e80000100a00 */
[----:B------:R1:W-:Y:S02]  /*1a380*/  STL.64 [R1+0x4a0], R10 ;  /* 0x0004a00a01007387 */ /* 0x0003e40000100a00 */
[----:B-1----:R-:W-:-:S04]  /*1a390*/  IMAD.WIDE R4, R2, 0x4, R16 ;  /* 0x0000000402047825 */ /* 0x002fc800078e0210 */
[----:B------:R-:W-:-:S04]  /*1a3a0*/  IMAD.WIDE R10, R2, 0x4, R18 ;  /* 0x00000004020a7825 */ /* 0x000fc800078e0212 */
[----:B------:R-:W-:-:S04]  /*1a3b0*/  IMAD.WIDE R246, R2, 0x4, R52 ;  /* 0x0000000402f67825 */ /* 0x000fc800078e0234 */
[----:B------:R-:W-:-:S04]  /*1a3c0*/  IMAD.WIDE R60, R2, 0x4, R60 ;  /* 0x00000004023c7825 */ /* 0x000fc800078e023c */
[----:B------:R-:W-:-:S04]  /*1a3d0*/  IMAD.WIDE R68, R2, 0x4, R68 ;  /* 0x0000000402447825 */ /* 0x000fc800078e0244 */
[----:B------:R-:W-:-:S04]  /*1a3e0*/  IMAD.WIDE R76, R2, 0x4, R76 ;  /* 0x00000004024c7825 */ /* 0x000fc800078e024c */
[----:B------:R-:W-:-:S04]  /*1a3f0*/  IMAD.WIDE R84, R2, 0x4, R84 ;  /* 0x0000000402547825 */ /* 0x000fc800078e0254 */
[----:B------:R-:W-:-:S04]  /*1a400*/  IMAD.WIDE R52, R2, 0x4, R92 ;  /* 0x0000000402347825 */ /* 0x000fc800078e025c */
[----:B----4-:R-:W-:-:S05]  /*1a410*/  IMAD.WIDE R6, R2, 0x4, R14 ;  /* 0x0000000402067825 */ /* 0x010fca00078e020e */
[----:B------:R1:W-:Y:S04]  /*1a420*/  STL.64 [R1+0x498], R6 ;  /* 0x0004980601007387 */ /* 0x0003e80000100a00 */
[----:B------:R3:W-:Y:S04]  /*1a430*/  STL.64 [R1+0x490], R4 ;  /* 0x0004900401007387 */ /* 0x0007e80000100a00 */
[----:B------:R4:W-:Y:S01]  /*1a440*/  STL.64 [R1+0x488], R10 ;  /* 0x0004880a01007387 */ /* 0x0009e20000100a00 */
[----:B-1----:R-:W-:-:S04]  /*1a450*/  IMAD.WIDE R6, R2, 0x4, R20 ;  /* 0x0000000402067825 */ /* 0x002fc800078e0214 */
[C---:B---3--:R-:W-:Y:S01]  /*1a460*/  IMAD.WIDE R4, R2.reuse, 0x4, R22 ;  /* 0x0000000402047825 */ /* 0x048fe200078e0216 */
[----:B------:R1:W-:Y:S03]  /*1a470*/  STL.64 [R1+0x480], R6 ;  /* 0x0004800601007387 */ /* 0x0003e60000100a00 */
[C---:B----4-:R-:W-:Y:S01]  /*1a480*/  IMAD.WIDE R10, R2.reuse, 0x4, R24 ;  /* 0x00000004020a7825 */ /* 0x050fe200078e0218 */
[----:B------:R3:W-:Y:S04]  /*1a490*/  STL.64 [R1+0x478], R4 ;  /* 0x0004780401007387 */ /* 0x0007e80000100a00 */
[----:B------:R4:W-:Y:S01]  /*1a4a0*/  STL.64 [R1+0x470], R10 ;  /* 0x0004700a01007387 */ /* 0x0009e20000100a00 */
[----:B-1----:R-:W-:-:S04]  /*1a4b0*/  IMAD.WIDE R6, R2, 0x4, R26 ;  /* 0x0000000402067825 */ /* 0x002fc800078e021a */
[C---:B---3--:R-:W-:Y:S01]  /*1a4c0*/  IMAD.WIDE R4, R2.reuse, 0x4, R28 ;  /* 0x0000000402047825 */ /* 0x048fe200078e021c */
[----:B------:R1:W-:Y:S03]  /*1a4d0*/  STL.64 [R1+0x468], R6 ;  /* 0x0004680601007387 */ /* 0x0003e60000100a00 */
[----:B--2---:R-:W-:-:S04]  /*1a4e0*/  IMAD.WIDE R12, R2, 0x4, R30 ;  /* 0x00000004020c7825 */ /* 0x004fc800078e021e */
[C---:B----4-:R-:W-:Y:S01]  /*1a4f0*/  IMAD.WIDE R10, R2.reuse, 0x4, R32 ;  /* 0x00000004020a7825 */ /* 0x050fe200078e0220 */
[----:B------:R2:W-:Y:S03]  /*1a500*/  STL.64 [R1+0x458], R12 ;  /* 0x0004580c01007387 */ /* 0x0005e60000100a00 */
[C---:B-1----:R-:W-:Y:S01]  /*1a510*/  IMAD.WIDE R6, R2.reuse, 0x4, R34 ;  /* 0x0000000402067825 */ /* 0x042fe200078e0222 */
[----:B------:R-:W-:Y:S04]  /*1a520*/  STL.64 [R1+0x460], R4 ;  /* 0x0004600401007387 */ /* 0x000fe80000100a00 */
[----:B------:R1:W-:Y:S04]  /*1a530*/  STL.64 [R1+0x450], R10 ;  /* 0x0004500a01007387 */ /* 0x0003e80000100a00 */
[----:B------:R-:W-:Y:S01]  /*1a540*/  STL.64 [R1+0x1fe0], R4 ;  /* 0x001fe00401007387 */ /* 0x000fe20000100a00 */
[----:B--2---:R-:W-:-:S03]  /*1a550*/  IMAD.WIDE R12, R2, 0x4, R38 ;  /* 0x00000004020c7825 */ /* 0x004fc600078e0226 */
[----:B------:R2:W-:Y:S01]  /*1a560*/  STL.64 [R1+0x448], R6 ;  /* 0x0004480601007387 */ /* 0x0005e20000100a00 */
[----:B-1----:R-:W-:-:S03]  /*1a570*/  IMAD.WIDE R10, R2, 0x4, R40 ;  /* 0x00000004020a7825 */ /* 0x002fc600078e0228 */
[----:B------:R1:W-:Y:S01]  /*1a580*/  STL.64 [R1+0x438], R12 ;  /* 0x0004380c01007387 */ /* 0x0003e20000100a00 */
[----:B--2---:R-:W-:-:S04]  /*1a590*/  IMAD.WIDE R6, R2, 0x4, R36 ;  /* 0x0000000402067825 */ /* 0x004fc800078e0224 */
[C---:B------:R-:W-:Y:S01]  /*1a5a0*/  IMAD.WIDE R4, R2.reuse, 0x4, R42 ;  /* 0x0000000402047825 */ /* 0x040fe200078e022a */
[----:B------:R-:W-:Y:S03]  /*1a5b0*/  STL.64 [R1+0x440], R6 ;  /* 0x0004400601007387 */ /* 0x000fe60000100a00 */
[C---:B-1----:R-:W-:Y:S01]  /*1a5c0*/  IMAD.WIDE R12, R2.reuse, 0x4, R46 ;  /* 0x00000004020c7825 */ /* 0x042fe200078e022e */
[----:B------:R1:W-:Y:S04]  /*1a5d0*/  STL.64 [R1+0x430], R10 ;  /* 0x0004300a01007387 */ /* 0x0003e80000100a00 */
[----:B------:R2:W-:Y:S04]  /*1a5e0*/  STL.64 [R1+0x1fe8], R6 ;  /* 0x001fe80601007387 */ /* 0x0005e80000100a00 */
[----:B------:R3:W-:Y:S01]  /*1a5f0*/  STL.64 [R1+0x428], R4 ;  /* 0x0004280401007387 */ /* 0x0007e20000100a00 */
[----:B-1----:R-:W-:-:S03]  /*1a600*/  IMAD.WIDE R10, R2, 0x4, R44 ;  /* 0x00000004020a7825 */ /* 0x002fc600078e022c */
[----:B------:R-:W-:Y:S01]  /*1a610*/  STL.64 [R1+0x418], R12 ;  /* 0x0004180c01007387 */ /* 0x000fe20000100a00 */
[----:B--2---:R-:W-:-:S03]  /*1a620*/  IMAD.WIDE R6, R2, 0x4, R48 ;  /* 0x0000000402067825 */ /* 0x004fc600078e0230 */
[----:B------:R-:W-:Y:S01]  /*1a630*/  STL.64 [R1+0x420], R10 ;  /* 0x0004200a01007387 */ /* 0x000fe20000100a00 */
[----:B---3--:R-:W-:-:S03]  /*1a640*/  IMAD.WIDE R4, R2, 0x4, R50 ;  /* 0x0000000402047825 */ /* 0x008fc600078e0232 */
[----:B------:R1:W-:Y:S04]  /*1a650*/  STL.64 [R1+0x410], R6 ;  /* 0x0004100601007387 */ /* 0x0003e80000100a00 */
[----:B------:R2:W-:Y:S04]  /*1a660*/  STL.64 [R1+0x1ff0], R10 ;  /* 0x001ff00a01007387 */ /* 0x0005e80000100a00 */
[----:B------:R3:W-:Y:S01]  /*1a670*/  STL.64 [R1+0x408], R4 ;  /* 0x0004080401007387 */ /* 0x0007e20000100a00 */
[----:B-1----:R-:W-:-:S04]  /*1a680*/  IMAD.WIDE R6, R2, 0x4, R56 ;  /* 0x0000000402067825 */ /* 0x002fc800078e0238 */
[----:B--2---:R-:W-:-:S04]  /*1a690*/  IMAD.WIDE R10, R2, 0x4, R54 ;  /* 0x00000004020a7825 */ /* 0x004fc800078e0236 */
[C---:B---3--:R-:W-:Y:S01]  /*1a6a0*/  IMAD.WIDE R4, R2.reuse, 0x4, R58 ;  /* 0x0000000402047825 */ /* 0x048fe200078e023a */
[----:B------:R1:W-:Y:S04]  /*1a6b0*/  STL.64 [R1+0x3f8], R10 ;  /* 0x0003f80a01007387 */ /* 0x0003e80000100a00 */
[----:B------:R-:W-:Y:S04]  /*1a6c0*/  STL.64 [R1+0x400], R246 ;  /* 0x000400f601007387 */ /* 0x000fe80000100a00 */
[----:B------:R2:W-:Y:S01]  /*1a6d0*/  STL.64 [R1+0x3f0], R6 ;  /* 0x0003f00601007387 */ /* 0x0005e20000100a00 */
[----:B-1----:R-:W-:-:S03]  /*1a6e0*/  IMAD.WIDE R10, R2, 0x4, R62 ;  /* 0x00000004020a7825 */ /* 0x002fc600078e023e */
[----:B------:R-:W-:Y:S04]  /*1a6f0*/  STL.64 [R1+0x1ff8], R246 ;  /* 0x001ff8f601007387 */ /* 0x000fe80000100a00 */
[----:B------:R1:W-:Y:S01]  /*1a700*/  STL.64 [R1+0x3e8], R4 ;  /* 0x0003e80401007387 */ /* 0x0003e20000100a00 */
[----:B--2---:R-:W-:-:S03]  /*1a710*/  IMAD.WIDE R6, R2, 0x4, R64 ;  /* 0x0000000402067825 */ /* 0x004fc600078e0240 */
[----:B------:R2:W-:Y:S04]  /*1a720*/  STL.64 [R1+0x3d8], R10 ;  /* 0x0003d80a01007387 */ /* 0x0005e80000100a00 */
[----:B------:R-:W-:Y:S01]  /*1a730*/  STL.64 [R1+0x3e0], R60 ;  /* 0x0003e03c01007387 */ /* 0x000fe20000100a00 */
[----:B-1----:R-:W-:-:S03]  /*1a740*/  IMAD.WIDE R4, R2, 0x4, R66 ;  /* 0x0000000402047825 */ /* 0x002fc600078e0242 */
[----:B------:R1:W-:Y:S01]  /*1a750*/  STL.64 [R1+0x3d0], R6 ;  /* 0x0003d00601007387 */ /* 0x0003e20000100a00 */
[----:B--2---:R-:W-:-:S03]  /*1a760*/  IMAD.WIDE R10, R2, 0x4, R70 ;  /* 0x00000004020a7825 */ /* 0x004fc600078e0246 */
[----:B------:R-:W-:Y:S04]  /*1a770*/  STL.64 [R1+0x2000], R60 ;  /* 0x0020003c01007387 */ /* 0x000fe80000100a00 */
[----:B------:R2:W-:Y:S01]  /*1a780*/  STL.64 [R1+0x3c8], R4 ;  /* 0x0003c80401007387 */ /* 0x0005e20000100a00 */
[----:B-1----:R-:W-:-:S03]  /*1a790*/  IMAD.WIDE R6, R2, 0x4, R72 ;  /* 0x0000000402067825 */ /* 0x002fc600078e0248 */
[----:B------:R1:W-:Y:S04]  /*1a7a0*/  STL.64 [R1+0x3b8], R10 ;  /* 0x0003b80a01007387 */ /* 0x0003e80000100a00 */
[----:B------:R-:W-:Y:S01]  /*1a7b0*/  STL.64 [R1+0x3c0], R68 ;  /* 0x0003c04401007387 */ /* 0x000fe20000100a00 */
[----:B--2---:R-:W-:-:S03]  /*1a7c0*/  IMAD.WIDE R4, R2, 0x4, R74 ;  /* 0x0000000402047825 */ /* 0x004fc600078e024a */
[----:B------:R2:W-:Y:S01]  /*1a7d0*/  STL.64 [R1+0x3b0], R6 ;  /* 0x0003b00601007387 */ /* 0x0005e20000100a00 */
[----:B-1----:R-:W-:-:S03]  /*1a7e0*/  IMAD.WIDE R10, R2, 0x4, R78 ;  /* 0x00000004020a7825 */ /* 0x002fc600078e024e */
[----:B------:R-:W-:Y:S04]  /*1a7f0*/  STL.64 [R1+0x2008], R68 ;  /* 0x0020084401007387 */ /* 0x000fe80000100a00 */
[----:B------:R1:W-:Y:S01]  /*1a800*/  STL.64 [R1+0x3a8], R4 ;  /* 0x0003a80401007387 */ /* 0x0003e20000100a00 */
[----:B--2---:R-:W-:-:S03]  /*1a810*/  IMAD.WIDE R6, R2, 0x4, R80 ;  /* 0x0000000402067825 */ /* 0x004fc600078e0250 */
[----:B------:R-:W-:Y:S04]  /*1a820*/  STL.64 [R1+0x398], R10 ;  /* 0x0003980a01007387 */ /* 0x000fe80000100a00 */
[----:B------:R-:W-:Y:S01]  /*1a830*/  STL.64 [R1+0x3a0], R76 ;  /* 0x0003a04c01007387 */ /* 0x000fe20000100a00 */
[----:B-1----:R-:W-:-:S03]  /*1a840*/  IMAD.WIDE R4, R2, 0x4, R82 ;  /* 0x0000000402047825 */ /* 0x002fc600078e0252 */
[----:B------:R1:W-:Y:S04]  /*1a850*/  STL.64 [R1+0x390], R6 ;  /* 0x0003900601007387 */ /* 0x0003e80000100a00 */
[----:B------:R-:W-:Y:S04]  /*1a860*/  STL.64 [R1+0x2010], R76 ;  /* 0x0020104c01007387 */ /* 0x000fe80000100a00 */
[----:B------:R2:W-:Y:S01]  /*1a870*/  STL.64 [R1+0x388], R4 ;  /* 0x0003880401007387 */ /* 0x0005e20000100a00 */
[----:B-1----:R-:W-:-:S04]  /*1a880*/  IMAD.WIDE R6, R2, 0x4, R86 ;  /* 0x0000000402067825 */ /* 0x002fc800078e0256 */
[C---:B------:R-:W-:Y:S01]  /*1a890*/  IMAD.WIDE R68, R2.reuse, 0x4, R90 ;  /* 0x0000000402447825 */ /* 0x040fe200078e025a */
[----:B------:R-:W-:Y:S03]  /*1a8a0*/  STL.64 [R1+0x378], R6 ;  /* 0x0003780601007387 */ /* 0x000fe60000100a00 */
[C---:B--2---:R-:W-:Y:S01]  /*1a8b0*/  IMAD.WIDE R4, R2.reuse, 0x4, R88 ;  /* 0x0000000402047825 */ /* 0x044fe200078e0258 */
[----:B------:R-:W-:Y:S04]  /*1a8c0*/  STL.64 [R1+0x380], R84 ;  /* 0x0003805401007387 */ /* 0x000fe80000100a00 */
[----:B------:R1:W-:Y:S04]  /*1a8d0*/  STL.64 [R1+0x370], R4 ;  /* 0x0003700401007387 */ /* 0x0003e80000100a00 */
[----:B------:R-:W-:Y:S04]  /*1a8e0*/  STL.64 [R1+0x2018], R84 ;  /* 0x0020185401007387 */ /* 0x000fe80000100a00 */
[----:B------:R-:W-:Y:S01]  /*1a8f0*/  STL.64 [R1+0x368], R68 ;  /* 0x0003684401007387 */ /* 0x000fe20000100a00 */
[----:B-1----:R-:W-:-:S03]  /*1a900*/  IMAD.WIDE R4, R2, 0x4, R94 ;  /* 0x0000000402047825 */ /* 0x002fc600078e025e */
[----:B------:R-:W-:Y:S04]  /*1a910*/  STL.64 [R1+0x2020], R68 ;  /* 0x0020204401007387 */ /* 0x000fe80000100a00 */
[----:B------:R1:W-:Y:S01]  /*1a920*/  STL.64 [R1+0x358], R4 ;  /* 0x0003580401007387 */ /* 0x0003e20000100a00 */
[----:B------:R-:W-:-:S03]  /*1a930*/  IMAD.WIDE R60, R2, 0x4, R98 ;  /* 0x00000004023c7825 */ /* 0x000fc600078e0262 */
[----:B------:R-:W-:Y:S01]  /*1a940*/  STL.64 [R1+0x360], R52 ;  /* 0x0003603401007387 */ /* 0x000fe20000100a00 */
[----:B-1----:R-:W-:-:S05]  /*1a950*/  IMAD.WIDE R4, R2, 0x4, R96 ;  /* 0x0000000402047825 */ /* 0x002fca00078e0260 */
[----:B------:R1:W-:Y:S01]  /*1a960*/  STL.64 [R1+0x350], R4 ;  /* 0x0003500401007387 */ /* 0x0003e20000100a00 */
[----:B------:R-:W-:-:S03]  /*1a970*/  IMAD.WIDE R50, R2, 0x4, R100 ;  /* 0x0000000402327825 */ /* 0x000fc600078e0264 */
        /* <DEDUP_REMOVED lines=33> */
[----:B------:R1:W-:Y:S04]  /*1ab90*/  STL.64 [R1+0x2060], R6 ;  /* 0x0020600601007387 */ /* 0x0003e80000100a00 */
[----:B------:R2:W-:Y:S04]  /*1aba0*/  STL.64 [R1+0x2d8], R4 ;  /* 0x0002d80401007387 */ /* 0x0005e80000100a00 */
[----:B------:R-:W-:Y:S01]  /*1abb0*/  STL.64 [R1+0x2e0], R44 ;  /* 0x0002e02c01007387 */ /* 0x000fe20000100a00 */
[----:B-1----:R-:W-:-:S04]  /*1abc0*/  IMAD.WIDE R6, R2, 0x4, R128 ;  /* 0x0000000402067825 */ /* 0x002fc800078e0280 */
[C---:B--2---:R-:W-:Y:S01]  /*1abd0*/  IMAD.WIDE R4, R2.reuse, 0x4, R130 ;  /* 0x0000000402047825 */ /* 0x044fe200078e0282 */
[----:B------:R1:W-:Y:S04]  /*1abe0*/  STL.64 [R1+0x2d0], R6 ;  /* 0x0002d00601007387 */ /* 0x0003e80000100a00 */
[----:B------:R-:W-:Y:S01]  /*1abf0*/  STL.64 [R1+0x2068], R44 ;  /* 0x0020682c01007387 */ /* 0x000fe20000100a00 */
[----:B------:R-:W-:-:S03]  /*1ac00*/  IMAD.WIDE R42, R2, 0x4, R132 ;  /* 0x00000004022a7825 */ /* 0x000fc600078e0284 */
[----:B------:R-:W-:Y:S01]  /*1ac10*/  STL.64 [R1+0x2c8], R4 ;  /* 0x0002c80401007387 */ /* 0x000fe20000100a00 */
[----:B-1----:R-:W-:-:S03]  /*1ac20*/  IMAD.WIDE R6, R2, 0x4, R134 ;  /* 0x0000000402067825 */ /* 0x002fc600078e0286 */
[----:B------:R1:W-:Y:S01]  /*1ac30*/  STL.64 [R1+0x2070], R4 ;  /* 0x0020700401007387 */ /* 0x0003e20000100a00 */
[----:B------:R-:W-:-:S03]  /*1ac40*/  IMAD.WIDE R90, R2, 0x4, R138 ;  /* 0x00000004025a7825 */ /* 0x000fc600078e028a */
[----:B------:R-:W-:Y:S04]  /*1ac50*/  STL.64 [R1+0x2b8], R6 ;  /* 0x0002b80601007387 */ /* 0x000fe80000100a00 */
[----:B------:R-:W-:Y:S01]  /*1ac60*/  STL.64 [R1+0x2c0], R42 ;  /* 0x0002c02a01007387 */ /* 0x000fe20000100a00 */
[----:B-1----:R-:W-:-:S05]  /*1ac70*/  IMAD.WIDE R4, R2, 0x4, R136 ;  /* 0x0000000402047825 */ /* 0x002fca00078e0288 */
[----:B------:R1:W-:Y:S01]  /*1ac80*/  STL.64 [R1+0x2b0], R4 ;  /* 0x0002b00401007387 */ /* 0x0003e20000100a00 */
[----:B------:R-:W-:-:S03]  /*1ac90*/  IMAD.WIDE R40, R2, 0x4, R140 ;  /* 0x0000000402287825 */ /* 0x000fc600078e028c */
[----:B------:R-:W-:Y:S04]  /*1aca0*/  STL.64 [R1+0x2078], R42 ;  /* 0x0020782a01007387 */ /* 0x000fe80000100a00 */
[----:B------:R-:W-:Y:S01]  /*1acb0*/  STL.64 [R1+0x2a8], R90 ;  /* 0x0002a85a01007387 */ /* 0x000fe20000100a00 */
[----:B-1----:R-:W-:-:S03]  /*1acc0*/  IMAD.WIDE R4, R2, 0x4, R142 ;  /* 0x0000000402047825 */ /* 0x002fc600078e028e */
[----:B------:R1:W-:Y:S01]  /*1acd0*/  STL.64 [R1+0x2080], R90 ;  /* 0x0020805a01007387 */ /* 0x0003e20000100a00 */
[----:B------:R-:W-:-:S03]  /*1ace0*/  IMAD.WIDE R88, R2, 0x4, R146 ;  /* 0x0000000402587825 */ /* 0x000fc600078e0292 */
[----:B------:R2:W-:Y:S04]  /*1acf0*/  STL.64 [R1+0x298], R4 ;  /* 0x0002980401007387 */ /* 0x0005e80000100a00 */
[----:B------:R-:W-:Y:S01]  /*1ad00*/  STL.64 [R1+0x2a0], R40 ;  /* 0x0002a02801007387 */ /* 0x000fe20000100a00 */
[----:B-1----:R-:W-:-:S03]  /*1ad10*/  IMAD.WIDE R90, R2, 0x4, R144 ;  /* 0x00000004025a7825 */ /* 0x002fc600078e0290 */
[----:B------:R-:W-:Y:S01]  /*1ad20*/  STL.64 [R1+0x2088], R40 ;  /* 0x0020882801007387 */ /* 0x000fe20000100a00 */
[----:B--2---:R-:W-:-:S03]  /*1ad30*/  IMAD.WIDE R4, R2, 0x4, R150 ;  /* 0x0000000402047825 */ /* 0x004fc600078e0296 */
[----:B------:R-:W-:Y:S01]  /*1ad40*/  STL.64 [R1+0x290], R90 ;  /* 0x0002905a01007387 */ /* 0x000fe20000100a00 */
[----:B------:R-:W-:-:S03]  /*1ad50*/  IMAD.WIDE R38, R2, 0x4, R148 ;  /* 0x0000000402267825 */ /* 0x000fc600078e0294 */
[----:B------:R-:W-:Y:S01]  /*1ad60*/  STL.64 [R1+0x20c8], R90 ;  /* 0x0020c85a01007387 */ /* 0x000fe20000100a00 */
[----:B------:R-:W-:-:S03]  /*1ad70*/  IMAD.WIDE R42, R2, 0x4, R152 ;  /* 0x00000004022a7825 */ /* 0x000fc600078e0298 */
[----:B------:R-:W-:Y:S04]  /*1ad80*/  STL.64 [R1+0x288], R88 ;  /* 0x0002885801007387 */ /* 0x000fe80000100a00 */
[----:B------:R-:W-:Y:S04]  /*1ad90*/  STL.64 [R1+0x2090], R88 ;  /* 0x0020905801007387 */ /* 0x000fe80000100a00 */
[----:B------:R1:W-:Y:S04]  /*1ada0*/  STL.64 [R1+0x1b0], R4 ;  /* 0x0001b00401007387 */ /* 0x0003e80000100a00 */
[----:B------:R-:W-:Y:S04]  /*1adb0*/  STL.64 [R1+0x280], R38 ;  /* 0x0002802601007387 */ /* 0x000fe80000100a00 */
[----:B------:R-:W-:Y:S04]  /*1adc0*/  STL.64 [R1+0x2098], R38 ;  /* 0x0020982601007387 */ /* 0x000fe80000100a00 */
[----:B------:R-:W-:Y:S04]  /*1add0*/  STL.64 [R1+0x1a8], R42 ;  /* 0x0001a82a01007387 */ /* 0x000fe80000100a00 */
[----:B------:R-:W-:Y:S04]  /*1ade0*/  STL.64 [R1+0x20d0], R42 ;  /* 0x0020d02a01007387 */ /* 0x000fe80000100a00 */
[----:B------:R-:W2:Y:S04]  /*1adf0*/  LDL.LU.64 R244, [R1+0x1b8] ;  /* 0x0001b80001f47983 */ /* 0x000ea80000300a00 */
[----:B------:R-:W3:Y:S01]  /*1ae00*/  LDL.LU.64 R242, [R1+0x1c8] ;  /* 0x0001c80001f27983 */ /* 0x000ee20000300a00 */
[----:B-1----:R-:W-:-:S04]  /*1ae10*/  IMAD.WIDE R4, R2, 0x4, R158 ;  /* 0x0000000402047825 */ /* 0x002fc800078e029e */
[C---:B------:R-:W-:Y:S01]  /*1ae20*/  IMAD.WIDE R86, R2.reuse, 0x4, R154 ;  /* 0x0000000402567825 */ /* 0x040fe200078e029a */
[----:B------:R-:W-:Y:S03]  /*1ae30*/  STL.64 [R1+0x190], R4 ;  /* 0x0001900401007387 */ /* 0x000fe60000100a00 */
[C---:B------:R-:W-:Y:S01]  /*1ae40*/  IMAD.WIDE R36, R2.reuse, 0x4, R156 ;  /* 0x0000000402247825 */ /* 0x040fe200078e029c */
[----:B------:R-:W4:Y:S03]  /*1ae50*/  LDL.LU.64 R126, [R1+0x1d0] ;  /* 0x0001d000017e7983 */ /* 0x000f260000300a00 */
[C---:B------:R-:W-:Y:S01]  /*1ae60*/  IMAD.WIDE R44, R2.reuse, 0x4, R160 ;  /* 0x00000004022c7825 */ /* 0x040fe200078e02a0 */
[----:B------:R-:W4:Y:S04]  /*1ae70*/  LDL.LU.64 R54, [R1+0x1d8] ;  /* 0x0001d80001367983 */ /* 0x000f280000300a00 */
[----:B------:R-:W4:Y:S01]  /*1ae80*/  LDL.LU.64 R12, [R1+0x1e0] ;  /* 0x0001e000010c7983 */ /* 0x000f220000300a00 */
[----:B------:R-:W-:-:S03]  /*1ae90*/  IMAD.WIDE R82, R2, 0x4, R162 ;  /* 0x0000000402527825 */ /* 0x000fc600078e02a2 */
[----:B------:R-:W-:Y:S01]  /*1aea0*/  STL.64 [R1+0x1a0], R86 ;  /* 0x0001a05601007387 */ /* 0x000fe20000100a00 */
[----:B------:R-:W-:-:S03]  /*1aeb0*/  IMAD.WIDE R250, R2, 0x4, R166 ;  /* 0x0000000402fa7825 */ /* 0x000fc600078e02a6 */
[----:B------:R-:W-:Y:S01]  /*1aec0*/  STL.64 [R1+0x20a0], R86 ;  /* 0x0020a05601007387 */ /* 0x000fe20000100a00 */
[----:B------:R-:W-:-:S03]  /*1aed0*/  IMAD.WIDE R34, R2, 0x4, R164 ;  /* 0x0000000402227825 */ /* 0x000fc600078e02a4 */
[----:B------:R-:W-:Y:S04]  /*1aee0*/  STL.64 [R1+0x198], R36 ;  /* 0x0001982401007387 */ /* 0x000fe80000100a00 */
[----:B------:R-:W-:Y:S01]  /*1aef0*/  STL.64 [R1+0x20a8], R36 ;  /* 0x0020a82401007387 */ /* 0x000fe20000100a00 */
[----:B------:R-:W-:-:S03]  /*1af00*/  IMAD.WIDE R46, R2, 0x4, R168 ;  /* 0x00000004022e7825 */ /* 0x000fc600078e02a8 */
[----:B------:R-:W-:Y:S04]  /*1af10*/  STL.64 [R1+0x188], R44 ;  /* 0x0001882c01007387 */ /* 0x000fe80000100a00 */
[----:B------:R-:W-:Y:S01]  /*1af20*/  STL.64 [R1+0x20d8], R44 ;  /* 0x0020d82c01007387 */ /* 0x000fe20000100a00 */
[----:B------:R-:W-:-:S03]  /*1af30*/  IMAD.WIDE R80, R2, 0x4, R170 ;  /* 0x0000000402507825 */ /* 0x000fc600078e02aa */
[----:B------:R-:W-:Y:S04]  /*1af40*/  STL.64 [R1+0x180], R82 ;  /* 0x0001805201007387 */ /* 0x000fe80000100a00 */
[----:B------:R1:W-:Y:S04]  /*1af50*/  STL.64 [R1+0x20b0], R82 ;  /* 0x0020b05201007387 */ /* 0x0003e80000100a00 */
[----:B------:R-:W-:Y:S04]  /*1af60*/  STL.64 [R1+0x170], R250 ;  /* 0x000170fa01007387 */ /* 0x000fe80000100a00 */
[----:B------:R-:W-:Y:S01]  /*1af70*/  STL.64 [R1+0x2180], R250 ;  /* 0x002180fa01007387 */ /* 0x000fe20000100a00 */
[----:B------:R-:W-:-:S03]  /*1af80*/  IMAD.WIDE R32, R2, 0x4, R172 ;  /* 0x0000000402207825 */ /* 0x000fc600078e02ac */
[----:B------:R-:W-:Y:S01]  /*1af90*/  STL.64 [R1+0x178], R34 ;  /* 0x0001782201007387 */ /* 0x000fe20000100a00 */
[----:B-1----:R-:W-:-:S03]  /*1afa0*/  IMAD.WIDE R82, R2, 0x4, R174 ;  /* 0x0000000402527825 */ /* 0x002fc600078e02ae */
        /* <DEDUP_REMOVED lines=72> */
[----:B------:R3:W-:Y:S01]  /*1b430*/  STL.64 [R1+0x2160], R22 ;  /* 0x0021601601007387 */ /* 0x0007e20000100a00 */
        /* <DEDUP_REMOVED lines=10> */
[----:B------:R-:W-:Y:S01]  /*1b4e0*/  STL.64 [R1+0x98], R20 ;  /* 0x0000981401007387 */ /* 0x000fe20000100a00 */
[----:B------:R-:W-:-:S03]  /*1b4f0*/  IMAD.WIDE R84, R2, 0x4, R232 ;  /* 0x0000000402547825 */ /* 0x000fc600078e02e8 */
[----:B------:R-:W-:Y:S01]  /*1b500*/  STL.64 [R1+0x21c0], R20 ;  /* 0x0021c01401007387 */ /* 0x000fe20000100a00 */
[----:B------:R-:W-:-:S03]  /*1b510*/  IMAD.WIDE R58, R2, 0x4, R234 ;  /* 0x00000004023a7825 */ /* 0x000fc600078e02ea */
[----:B------:R-:W-:Y:S04]  /*1b520*/  STL.64 [R1+0x88], R68 ;  /* 0x0000884401007387 */ /* 0x000fe80000100a00 */
[----:B------:R-:W-:Y:S04]  /*1b530*/  STL.64 [R1+0x21c8], R68 ;  /* 0x0021c84401007387 */ /* 0x000fe80000100a00 */
[----:B------:R-:W-:Y:S01]  /*1b540*/  STL.64 [R1+0x80], R62 ;  /* 0x0000803e01007387 */ /* 0x000fe20000100a00 */
[----:B------:R-:W-:-:S03]  /*1b550*/  IMAD.WIDE R40, R2, 0x4, R238 ;  /* 0x0000000402287825 */ /* 0x000fc600078e02ee */
[----:B------:R-:W-:Y:S01]  /*1b560*/  STL.64 [R1+0x21d0], R62 ;  /* 0x0021d03e01007387 */ /* 0x000fe20000100a00 */
[----:B------:R-:W-:-:S03]  /*1b570*/  IMAD.WIDE R16, R2, 0x4, R236 ;  /* 0x0000000402107825 */ /* 0x000fc600078e02ec */
[----:B------:R-:W-:Y:S04]  /*1b580*/  STL.64 [R1+0x70], R90 ;  /* 0x0000705a01007387 */ /* 0x000fe80000100a00 */
[----:B------:R1:W-:Y:S04]  /*1b590*/  STL.64 [R1+0x21d8], R90 ;  /* 0x0021d85a01007387 */ /* 0x0003e80000100a00 */
[----:B------:R-:W-:Y:S01]  /*1b5a0*/  STL.64 [R1+0x78], R18 ;  /* 0x0000781201007387 */ /* 0x000fe20000100a00 */
[----:B------:R-:W-:-:S03]  /*1b5b0*/  IMAD.WIDE R76, R2, 0x4, R240 ;  /* 0x00000004024c7825 */ /* 0x000fc600078e02f0 */
[----:B------:R-:W-:Y:S04]  /*1b5c0*/  STL.64 [R1+0x68], R84 ;  /* 0x0000685401007387 */ /* 0x000fe80000100a00 */
[----:B------:R-:W-:Y:S01]  /*1b5d0*/  STL.64 [R1+0x60], R58 ;  /* 0x0000603a01007387 */ /* 0x000fe20000100a00 */
[----:B------:R-:W-:-:S03]  /*1b5e0*/  IMAD.WIDE R14, R2, 0x4, R8 ;  /* 0x00000004020e7825 */ /* 0x000fc600078e0208 */
[----:B------:R-:W4:Y:S01]  /*1b5f0*/  LDL.LU.64 R124, [R1+0x1e8] ;  /* 0x0001e800017c7983 */ /* 0x000f220000300a00 */
[----:B--2---:R-:W-:-:S03]  /*1b600*/  IMAD.WIDE R56, R2, 0x4, R244 ;  /* 0x0000000402387825 */ /* 0x004fc600078e02f4 */
[----:B------:R-:W2:Y:S04]  /*1b610*/  LDL.LU.64 R122, [R1+0x1f0] ;  /* 0x0001f000017a7983 */ /* 0x000ea80000300a00 */
[----:B------:R-:W-:Y:S01]  /*1b620*/  STL.64 [R1+0x50], R40 ;  /* 0x0000502801007387 */ /* 0x000fe20000100a00 */
[----:B---3--:R-:W-:-:S03]  /*1b630*/  IMAD.WIDE R22, R2, 0x4, R242 ;  /* 0x0000000402167825 */ /* 0x008fc600078e02f2 */
[----:B------:R-:W-:Y:S04]  /*1b640*/  STL.64 [R1+0x58], R16 ;  /* 0x0000581001007387 */ /* 0x000fe80000100a00 */
[----:B------:R-:W3:Y:S04]  /*1b650*/  LDL.LU.64 R8, [R1+0x21e0] ;  /* 0x0021e00001087983 */ /* 0x000ee80000300a00 */
[----:B------:R-:W3:Y:S04]  /*1b660*/  LDL.LU.64 R244, [R1+0x200] ;  /* 0x0002000001f47983 */ /* 0x000ee80000300a00 */
[----:B------:R-:W-:Y:S04]  /*1b670*/  STL.64 [R1+0x48], R76 ;  /* 0x0000484c01007387 */ /* 0x000fe80000100a00 */
        /* <DEDUP_REMOVED lines=10> */
[----:B------:R-:W3:Y:S01]  /*1b720*/  LDL.LU.64 R94, [R1+0x258] ;  /* 0x00025800015e7983 */ /* 0x000ee20000300a00 */
[----:B----4-:R-:W-:-:S03]  /*1b730*/  IMAD.WIDE R6, R2, 0x4, R126 ;  /* 0x0000000402067825 */ /* 0x010fc600078e027e */
[----:B------:R-:W4:Y:S01]  /*1b740*/  LDL.LU.64 R96, [R1+0x260] ;  /* 0x0002600001607983 */ /* 0x000f220000300a00 */
[----:B------:R-:W-:-:S03]  /*1b750*/  IMAD.WIDE R54, R2, 0x4, R54 ;  /* 0x0000000402367825 */ /* 0x000fc600078e0236 */
[----:B------:R-:W4:Y:S04]  /*1b760*/  LDL.LU.64 R98, [R1+0x268] ;  /* 0x0002680001627983 */ /* 0x000f280000300a00 */
[----:B------:R-:W4:Y:S01]  /*1b770*/  LDL.LU.64 R100, [R1+0x270] ;  /* 0x0002700001647983 */ /* 0x000f220000300a00 */
[----:B------:R-:W-:-:S03]  /*1b780*/  IMAD.WIDE R12, R2, 0x4, R12 ;  /* 0x00000004020c7825 */ /* 0x000fc600078e020c */
[----:B------:R-:W4:Y:S04]  /*1b790*/  LDL.LU.64 R102, [R1+0x278] ;  /* 0x0002780001667983 */ /* 0x000f280000300a00 */
[----:B------:R-:W4:Y:S04]  /*1b7a0*/  LDL.LU.64 R104, [R1+0x678] ;  /* 0x0006780001687983 */ /* 0x000f280000300a00 */
[----:B------:R-:W-:Y:S04]  /*1b7b0*/  STL.64 [R1+0x40], R56 ;  /* 0x0000403801007387 */ /* 0x000fe80000100a00 */
[----:B------:R4:W-:Y:S04]  /*1b7c0*/  STL.64 [R1+0x30], R22 ;  /* 0x0000301601007387 */ /* 0x0009e80000100a00 */
[----:B------:R-:W-:Y:S04]  /*1b7d0*/  STL.64 [R1+0x38], R14 ;  /* 0x0000380e01007387 */ /* 0x000fe80000100a00 */
[----:B------:R-:W-:Y:S04]  /*1b7e0*/  STL.64 [R1+0x28], R6 ;  /* 0x0000280601007387 */ /* 0x000fe80000100a00 */
[----:B------:R-:W-:Y:S01]  /*1b7f0*/  STL.64 [R1+0x20], R54 ;  /* 0x0000203601007387 */ /* 0x000fe20000100a00 */
[----:B------:R-:W-:-:S04]  /*1b800*/  IMAD.WIDE R10, R2, 0x4, R124 ;  /* 0x00000004020a7825 */ /* 0x000fc800078e027c */
[C---:B--2---:R-:W-:Y:S01]  /*1b810*/  IMAD.WIDE R4, R2.reuse, 0x4, R122 ;  /* 0x0000000402047825 */ /* 0x044fe200078e027a */
[----:B------:R2:W-:Y:S04]  /*1b820*/  STL.64 [R1+0x10], R10 ;  /* 0x0000100a01007387 */ /* 0x0005e80000100a00 */
[----:B------:R-:W-:Y:S04]  /*1b830*/  STL.64 [R1+0x18], R12 ;  /* 0x0000180c01007387 */ /* 0x000fe80000100a00 */
[----:B------:R2:W-:Y:S01]  /*1b840*/  STL.64 [R1+0x8], R4 ;  /* 0x0000080401007387 */ /* 0x0005e20000100a00 */
[----:B---3--:R-:W-:-:S04]  /*1b850*/  IMAD.WIDE R240, R2, 0x4, R120 ;  /* 0x0000000402f07825 */ /* 0x008fc800078e0278 */
[----:B------:R-:W-:-:S04]  /*1b860*/  IMAD.WIDE R238, R2, 0x4, R118 ;  /* 0x0000000402ee7825 */ /* 0x000fc800078e0276 */
[----:B------:R-:W-:-:S04]  /*1b870*/  IMAD.WIDE R236, R2, 0x4, R116 ;  /* 0x0000000402ec7825 */ /* 0x000fc800078e0274 */
[----:B------:R-:W-:-:S04]  /*1b880*/  IMAD.WIDE R234, R2, 0x4, R114 ;  /* 0x0000000402ea7825 */ /* 0x000fc800078e0272 */
[----:B------:R-:W-:-:S04]  /*1b890*/  IMAD.WIDE R232, R2, 0x4, R112 ;  /* 0x0000000402e87825 */ /* 0x000fc800078e0270 */
[----:B------:R-:W-:-:S04]  /*1b8a0*/  IMAD.WIDE R230, R2, 0x4, R110 ;  /* 0x0000000402e67825 */ /* 0x000fc800078e026e */
[----:B------:R-:W-:-:S04]  /*1b8b0*/  IMAD.WIDE R228, R2, 0x4, R108 ;  /* 0x0000000402e47825 */ /* 0x000fc800078e026c */
[C---:B------:R-:W-:Y:S02]  /*1b8c0*/  IMAD.WIDE R226, R2.reuse, 0x4, R106 ;  /* 0x0000000402e27825 */ /* 0x040fe400078e026a */
        /* <DEDUP_REMOVED lines=47> */
[----:B------:R-:W2:Y:S04]  /*1bbc0*/  LDL.LU.64 R72, [R1+0x7f8] ;  /* 0x0007f80001487983 */ /* 0x000ea80000300a00 */
[----:B------:R-:W4:Y:S04]  /*1bbd0*/  LDL.LU.64 R246, [R1+0x800] ;  /* 0x0008000001f67983 */ /* 0x000f280000300a00 */
[----:B------:R-:W3:Y:S04]  /*1bbe0*/  LDL.LU.64 R28, [R1+0x808] ;  /* 0x00080800011c7983 */ /* 0x000ee80000300a00 */
[----:B------:R-:W2:Y:S04]  /*1bbf0*/  LDL.LU.64 R36, [R1+0x810] ;  /* 0x0008100001247983 */ /* 0x000ea80000300a00 */
[----:B------:R-:W3:Y:S04]  /*1bc00*/  LDL.LU.64 R74, [R1+0x818] ;  /* 0x00081800014a7983 */ /* 0x000ee80000300a00 */
[----:B------:R-:W3:Y:S04]  /*1bc10*/  LDL.LU.64 R48, [R1+0x820] ;  /* 0x0008200001307983 */ /* 0x000ee80000300a00 */
[----:B------:R-:W3:Y:S04]  /*1bc20*/  LDL.LU.64 R30, [R1+0x828] ;  /* 0x00082800011e7983 */ /* 0x000ee80000300a00 */
[----:B------:R-:W4:Y:S04]  /*1bc30*/  LDL.LU.64 R44, [R1+0x830] ;  /* 0x00083000012c7983 */ /* 0x000f280000300a00 */
[----:B------:R-:W3:Y:S04]  /*1bc40*/  LDL.LU.64 R78, [R1+0x838] ;  /* 0x00083800014e7983 */ /* 0x000ee80000300a00 */
[----:B------:R-:W3:Y:S04]  /*1bc50*/  LDL.LU.64 R32, [R1+0x840] ;  /* 0x0008400001207983 */ /* 0x000ee80000300a00 */
[----:B------:R-:W3:Y:S04]  /*1bc60*/  LDL.LU.64 R82, [R1+0x850] ;  /* 0x0008500001527983 */ /* 0x000ee80000300a00 */
[----:B------:R-:W3:Y:S04]  /*1bc70*/  LDL.LU.64 R80, [R1+0x848] ;  /* 0x0008480001507983 */ /* 0x000ee80000300a00 */
[----:B------:R-:W3:Y:S04]  /*1bc80*/  LDL.LU.64 R46, [R1+0x858] ;  /* 0x00085800012e7983 */ /* 0x000ee80000300a00 */
[----:B------:R-:W3:Y:S04]  /*1bc90*/  LDL.64 R34, [R1+0x658] ;  /* 0x0006580001227983 */ /* 0x000ee80000100a00 */
[----:B------:R-:W3:Y:S04]  /*1bca0*/  LDL.64 R250, [R1+0x638] ;  /* 0x0006380001fa7983 */ /* 0x000ee80000100a00 */
[----:B-1----:R-:W3:Y:S04]  /*1bcb0*/  LDL.64 R90, [R1+0x618] ;  /* 0x00061800015a7983 */ /* 0x002ee80000100a00 */
[----:B------:R-:W3:Y:S04]  /*1bcc0*/  LDL.64 R62, [R1+0x5f8] ;  /* 0x0005f800013e7983 */ /* 0x000ee80000100a00 */
        /* <DEDUP_REMOVED lines=13> */
[----:B------:R-:W3:Y:S01]  /*1bda0*/  LDL.64 R26, [R1+0x3b8] ;  /* 0x0003b800011a7983 */ /* 0x000ee20000100a00 */
[----:B--2---:R-:W-:-:S03]  /*1bdb0*/  IMAD.WIDE R206, R2, 0x4, R36 ;  /* 0x0000000402ce7825 */ /* 0x004fc600078e0224 */
[----:B------:R-:W2:Y:S01]  /*1bdc0*/  LDL.64 R36, [R1+0x518] ;  /* 0x0005180001247983 */ /* 0x000ea20000100a00 */
[----:B----4-:R-:W-:-:S03]  /*1bdd0*/  IMAD.WIDE R214, R2, 0x4, R44 ;  /* 0x0000000402d67825 */ /* 0x010fc600078e022c */
[----:B------:R-:W4:Y:S01]  /*1bde0*/  LDL.64 R44, [R1+0x4f8] ;  /* 0x0004f800012c7983 */ /* 0x000f220000100a00 */
[----:B---3--:R-:W-:-:S03]  /*1bdf0*/  IMAD.WIDE R220, R2, 0x4, R82 ;  /* 0x0000000402dc7825 */ /* 0x008fc600078e0252 */
[----:B------:R-:W3:Y:S04]  /*1be00*/  LDL.64 R82, [R1+0x4d8] ;  /* 0x0004d80001527983 */ /* 0x000ee80000100a00 */
[----:B------:R-:W-:Y:S04]  /*1be10*/  LDGSTS.E [R249+0x20000], desc[UR4][R34.64], P0 ;  /* 0x2000000022f97fae */ /* 0x000fe80008121844 */
[----:B------:R-:W-:Y:S01]  /*1be20*/  LDGSTS.E [R249+0x20400], desc[UR4][R250.64], P0 ;  /* 0x20400000faf97fae */ /* 0x000fe20008121844 */
[----:B------:R-:W-:-:S03]  /*1be30*/  IMAD.WIDE R200, R2, 0x4, R72 ;  /* 0x0000000402c87825 */ /* 0x000fc600078e0248 */
[----:B------:R-:W3:Y:S01]  /*1be40*/  LDL.64 R72, [R1+0x398] ;  /* 0x0003980001487983 */ /* 0x000ee20000100a00 */
[----:B------:R-:W-:-:S03]  /*1be50*/  IMAD.WIDE R202, R2, 0x4, R246 ;  /* 0x0000000402ca7825 */ /* 0x000fc600078e02f6 */
[----:B------:R-:W3:Y:S04]  /*1be60*/  LDL.64 R246, [R1+0x378] ;  /* 0x0003780001f67983 */ /* 0x000ee80000100a00 */
[----:B------:R-:W3:Y:S01]  /*1be70*/  LDL.64 R250, [R1+0x4b8] ;  /* 0x0004b80001fa7983 */ /* 0x000ee20000100a00 */
[----:B------:R-:W-:-:S03]  /*1be80*/  IMAD.WIDE R204, R2, 0x4, R28 ;  /* 0x0000000402cc7825 */ /* 0x000fc600078e021c */
        /* <DEDUP_REMOVED lines=14> */
[----:B------:R-:W3:Y:S04]  /*1bf70*/  LDL.64 R46, [R1+0x1b0] ;  /* 0x0001b000012e7983 */ /* 0x000ee80000100a00 */
[----:B------:R-:W3:Y:S04]  /*1bf80*/  LDL.64 R34, [R1+0x190] ;  /* 0x0001900001227983 */ /* 0x000ee80000100a00 */
        /* <DEDUP_REMOVED lines=14> */
[----:B------:R-:W3:Y:S04]  /*1c070*/  LDL.LU.64 R42, [R1+0x21a8] ;  /* 0x0021a800012a7983 */ /* 0x000ee80000300a00 */
[----:B------:R-:W3:Y:S04]  /*1c080*/  LDL.LU.64 R86, [R1+0x21a0] ;  /* 0x0021a00001567983 */ /* 0x000ee80000300a00 */
[----:B--2---:R-:W-:Y:S04]  /*1c090*/  LDGSTS.E [R249+0x22800], desc[UR4][R36.64], P0 ;  /* 0x2280000024f97fae */ /* 0x004fe80008121844 */
[----:B------:R-:W2:Y:S04]  /*1c0a0*/  LDL.LU.64 R36, [R1+0x2198] ;  /* 0x0021980001247983 */ /* 0x000ea80000300a00 */
[----:B----4-:R-:W-:Y:S04]  /*1c0b0*/  LDGSTS.E [R249+0x22c00], desc[UR4][R44.64], P0 ;  /* 0x22c000002cf97fae */ /* 0x010fe80008121844 */
[----:B------:R-:W4:Y:S04]  /*1c0c0*/  LDL.LU.64 R44, [R1+0x2190] ;  /* 0x00219000012c7983 */ /* 0x000f280000300a00 */
[----:B---3--:R-:W-:Y:S04]  /*1c0d0*/  LDGSTS.E [R249+0x23000], desc[UR4][R82.64], P0 ;  /* 0x2300000052f97fae */ /* 0x008fe80008121844 */
[----:B------:R-:W3:Y:S04]  /*1c0e0*/  LDL.LU.64 R82, [R1+0x2188] ;  /* 0x0021880001527983 */ /* 0x000ee80000300a00 */
[----:B------:R-:W-:Y:S04]  /*1c0f0*/  LDGSTS.E [R249+0x23400], desc[UR4][R250.64], P0 ;  /* 0x23400000faf97fae */ /* 0x000fe80008121844 */
[----:B------:R-:W-:Y:S04]  /*1c100*/  LDGSTS.E [R249+0x23800], desc[UR4][R64.64], P0 ;  /* 0x2380000040f97fae */ /* 0x000fe80008121844 */
[----:B------:R-:W-:Y:S04]  /*1c110*/  LDGSTS.E [R249+0x23c00], desc[UR4][R52.64], P0 ;  /* 0x23c0000034f97fae */ /* 0x000fe80008121844 */
[----:B------:R-:W2:Y:S04]  /*1c120*/  LDL.LU.64 R250, [R1+0x2180] ;  /* 0x0021800001fa7983 */ /* 0x000ea80000300a00 */
        /* <DEDUP_REMOVED lines=25> */
[----:B------:R-:W2:Y:S04]  /*1c2c0*/  LDL.LU.64 R250, [R1+0x2178] ;  /* 0x0021780001fa7983 */ /* 0x000ea80000300a00 */
[----:B------:R-:W-:Y:S04]  /*1c2d0*/  LDGSTS.E [R249+0x32400], desc[UR4][R90.64], P0 ;  /* 0x324000005af97fae */ /* 0x000fe80008121844 */
[----:B------:R-:W-:Y:S04]  /*1c2e0*/  LDGSTS.E [R249+0x32800], desc[UR4][R40.64], P0 ;  /* 0x3280000028f97fae */ /* 0x000fe80008121844 */
[----:B------:R-:W2:Y:S04]  /*1c2f0*/  LDL.64 R64, [R1+0x650] ;  /* 0x0006500001407983 */ /* 0x000ea80000100a00 */
[----:B------:R-:W-:Y:S04]  /*1c300*/  LDGSTS.E [R249+0x32c00], desc[UR4][R22.64], P0 ;  /* 0x32c0000016f97fae */ /* 0x000fe80008121844 */
[----:B------:R-:W3:Y:S04]  /*1c310*/  LDL.64 R52, [R1+0x630] ;  /* 0x0006300001347983 */ /* 0x000ee80000100a00 */
        /* <DEDUP_REMOVED lines=13> */
[----:B------:R-:W-:Y:S04]  /*1c3f0*/  LDGSTS.E [R249+0x33000], desc[UR4][R10.64], P0 ;  /* 0x330000000af97fae */ /* 0x000fe80008121844 */
[----:B------:R-:W4:Y:S04]  /*1c400*/  LDL.64 R78, [R1+0x470] ;  /* 0x00047000014e7983 */ /* 0x000f280000100a00 */
[----:B------:R-:W4:Y:S04]  /*1c410*/  LDL.64 R32, [R1+0x430] ;  /* 0x0004300001207983 */ /* 0x000f280000100a00 */
[----:B------:R-:W4:Y:S04]  /*1c420*/  LDL.64 R10, [R1+0x450] ;  /* 0x00045000010a7983 */ /* 0x000f280000100a00 */
[----:B------:R-:W4:Y:S04]  /*1c430*/  LDL.64 R46, [R1+0x410] ;  /* 0x00041000012e7983 */ /* 0x000f280000100a00 */
[----:B------:R-:W4:Y:S04]  /*1c440*/  LDL.64 R44, [R1+0x3f0] ;  /* 0x0003f000012c7983 */ /* 0x000f280000100a00 */
[----:B------:R-:W4:Y:S04]  /*1c450*/  LDL.64 R42, [R1+0x3d0] ;  /* 0x0003d000012a7983 */ /* 0x000f280000100a00 */
[----:B------:R-:W4:Y:S01]  /*1c460*/  LDL.64 R90, [R1+0x3b0] ;  /* 0x0003b000015a7983 */ /* 0x000f220000100a00 */
[----:B------:R-:W-:-:S03]  /*1c470*/  IMAD.WIDE R242, R2, 0x4, R242 ;  /* 0x0000000402f27825 */ /* 0x000fc600078e02f2 */
[----:B------:R-:W4:Y:S01]  /*1c480*/  LDL.64 R80, [R1+0x390] ;  /* 0x0003900001507983 */ /* 0x000f220000100a00 */
[----:B------:R-:W-:-:S03]  /*1c490*/  IMAD.WIDE R98, R2, 0x4, R98 ;  /* 0x0000000402627825 */ /* 0x000fc600078e0262 */
[----:B------:R-:W-:Y:S01]  /*1c4a0*/  LDGSTS.E [R249+0x33400], desc[UR4][R242.64], P0 ;  /* 0x33400000f2f97fae */ /* 0x000fe20008121844 */
        /* <DEDUP_REMOVED lines=23> */
[----:B------:R-:W-:Y:S04]  /*1c620*/  LDGSTS.E [R249+0x36400], desc[UR4][R170.64], P0 ;  /* 0x36400000aaf97fae */ /* 0x000fe80008121844 */
[----:B------:R-:W-:Y:S04]  /*1c630*/  LDGSTS.E [R249+0x36800], desc[UR4][R178.64], P0 ;  /* 0x36800000b2f97fae */ /* 0x000fe80008121844 */
[----:B------:R-:W-:Y:S04]  /*1c640*/  LDGSTS.E [R249+0x36c00], desc[UR4][R186.64], P0 ;  /* 0x36c00000baf97fae */ /* 0x000fe80008121844 */
[----:B------:R-:W-:Y:S04]  /*1c650*/  LDGSTS.E [R249+0x37000], desc[UR4][R194.64], P0 ;  /* 0x37000000c2f97fae */ /* 0x000fe80008121844 */
[----:B------:R-:W-:Y:S04]  /*1c660*/  LDGSTS.E [R249+0x37400], desc[UR4][R202.64], P0 ;  /* 0x37400000caf97fae */ /* 0x000fe80008121844 */
[----:B------:R-:W-:Y:S04]  /*1c670*/  LDGSTS.E [R249+0x37800], desc[UR4][R210.64], P0 ;  /* 0x37800000d2f97fae */ /* 0x000fe80008121844 */
[----:B------:R-:W-:Y:S04]  /*1c680*/  LDGSTS.E [R249+0x37c00], desc[UR4][R218.64], P0 ;  /* 0x37c00000daf97fae */ /* 0x000fe80008121844 */
[----:B------:R-:W4:Y:S04]  /*1c690*/  LDL.64 R34, [R1+0x370] ;  /* 0x0003700001227983 */ /* 0x000f280000100a00 */
[----:B------:R-:W4:Y:S04]  /*1c6a0*/  LDL.64 R82, [R1+0x350] ;  /* 0x0003500001527983 */ /* 0x000f280000100a00 */
[----:B------:R-:W4:Y:S04]  /*1c6b0*/  LDL.64 R36, [R1+0x330] ;  /* 0x0003300001247983 */ /* 0x000f280000100a00 */
[----:B------:R-:W4:Y:S04]  /*1c6c0*/  LDL.64 R86, [R1+0x310] ;  /* 0x0003100001567983 */ /* 0x000f280000100a00 */
[----:B------:R-:W4:Y:S04]  /*1c6d0*/  LDL.64 R38, [R1+0x2f0] ;  /* 0x0002f00001267983 */ /* 0x000f280000100a00 */
[----:B------:R-:W4:Y:S04]  /*1c6e0*/  LDL.64 R88, [R1+0x2d0] ;  /* 0x0002d00001587983 */ /* 0x000f280000100a00 */
[----:B------:R-:W4:Y:S04]  /*1c6f0*/  LDL.64 R40, [R1+0x2b0] ;  /* 0x0002b00001287983 */ /* 0x000f280000100a00 */
[----:B--2---:R-:W-:Y:S04]  /*1c700*/  LDGSTS.E [R250+0x20100], desc[UR4][R64.64], P0 ;  /* 0x2010000040fa7fae */ /* 0x004fe80008121844 */
[----:B---3--:R-:W-:Y:S04]  /*1c710*/  LDGSTS.E [R250+0x20500], desc[UR4][R52.64], P0 ;  /* 0x2050000034fa7fae */ /* 0x008fe80008121844 */
[----:B------:R-:W2:Y:S04]  /*1c720*/  LDL.LU.64 R64, [R1+0x2170] ;  /* 0x0021700001407983 */ /* 0x000ea80000300a00 */
[----:B----4-:R-:W-:Y:S04]  /*1c730*/  LDGSTS.E [R250+0x20900], desc[UR4][R22.64], P0 ;  /* 0x2090000016fa7fae */ /* 0x010fe80008121844 */
        /* <DEDUP_REMOVED lines=133> */
[----:B------:R-:W4:Y:S04]  /*1cf90*/  LDL.LU.64 R88, [R1+0x2090] ;  /* 0x0020900001587983 */ /* 0x000f280000300a00 */
[----:B------:R-:W4:Y:S04]  /*1cfa0*/  LDL.LU.64 R40, [R1+0x2088] ;  /* 0x0020880001287983 */ /* 0x000f280000300a00 */
        /* <DEDUP_REMOVED lines=8> */
[----:B------:R-:W3:Y:S04]  /*1d030*/  LDL.LU.64 R44, [R1+0x2068] ;  /* 0x00206800012c7983 */ /* 0x000ee80000300a00 */
[----:B------:R-:W-:Y:S04]  /*1d040*/  LDGSTS.E [R251+0x23600], desc[UR4][R46.64], P0 ;  /* 0x236000002efb7fae */ /* 0x000fe80008121844 */
[----:B------:R-:W2:Y:S04]  /*1d050*/  LDL.LU.64 R6, [R1+0x2060] ;  /* 0x0020600001067983 */ /* 0x000ea80000300a00 */
[----:B------:R-:W-:Y:S04]  /*1d060*/  LDGSTS.E [R251+0x23a00], desc[UR4][R10.64], P0 ;  /* 0x23a000000afb7fae */ /* 0x000fe80008121844 */
        /* <DEDUP_REMOVED lines=13> */
[----:B------:R-:W2:Y:S04]  /*1d140*/  LDL.LU.64 R68, [R1+0x2020] ;  /* 0x0020200001447983 */ /* 0x000ea80000300a00 */
[----:B------:R-:W-:Y:S04]  /*1d150*/  LDGSTS.E [R251+0x25600], desc[UR4][R84.64], P0 ;  /* 0x2560000054fb7fae */ /* 0x000fe80008121844 */
[----:B------:R-:W-:Y:S04]  /*1d160*/  LDGSTS.E [R251+0x25a00], desc[UR4][R76.64], P0 ;  /* 0x25a000004cfb7fae */ /* 0x000fe80008121844 */
[----:B------:R-:W3:Y:S04]  /*1d170*/  LDL.LU.64 R84, [R1+0x2018] ;  /* 0x0020180001547983 */ /* 0x000ee80000300a00 */
[----:B------:R-:W3:Y:S04]  /*1d180*/  LDL.LU.64 R76, [R1+0x2010] ;  /* 0x00201000014c7983 */ /* 0x000ee80000300a00 */
[----:B--2---:R-:W-:Y:S04]  /*1d190*/  LDGSTS.E [R251+0x25e00], desc[UR4][R68.64], P0 ;  /* 0x25e0000044fb7fae */ /* 0x004fe80008121844 */
[----:B----4-:R-:W-:Y:S04]  /*1d1a0*/  LDGSTS.E [R251+0x26200], desc[UR4][R60.64], P0 ;  /* 0x262000003cfb7fae */ /* 0x010fe80008121844 */
[----:B------:R-:W-:Y:S04]  /*1d1b0*/  LDGSTS.E [R251+0x26600], desc[UR4][R246.64], P0 ;  /* 0x26600000f6fb7fae */ /* 0x000fe80008121844 */
[----:B------:R-:W2:Y:S04]  /*1d1c0*/  LDL.LU.64 R68, [R1+0x2008] ;  /* 0x0020080001447983 */ /* 0x000ea80000300a00 */
[----:B------:R-:W4:Y:S04]  /*1d1d0*/  LDL.LU.64 R60, [R1+0x2000] ;  /* 0x00200000013c7983 */ /* 0x000f280000300a00 */
[----:B------:R-:W3:Y:S04]  /*1d1e0*/  LDL.LU.64 R246, [R1+0x1ff8] ;  /* 0x001ff80001f67983 */ /* 0x000ee80000300a00 */
[----:B------:R-:W-:Y:S04]  /*1d1f0*/  LDGSTS.E [R251+0x26a00], desc[UR4][R10.64], P0 ;  /* 0x26a000000afb7fae */ /* 0x000fe80008121844 */
[----:B------:R-:W-:Y:S04]  /*1d200*/  LDGSTS.E [R251+0x26e00], desc[UR4][R6.64], P0 ;  /* 0x26e0000006fb7fae */ /* 0x000fe80008121844 */
[----:B------:R-:W-:Y:S04]  /*1d210*/  LDGSTS.E [R251+0x27200], desc[UR4][R4.64], P0 ;  /* 0x2720000004fb7fae */ /* 0x000fe80008121844 */
[----:B------:R-:W2:Y:S04]  /*1d220*/  LDL.LU.64 R10, [R1+0x1ff0] ;  /* 0x001ff000010a7983 */ /* 0x000ea80000300a00 */
[----:B------:R-:W4:Y:S04]  /*1d230*/  LDL.LU.64 R6, [R1+0x1fe8] ;  /* 0x001fe80001067983 */ /* 0x000f280000300a00 */
[----:B------:R-:W3:Y:S04]  /*1d240*/  LDL.LU.64 R4, [R1+0x1fe0] ;  /* 0x001fe00001047983 */ /* 0x000ee80000300a00 */
[----:B------:R-:W-:Y:S04]  /*1d250*/  LDGSTS.E [R251+0x27600], desc[UR4][R90.64], P0 ;  /* 0x276000005afb7fae */ /* 0x000fe80008121844 */
[----:B------:R-:W-:Y:S04]  /*1d260*/  LDGSTS.E [R251+0x27a00], desc[UR4][R88.64], P0 ;  /* 0x27a0000058fb7fae */ /* 0x000fe80008121844 */
[----:B------:R-:W-:Y:S04]  /*1d270*/  LDGSTS.E [R251+0x27e00], desc[UR4][R86.64], P0 ;  /* 0x27e0000056fb7fae */ /* 0x000fe80008121844 */
[----:B------:R-:W2:Y:S04]  /*1d280*/  LDL.64 R90, [R1+0x640] ;  /* 0x00064000015a7983 */ /* 0x000ea80000100a00 */
[----:B------:R-:W4:Y:S04]  /*1d290*/  LDL.64 R88, [R1+0x620] ;  /* 0x0006200001587983 */ /* 0x000f280000100a00 */
[----:B------:R-:W-:Y:S04]  /*1d2a0*/  LDGSTS.E [R251+0x30200], desc[UR4][R82.64], P0 ;  /* 0x3020000052fb7fae */ /* 0x000fe80008121844 */
[----:B------:R-:W3:Y:S04]  /*1d2b0*/  LDL.64 R86, [R1+0x600] ;  /* 0x0006000001567983 */ /* 0x000ee80000100a00 */
        /* <DEDUP_REMOVED lines=22> */
[----:B------:R-:W3:Y:S01]  /*1d420*/  LDL.64 R54, [R1+0x480] ;  /* 0x0004800001367983 */ /* 0x000ee20000100a00 */
[----:B------:R-:W-:-:S04]  /*1d430*/  IMAD.WIDE R8, R2, 0x4, R8 ;  /* 0x0000000402087825 */ /* 0x000fc800078e0208 */
[C---:B------:R-:W-:Y:S01]  /*1d440*/  IMAD.WIDE R94, R2.reuse, 0x4, R94 ;  /* 0x00000004025e7825 */ /* 0x040fe200078e025e */
[----:B------:R-:W-:Y:S03]  /*1d450*/  LDGSTS.E [R251+0x33200], desc[UR4][R8.64], P0 ;  /* 0x3320000008fb7fae */ /* 0x000fe60008121844 */
        /* <DEDUP_REMOVED lines=78> */
[----:B------:R-:W-:Y:S01]  /*1d940*/  LDGSTS.E [R252+0x32700], desc[UR4][R16.64], P0 ;  /* 0x3270000010fc7fae */ /* 0x000fe20008121844 */
[----:B------:R-:W-:-:S03]  /*1d950*/  IMAD.WIDE R244, R2, 0x4, R244 ;  /* 0x0000000402f47825 */ /* 0x000fc600078e02f4 */
[----:B------:R1:W-:Y:S04]  /*1d960*/  LDGSTS.E [R252+0x32b00], desc[UR4][R14.64], P0 ;  /* 0x32b000000efc7fae */ /* 0x0003e80008121844 */
[----:B------:R-:W2:Y:S04]  /*1d970*/  LDL.LU.64 R18, [R1+0xbf0] ;  /* 0x000bf00001127983 */ /* 0x000ea80000300a00 */
[----:B------:R-:W4:Y:S04]  /*1d980*/  LDL.LU.64 R16, [R1+0xbe8] ;  /* 0x000be80001107983 */ /* 0x000f280000300a00 */
[----:B------:R-:W3:Y:S01]  /*1d990*/  LDL.LU.64 R34, [R1+0xbe0] ;  /* 0x000be00001227983 */ /* 0x000ee20000300a00 */
[C---:B------:R-:W-:Y:S01]  /*1d9a0*/  IMAD.WIDE R96, R2.reuse, 0x4, R96 ;  /* 0x0000000402607825 */ /* 0x040fe200078e0260 */
[----:B-1----:R-:W1:Y:S02]  /*1d9b0*/  LDC R15, c[0x0][0x230] ;  /* 0x00008c00ff0f7b82 */ /* 0x002e640000000800 */
[----:B------:R-:W3:Y:S04]  /*1d9c0*/  LDL.LU.64 R32, [R1+0xbd8] ;  /* 0x000bd80001207983 */ /* 0x000ee80000300a00 */
[----:B------:R-:W3:Y:S01]  /*1d9d0*/  LDL.LU.64 R22, [R1+0xbd0] ;  /* 0x000bd00001167983 */ /* 0x000ee20000300a00 */
[C---:B------:R-:W-:Y:S01]  /*1d9e0*/  IMAD.WIDE R104, R2.reuse, 0x4, R104 ;  /* 0x0000000402687825 */ /* 0x040fe200078e0268 */
[----:B------:R-:W1:Y:S02]  /*1d9f0*/  LDC R14, c[0x0][0x230] ;  /* 0x00008c00ff0e7b82 */ /* 0x000e640000000800 */
[----:B------:R-:W3:Y:S04]  /*1da00*/  LDL.LU.64 R20, [R1+0xbc8] ;  /* 0x000bc80001147983 */ /* 0x000ee80000300a00 */
[----:B------:R-:W3:Y:S04]  /*1da10*/  LDL.LU.64 R30, [R1+0xbc0] ;  /* 0x000bc000011e7983 */ /* 0x000ee80000300a00 */
[----:B------:R-:W3:Y:S04]  /*1da20*/  LDL.LU.64 R28, [R1+0xbb8] ;  /* 0x000bb800011c7983 */ /* 0x000ee80000300a00 */
[----:B------:R-:W3:Y:S04]  /*1da30*/  LDL.LU.64 R26, [R1+0xb68] ;  /* 0x000b6800011a7983 */ /* 0x000ee80000300a00 */
[----:B------:R-:W3:Y:S01]  /*1da40*/  LDL.LU.64 R24, [R1+0xb60] ;  /* 0x000b600001187983 */ /* 0x000ee20000300a00 */
[----:B------:R-:W-:-:S03]  /*1da50*/  IMAD.WIDE R112, R2, 0x4, R112 ;  /* 0x0000000402707825 */ /* 0x000fc600078e0270 */
[----:B------:R1:W-:Y:S01]  /*1da60*/  LDGSTS.E [R252+0x32f00], desc[UR4][R12.64], P0 ;  /* 0x32f000000cfc7fae */ /* 0x0003e20008121844 */
[----:B------:R-:W-:-:S03]  /*1da70*/  IMAD.WIDE R120, R2, 0x4, R120 ;  /* 0x0000000402787825 */ /* 0x000fc600078e0278 */
[----:B------:R-:W-:Y:S01]  /*1da80*/  LDGSTS.E [R252+0x33300], desc[UR4][R244.64], P0 ;  /* 0x33300000f4fc7fae */ /* 0x000fe20008121844 */
[----:B------:R-:W-:-:S03]  /*1da90*/  IMAD.WIDE R128, R2, 0x4, R128 ;  /* 0x0000000402807825 */ /* 0x000fc600078e0280 */
[----:B------:R-:W-:Y:S01]  /*1daa0*/  LDGSTS.E [R252+0x33700], desc[UR4][R236.64], P0 ;  /* 0x33700000ecfc7fae */ /* 0x000fe20008121844 */
[----:B------:R-:W-:-:S03]  /*1dab0*/  IMAD.WIDE R136, R2, 0x4, R136 ;  /* 0x0000000402887825 */ /* 0x000fc600078e0288 */
[----:B------:R-:W-:Y:S01]  /*1dac0*/  LDGSTS.E [R252+0x33b00], desc[UR4][R228.64], P0 ;  /* 0x33b00000e4fc7fae */ /* 0x000fe20008121844 */
[C---:B------:R-:W-:Y:S01]  /*1dad0*/  IMAD.WIDE R144, R2.reuse, 0x4, R144 ;  /* 0x0000000402907825 */ /* 0x040fe200078e0290 */
[----:B-1----:R-:W1:Y:S02]  /*1dae0*/  LDC R13, c[0x0][0x230] ;  /* 0x00008c00ff0d7b82 */ /* 0x002e640000000800 */
        /* <DEDUP_REMOVED lines=23> */
[----:B------:R-:W0:Y:S01]  /*1dc60*/  LDGDEPBAR ;  /* 0x00000000000079af */ /* 0x000e220000000000 */
[C---:B--2---:R-:W-:Y:S01]  /*1dc70*/  IMAD.WIDE R90, R4.reuse, 0x4, R18 ;  /* 0x00000004045a7825 */ /* 0x044fe200078e0212 */
[----:B------:R-:W-:Y:S03]  /*1dc80*/  BAR.SYNC.DEFER_BLOCKING 0x0 ;  /* 0x0000000000007b1d */ /* 0x000fe60000010000 */
[----:B----4-:R-:W-:-:S05]  /*1dc90*/  IMAD.WIDE R88, R4, 0x4, R16 ;  /* 0x0000000404587825 */ /* 0x010fca00078e0210 */
[----:B------:R-:W2:Y:S01]  /*1dca0*/  LDC R17, c[0x0][0x230] ;  /* 0x00008c00ff117b82 */ /* 0x000ea20000000800 */
[C---:B---3--:R-:W-:Y:S01]  /*1dcb0*/  IMAD.WIDE R86, R4.reuse, 0x4, R34 ;  /* 0x0000000404567825 */ /* 0x048fe200078e0222 */
[----:B------:R-:W-:Y:S03]  /*1dcc0*/  STL.64 [R1+0x1bd0], R90 ;  /* 0x001bd05a01007387 */ /* 0x000fe60000100a00 */
[C---:B------:R-:W-:Y:S01]  /*1dcd0*/  IMAD.WIDE R84, R4.reuse, 0x4, R32 ;  /* 0x0000000404547825 */ /* 0x040fe200078e0220 */
[----:B------:R-:W-:Y:S02]  /*1dce0*/  STL.64 [R1+0x1bd8], R88 ;  /* 0x001bd85801007387 */ /* 0x000fe40000100a00 */
[----:B------:R-:W3:Y:S01]  /*1dcf0*/  LDC R18, c[0x0][0x230] ;  /* 0x00008c00ff127b82 */ /* 0x000ee20000000800 */
[C---:B------:R-:W-:Y:S01]  /*1dd00*/  IMAD.WIDE R82, R4.reuse, 0x4, R22 ;  /* 0x0000000404527825 */ /* 0x040fe200078e0216 */
[----:B------:R-:W4:Y:S04]  /*1dd10*/  LDL.LU.64 R34, [R1+0xb58] ;  /* 0x000b580001227983 */ /* 0x000f280000300a00 */
[----:B------:R-:W2:Y:S01]  /*1dd20*/  LDL.LU.64 R32, [R1+0xb50] ;  /* 0x000b500001207983 */ /* 0x000ea20000300a00 */
[C---:B------:R-:W-:Y:S01]  /*1dd30*/  IMAD.WIDE R80, R4.reuse, 0x4, R20 ;  /* 0x0000000404507825 */ /* 0x040fe200078e0214 */
[----:B------:R-:W3:Y:S02]  /*1dd40*/  LDC R16, c[0x0][0x230] ;  /* 0x00008c00ff107b82 */ /* 0x000ee40000000800 */
[----:B------:R-:W3:Y:S04]  /*1dd50*/  LDL.LU.64 R22, [R1+0xb48] ;  /* 0x000b480001167983 */ /* 0x000ee80000300a00 */
[----:B------:R-:W3:Y:S01]  /*1dd60*/  LDL.LU.64 R20, [R1+0xb40] ;  /* 0x000b400001147983 */ /* 0x000ee20000300a00 */
[C---:B------:R-:W-:Y:S01]  /*1dd70*/  IMAD.WIDE R78, R4.reuse, 0x4, R30 ;  /* 0x00000004044e7825 */ /* 0x040fe200078e021e */
[----:B------:R-:W3:Y:S02]  /*1dd80*/  LDC R19, c[0x0][0x230] ;  /* 0x00008c00ff137b82 */ /* 0x000ee40000000800 */
[----:B------:R-:W-:Y:S01]  /*1dd90*/  STL.64 [R1+0x1be0], R86 ;  /* 0x001be05601007387 */ /* 0x000fe20000100a00 */
[----:B------:R-:W-:-:S03]  /*1dda0*/  IMAD.WIDE R76, R4, 0x4, R28 ;  /* 0x00000004044c7825 */ /* 0x000fc600078e021c */
[----:B------:R3:W-:Y:S01]  /*1ddb0*/  STL.64 [R1+0x1be8], R84 ;  /* 0x001be85401007387 */ /* 0x0007e20000100a00 */
[----:B------:R-:W-:-:S03]  /*1ddc0*/  IMAD.WIDE R74, R4, 0x4, R26 ;  /* 0x00000004044a7825 */ /* 0x000fc600078e021a */
[----:B------:R-:W-:Y:S04]  /*1ddd0*/  STL.64 [R1+0x1bf0], R82 ;  /* 0x001bf05201007387 */ /* 0x000fe80000100a00 */
[----:B------:R-:W-:Y:S01]  /*1dde0*/  STL.64 [R1+0x1bf8], R80 ;  /* 0x001bf85001007387 */ /* 0x000fe20000100a00 */
[----:B------:R-:W-:-:S03]  /*1ddf0*/  IMAD.WIDE R72, R4, 0x4, R24 ;  /* 0x0000000404487825 */ /* 0x000fc600078e0218 */
[----:B------:R-:W3:Y:S04]  /*1de00*/  LDL.LU.64 R30, [R1+0xb38] ;  /* 0x000b3800011e7983 */ /* 0x000ee80000300a00 */
[----:B------:R-:W3:Y:S04]  /*1de10*/  LDL.LU.64 R28, [R1+0xb30] ;  /* 0x000b3000011c7983 */ /* 0x000ee80000300a00 */
[----:B------:R-:W3:Y:S04]  /*1de20*/  LDL.LU.64 R26, [R1+0xbb0] ;  /* 0x000bb000011a7983 */ /* 0x000ee80000300a00 */
[----:B------:R-:W3:Y:S04]  /*1de30*/  LDL.LU.64 R24, [R1+0xba8] ;  /* 0x000ba80001187983 */ /* 0x000ee80000300a00 */
[----:B------:R-:W-:Y:S04]  /*1de40*/  STL.64 [R1+0x1c00], R78 ;  /* 0x001c004e01007387 */ /* 0x000fe80000100a00 */
[----:B------:R-:W-:Y:S04]  /*1de50*/  STL.64 [R1+0x1c08], R76 ;  /* 0x001c084c01007387 */ /* 0x000fe80000100a00 */
[----:B------:R-:W-:Y:S04]  /*1de60*/  STL.64 [R1+0x1c10], R74 ;  /* 0x001c104a01007387 */ /* 0x000fe80000100a00 */
[----:B------:R-:W-:Y:S04]  /*1de70*/  STL.64 [R1+0x1c18], R72 ;  /* 0x001c184801007387 */ /* 0x000fe80000100a00 */
[----:B------:R-:W3:Y:S04]  /*1de80*/  LDL.LU.64 R36, [R1+0xba0] ;  /* 0x000ba00001247983 */ /* 0x000ee80000300a00 */
[----:B------:R-:W-:Y:S01]  /*1de90*/  @!PT LDS RZ, [RZ] ;  /* 0x00000000fffff984 */ /* 0x000fe20000000800 */
[----:B------:R-:W-:Y:S01]  /*1dea0*/  @!PT LDS RZ, [RZ] ;  /* 0x00000000fffff984 */ /* 0x000fe20000000800 */
[----:B------:R-:W-:Y:S01]  /*1deb0*/  @!PT LDS RZ, [RZ] ;  /* 0x00000000fffff984 */ /* 0x000fe20000000800 */
[----:B------:R-:W-:Y:S04]  /*1dec0*/  LDGSTS.E [R248], desc[UR4][R90.64], !P6 ;  /* 0x000000005af87fae */ /* 0x000fe8000f121844 */
[----:B------:R-:W-:Y:S04]  /*1ded0*/  LDGSTS.E [R248+0x4000], desc[UR4][R88.64], !P6 ;  /* 0x0400000058f87fae */ /* 0x000fe8000f121844 */
[----:B------:R-:W-:Y:S04]  /*1dee0*/  LDGSTS.E [R248+0x4], desc[UR4][R86.64], !P1 ;  /* 0x0000400056f87fae */ /* 0x000fe8000c921844 */
[----:B------:R-:W-:Y:S01]  /*1def0*/  LDGSTS.E [R248+0x4004], desc[UR4][R84.64], !P1 ;  /* 0x0400400054f87fae */ /* 0x000fe2000c921844 */
[----:B-1----:R-:W-:-:S03]  /*1df00*/  VIADD R13, R13, 0xffffff5e ;  /* 0xffffff5e0d0d7836 */ /* 0x002fc60000000000 */
[----:B------:R-:W-:Y:S01]  /*1df10*/  LDGSTS.E [R248+0x8], desc[UR4][R82.64], !P2 ;  /* 0x0000800052f87fae */ /* 0x000fe2000d121844 */
[----:B----4-:R-:W-:-:S04]  /*1df20*/  IMAD.WIDE R70, R4, 0x4, R34 ;  /* 0x0000000404467825 */ /* 0x010fc800078e0222 */
[C---:B--2---:R-:W-:Y:S01]  /*1df30*/  IMAD.WIDE R68, R4.reuse, 0x4, R32 ;  /* 0x0000000404447825 */ /* 0x044fe200078e0220 */
[----:B------:R-:W2:Y:S03]  /*1df40*/  LDL.LU.64 R34, [R1+0xb98] ;  /* 0x000b980001227983 */ /* 0x000ea60000300a00 */
[C---:B---3--:R-:W-:Y:S01]  /*1df50*/  IMAD.WIDE R66, R4.reuse, 0x4, R22 ;  /* 0x0000000404427825 */ /* 0x048fe200078e0216 */
[----:B------:R-:W3:Y:S04]  /*1df60*/  LDL.LU.64 R32, [R1+0xb90] ;  /* 0x000b900001207983 */ /* 0x000ee80000300a00 */
[----:B------:R-:W4:Y:S01]  /*1df70*/  LDL.LU.64 R22, [R1+0xb88] ;  /* 0x000b880001167983 */ /* 0x000f220000300a00 */
[----:B------:R-:W-:-:S04]  /*1df80*/  IMAD.WIDE R64, R4, 0x4, R20 ;  /* 0x0000000404407825 */ /* 0x000fc800078e0214 */
[C---:B------:R-:W-:Y:S01]  /*1df90*/  IMAD.WIDE R62, R4.reuse, 0x4, R30 ;  /* 0x00000004043e7825 */ /* 0x040fe200078e021e */
[----:B------:R-:W-:Y:S03]  /*1dfa0*/  STL.64 [R1+0x1c20], R70 ;  /* 0x001c204601007387 */ /* 0x000fe60000100a00 */
[C---:B------:R-:W-:Y:S01]  /*1dfb0*/  IMAD.WIDE R60, R4.reuse, 0x4, R28 ;  /* 0x00000004043c7825 */ /* 0x040fe200078e021c */
[----:B------:R-:W-:Y:S03]  /*1dfc0*/  STL.64 [R1+0x1c28], R68 ;  /* 0x001c284401007387 */ /* 0x000fe60000100a00 */
[C---:B------:R-:W-:Y:S01]  /*1dfd0*/  IMAD.WIDE R58, R4.reuse, 0x4, R26 ;  /* 0x00000004043a7825 */ /* 0x040fe200078e021a */
[----:B------:R-:W-:Y:S03]  /*1dfe0*/  STL.64 [R1+0x1c30], R66 ;  /* 0x001c304201007387 */ /* 0x000fe60000100a00 */
[C---:B------:R-:W-:Y:S01]  /*1dff0*/  IMAD.WIDE R56, R4.reuse, 0x4, R24 ;  /* 0x0000000404387825 */ /* 0x040fe200078e0218 */
[----:B------:R-:W-:Y:S03]  /*1e000*/  STL.64 [R1+0x1c38], R64 ;  /* 0x001c384001007387 */ /* 0x000fe60000100a00 */
[C---:B------:R-:W-:Y:S01]  /*1e010*/  IMAD.WIDE R54, R4.reuse, 0x4, R36 ;  /* 0x0000000404367825 */ /* 0x040fe200078e0224 */
[----:B------:R-:W4:Y:S01]  /*1e020*/  LDL.LU.64 R30, [R1+0xb80] ;  /* 0x000b8000011e7983 */ /* 0x000f220000300a00 */
[----:B------:R-:W-:Y:S01]  /*1e030*/  ISETP.GE.U32.AND P0, PT, R13, 0x7fffff1f, PT ;  /* 0x7fffff1f0d00780c */ /* 0x000fe20003f06070 */
[----:B------:R-:W1:Y:S02]  /*1e040*/  LDC R20, c[0x0][0x230] ;  /* 0x00008c00ff147b82 */ /* 0x000e640000000800 */
[----:B------:R-:W4:Y:S04]  /*1e050*/  LDL.LU.64 R28, [R1+0xb78] ;  /* 0x000b7800011c7983 */ /* 0x000f280000300a00 */
[----:B------:R-:W4:Y:S02]  /*1e060*/  LDL.LU.64 R26, [R1+0xb28] ;  /* 0x000b2800011a7983 */ /* 0x000f240000300a00 */
[----:B------:R-:W1:Y:S02]  /*1e070*/  LDC R13, c[0x0][0x230] ;  /* 0x00008c00ff0d7b82 */ /* 0x000e640000000800 */
[----:B------:R-:W4:Y:S04]  /*1e080*/  LDL.LU.64 R24, [R1+0xb20] ;  /* 0x000b200001187983 */ /* 0x000f280000300a00 */
[----:B------:R-:W-:Y:S04]  /*1e090*/  STL.64 [R1+0x1c40], R62 ;  /* 0x001c403e01007387 */ /* 0x000fe80000100a00 */
[----:B------:R-:W-:Y:S04]  /*1e0a0*/  STL.64 [R1+0x1fb8], R248 ;  /* 0x001fb8f801007387 */ /* 0x000fe80000100a00 */
[----:B------:R-:W-:Y:S04]  /*1e0b0*/  STL.64 [R1+0x1c48], R60 ;  /* 0x001c483c01007387 */ /* 0x000fe80000100a00 */
[----:B------:R-:W-:Y:S04]  /*1e0c0*/  STL.64 [R1+0x1c50], R58 ;  /* 0x001c503a01007387 */ /* 0x000fe80000100a00 */
[----:B------:R-:W-:Y:S04]  /*1e0d0*/  STL.64 [R1+0x1c58], R56 ;  /* 0x001c583801007387 */ /* 0x000fe80000100a00 */
[----:B------:R-:W4:Y:S04]  /*1e0e0*/  LDL.LU.64 R36, [R1+0xb18] ;  /* 0x000b180001247983 */ /* 0x000f280000300a00 */
[----:B------:R-:W-:Y:S01]  /*1e0f0*/  LDGSTS.E [R248+0x4008], desc[UR4][R80.64], !P2 ;  /* 0x0400800050f87fae */ /* 0x000fe2000d121844 */
[----:B--2---:R-:W-:-:S04]  /*1e100*/  IMAD.WIDE R52, R4, 0x4, R34 ;  /* 0x0000000404347825 */ /* 0x004fc800078e0222 */
[C---:B---3--:R-:W-:Y:S01]  /*1e110*/  IMAD.WIDE R50, R4.reuse, 0x4, R32 ;  /* 0x0000000404327825 */ /* 0x048fe200078e0220 */
[----:B------:R-:W2:Y:S03]  /*1e120*/  LDL.LU.64 R34, [R1+0xb10] ;  /* 0x000b100001227983 */ /* 0x000ea60000300a00 */
[C---:B----4-:R-:W-:Y:S01]  /*1e130*/  IMAD.WIDE R48, R4.reuse, 0x4, R22 ;  /* 0x0000000404307825 */ /* 0x050fe200078e0216 */
[----:B------:R-:W3:Y:S04]  /*1e140*/  LDL.LU.64 R32, [R1+0xb08] ;  /* 0x000b080001207983 */ /* 0x000ee80000300a00 */
[----:B------:R-:W4:Y:S04]  /*1e150*/  LDL.LU.64 R22, [R1+0xb00] ;  /* 0x000b000001167983 */ /* 0x000f280000300a00 */
[----:B------:R-:W-:Y:S04]  /*1e160*/  STL.64 [R1+0x1c60], R54 ;  /* 0x001c603601007387 */ /* 0x000fe80000100a00 */
[----:B------:R-:W-:Y:S04]  /*1e170*/  STL.64 [R1+0x1c68], R52 ;  /* 0x001c683401007387 */ /* 0x000fe80000100a00 */
[----:B------:R-:W-:Y:S04]  /*1e180*/  STL.64 [R1+0x1c70], R50 ;  /* 0x001c703201007387 */ /* 0x000fe80000100a00 */
[----:B------:R-:W-:Y:S01]  /*1e190*/  STL.64 [R1+0x1c78], R48 ;  /* 0x001c783001007387 */ /* 0x000fe20000100a00 */
[----:B------:R-:W-:-:S04]  /*1e1a0*/  IMAD.WIDE R46, R4, 0x4, R30 ;  /* 0x00000004042e7825 */ /* 0x000fc800078e021e */
[C---:B------:R-:W-:Y:S01]  /*1e1b0*/  IMAD.WIDE R44, R4.reuse, 0x4, R28 ;  /* 0x00000004042c7825 */ /* 0x040fe200078e021c */
[----:B------:R-:W4:Y:S03]  /*1e1c0*/  LDL.LU.64 R30, [R1+0xaf8] ;  /* 0x000af800011e7983 */ /* 0x000f260000300a00 */
[C---:B------:R-:W-:Y:S01]  /*1e1d0*/  IMAD.WIDE R42, R4.reuse, 0x4, R26 ;  /* 0x00000004042a7825 */ /* 0x040fe200078e021a */
[----:B------:R-:W4:Y:S03]  /*1e1e0*/  LDL.LU.64 R28, [R1+0xaf0] ;  /* 0x000af000011c7983 */ /* 0x000f260000300a00 */
[C---:B------:R-:W-:Y:S01]  /*1e1f0*/  IMAD.WIDE R40, R4.reuse, 0x4, R24 ;  /* 0x0000000404287825 */ /* 0x040fe200078e0218 */
[----:B------:R-:W4:Y:S04]  /*1e200*/  LDL.LU.64 R26, [R1+0xb70] ;  /* 0x000b7000011a7983 */ /* 0x000f280000300a00 */
[----:B------:R-:W4:Y:S04]  /*1e210*/  LDL.LU.64 R24, [R1+0xae8] ;  /* 0x000ae80001187983 */ /* 0x000f280000300a00 */
[----:B------:R-:W-:Y:S04]  /*1e220*/  STL.64 [R1+0x1c80], R46 ;  /* 0x001c802e01007387 */ /* 0x000fe80000100a00 */
[----:B------:R-:W-:Y:S04]  /*1e230*/  STL.64 [R1+0x1c88], R44 ;  /* 0x001c882c01007387 */ /* 0x000fe80000100a00 */
[----:B------:R-:W-:Y:S04]  /*1e240*/  STL.64 [R1+0x1c90], R42 ;  /* 0x001c902a01007387 */ /* 0x000fe80000100a00 */
[----:B------:R-:W-:Y:S01]  /*1e250*/  STL.64 [R1+0x1c98], R40 ;  /* 0x001c982801007387 */ /* 0x000fe20000100a00 */
[----:B------:R-:W-:-:S03]  /*1e260*/  IMAD.WIDE R38, R4, 0x4, R36 ;  /* 0x0000000404267825 */ /* 0x000fc600078e0224 */
[----:B------:R-:W4:Y:S01]  /*1e270*/  LDL.LU.64 R84, [R1+0xae0] ;  /* 0x000ae00001547983 */ /* 0x000f220000300a00 */
[----:B-1----:R-:W-:Y:S02]  /*1e280*/  IADD3 R12, R13, -0xa3, RZ ;  /* 0xffffff5d0d0c7810 */ /* 0x002fe40007ffe0ff */
[----:B------:R-:W1:Y:S01]  /*1e290*/  LDC R13, c[0x0][0x230] ;  /* 0x00008c00ff0d7b82 */ /* 0x000e620000000800 */
[----:B------:R-:W-:Y:S01]  /*1e2a0*/  LDGSTS.E [R248+0xc], desc[UR4][R78.64], !P4 ;  /* 0x0000c0004ef87fae */ /* 0x000fe2000e121844 */
[----:B--2---:R-:W-:Y:S01]  /*1e2b0*/  IMAD.WIDE R36, R4, 0x4, R34 ;  /* 0x0000000404247825 */ /* 0x004fe200078e0222 */
[----:B------:R-:W-:Y:S02]  /*1e2c0*/  ISETP.GE.U32.AND P6, PT, R12, 0x7fffff1e, PT ;  /* 0x7fffff1e0c00780c */ /* 0x000fe40003fc6070 */
[----:B------:R-:W-:Y:S01]  /*1e2d0*/  LDGSTS.E [R248+0x400c], desc[UR4][R76.64], !P4 ;  /* 0x0400c0004cf87fae */ /* 0x000fe2000e121844 */
[----:B---3--:R-:W-:-:S03]  /*1e2e0*/  IMAD.WIDE R34, R4, 0x4, R32 ;  /* 0x0000000404227825 */ /* 0x008fc600078e0220 */
[----:B------:R-:W-:Y:S01]  /*1e2f0*/  LDGSTS.E [R248+0x8000], desc[UR4][R74.64], !P5 ;  /* 0x080000004af87fae */ /* 0x000fe2000e921844 */
[----:B----4-:R-:W-:-:S03]  /*1e300*/  IMAD.WIDE R32, R4, 0x4, R22 ;  /* 0x0000000404207825 */ /* 0x010fc600078e0216 */
[----:B------:R-:W2:Y:S04]  /*1e310*/  LDL.LU.64 R22, [R1+0xad8] ;  /* 0x000ad80001167983 */ /* 0x000ea80000300a00 */
[----:B------:R-:W3:Y:S04]  /*1e320*/  LDL.LU.64 R86, [R1+0xad0] ;  /* 0x000ad00001567983 */ /* 0x000ee80000300a00 */
[----:B------:R-:W4:Y:S04]  /*1e330*/  LDL.LU.64 R250, [R1+0xac8] ;  /* 0x000ac80001fa7983 */ /* 0x000f280000300a00 */
[----:B------:R-:W-:Y:S04]  /*1e340*/  STL.64 [R1+0x1ca0], R38 ;  /* 0x001ca02601007387 */ /* 0x000fe80000100a00 */
[----:B------:R-:W-:Y:S04]  /*1e350*/  STL.64 [R1+0x1ca8], R36 ;  /* 0x001ca82401007387 */ /* 0x000fe80000100a00 */
[----:B------:R1:W-:Y:S04]  /*1e360*/  STL.64 [R1+0x1cb0], R34 ;  /* 0x001cb02201007387 */ /* 0x0003e80000100a00 */
[----:B------:R1:W-:Y:S04]  /*1e370*/  STL.64 [R1+0x1cb8], R32 ;  /* 0x001cb82001007387 */ /* 0x0003e80000100a00 */
[----:B------:R-:W4:Y:S04]  /*1e380*/  LDL.LU.64 R88, [R1+0xac0] ;  /* 0x000ac00001587983 */ /* 0x000f280000300a00 */
[----:B------:R-:W4:Y:S01]  /*1e390*/  LDL.LU.64 R90, [R1+0xab8] ;  /* 0x000ab800015a7983 */ /* 0x000f220000300a00 */
[----:B------:R-:W-:-:S02]  /*1e3a0*/  VIADD R12, R17, 0xffffff7b ;  /* 0xffffff7b110c7836 */ /* 0x000fc40000000000 */
[----:B------:R-:W1:Y:S02]  /*1e3b0*/  LDC R17, c[0x0][0x230] ;  /* 0x00008c00ff117b82 */ /* 0x000e640000000800 */
[----:B-1----:R-:W-:Y:S01]  /*1e3c0*/  VIADD R13, R13, 0xffffff5c ;  /* 0xffffff5c0d0d7836 */ /* 0x002fe20000000000 */
[----:B------:R-:W-:Y:S01]  /*1e3d0*/  LDGSTS.E [R248+0xc000], desc[UR4][R72.64], !P5 ;  /* 0x0c00000048f87fae */ /* 0x000fe2000e921844 */
[----:B------:R-:W-:Y:S01]  /*1e3e0*/  ISETP.GE.U32.AND P2, PT, R12, 0x7fffff3c, PT ;  /* 0x7fffff3c0c00780c */ /* 0x000fe20003f46070 */
[----:B------:R-:W-:Y:S02]  /*1e3f0*/  VIADD R12, R15, 0xffffff79 ;  /* 0xffffff790f0c7836 */ /* 0x000fe40000000000 */
[----:B------:R-:W-:Y:S01]  /*1e400*/  ISETP.GE.U32.AND P1, PT, R13, 0x7fffff1d, PT ;  /* 0x7fffff1d0d00780c */ /* 0x000fe20003f26070 */
[----:B------:R-:W-:Y:S01]  /*1e410*/  LDGSTS.E [R248+0x8004], desc[UR4][R70.64], !P0 ;  /* 0x0800400046f87fae */ /* 0x000fe2000c121844 */
[----:B------:R-:W1:Y:S01]  /*1e420*/  LDC R15, c[0x0][0x230] ;  /* 0x00008c00ff0f7b82 */ /* 0x000e620000000800 */
[----:B------:R-:W-:Y:S01]  /*1e430*/  VIADD R13, R14, 0xffffff7a ;  /* 0xffffff7a0e0d7836 */ /* 0x000fe20000000000 */
[----:B------:R-:W-:Y:S01]  /*1e440*/  ISETP.GE.U32.AND P5, PT, R12, 0x7fffff3a, PT ;  /* 0x7fffff3a0c00780c */ /* 0x000fe20003fa6070 */
[----:B------:R-:W-:Y:S01]  /*1e450*/  VIADD R12, R18, 0xffffff5b ;  /* 0xffffff5b120c7836 */ /* 0x000fe20000000000 */
[----:B------:R-:W-:Y:S04]  /*1e460*/  LDGSTS.E [R248+0xc004], desc[UR4][R68.64], !P0 ;  /* 0x0c00400044f87fae */ /* 0x000fe8000c121844 */
[----:B------:R-:W1:Y:S01]  /*1e470*/  LDC R14, c[0x0][0x230] ;  /* 0x00008c00ff0e7b82 */ /* 0x000e620000000800 */
[----:B------:R-:W-:Y:S01]  /*1e480*/  ISETP.GE.U32.AND P4, PT, R13, 0x7fffff3b, PT ;  /* 0x7fffff3b0d00780c */ /* 0x000fe20003f86070 */
[----:B------:R-:W-:Y:S01]  /*1e490*/  LDGSTS.E [R248+0x8008], desc[UR4][R66.64], !P6 ;  /* 0x0800800042f87fae */ /* 0x000fe2000f121844 */
[----:B------:R-:W-:-:S03]  /*1e4a0*/  IADD3 R13, R16, -0x88, RZ ;  /* 0xffffff78100d7810 */ /* 0x000fc60007ffe0ff */
[----:B------:R-:W-:Y:S01]  /*1e4b0*/  LDGSTS.E [R248+0xc008], desc[UR4][R64.64], !P6 ;  /* 0x0c00800040f87fae */ /* 0x000fe2000f121844 */
[----:B------:R-:W-:Y:S01]  /*1e4c0*/  ISETP.GE.U32.AND P6, PT, R12, 0x7fffff1c, PT ;  /* 0x7fffff1c0c00780c */ /* 0x000fe20003fc6070 */
[----:B------:R-:W1:Y:S01]  /*1e4d0*/  LDC R16, c[0x0][0x230] ;  /* 0x00008c00ff107b82 */ /* 0x000e620000000800 */
[----:B------:R-:W-:Y:S01]  /*1e4e0*/  VIADD R12, R19, 0xffffff59 ;  /* 0xffffff59130c7836 */ /* 0x000fe20000000000 */
[----:B------:R-:W-:Y:S01]  /*1e4f0*/  ISETP.GE.U32.AND P0, PT, R13, 0x7fffff39, PT ;  /* 0x7fffff390d00780c */ /* 0x000fe20003f06070 */
[----:B------:R-:W-:Y:S01]  /*1e500*/  LDGSTS.E [R248+0x800c], desc[UR4][R62.64], !P1 ;  /* 0x0800c0003ef87fae */ /* 0x000fe2000c921844 */
[----:B------:R-:W-:-:S03]  /*1e510*/  VIADD R13, R17, 0xffffff5a ;  /* 0xffffff5a110d7836 */ /* 0x000fc60000000000 */
[----:B------:R-:W-:Y:S01]  /*1e520*/  LDGSTS.E [R248+0xc00c], desc[UR4][R60.64], !P1 ;  /* 0x0c00c0003cf87fae */ /* 0x000fe2000c921844 */
[----:B------:R-:W1:Y:S03]  /*1e530*/  LDC R19, c[0x0][0x230] ;  /* 0x00008c00ff137b82 */ /* 0x000e660000000800 */
[----:B------:R-:W-:Y:S01]  /*1e540*/  LDGSTS.E [R247], desc[UR4][R58.64], !P2 ;  /* 0x000000003af77fae */ /* 0x000fe2000d121844 */
[----:B------:R-:W-:-:S03]  /*1e550*/  ISETP.GE.U32.AND P1, PT, R13, 0x7fffff1b, PT ;  /* 0x7fffff1b0d00780c */ /* 0x000fc60003f26070 */
[----:B------:R-:W-:Y:S01]  /*1e560*/  LDGSTS.E [R247+0x4000], desc[UR4][R56.64], !P2 ;  /* 0x0400000038f77fae */ /* 0x000fe2000d121844 */
[----:B------:R-:W-:Y:S01]  /*1e570*/  ISETP.GE.U32.AND P2, PT, R12, 0x7fffff1a, PT ;  /* 0x7fffff1a0c00780c */ /* 0x000fe20003f46070 */
[----:B------:R-:W1:Y:S02]  /*1e580*/  LDC R18, c[0x0][0x230] ;  /* 0x00008c00ff127b82 */ /* 0x000e640000000800 */
[----:B-1----:R-:W-:Y:S01]  /*1e590*/  IADD3 R12, R15, -0x89, RZ ;  /* 0xffffff770f0c7810 */ /* 0x002fe20007ffe0ff */
[----:B------:R-:W-:Y:S04]  /*1e5a0*/  LDGSTS.E [R247+0x4], desc[UR4][R54.64], !P4 ;  /* 0x0000400036f77fae */ /* 0x000fe8000e121844 */
[----:B------:R-:W-:Y:S01]  /*1e5b0*/  LDGSTS.E [R247+0x4004], desc[UR4][R52.64], !P4 ;  /* 0x0400400034f77fae */ /* 0x000fe2000e121844 */
[----:B------:R-:W-:Y:S01]  /*1e5c0*/  VIADD R13, R14, 0xffffff58 ;  /* 0xffffff580e0d7836 */ /* 0x000fe20000000000 */
[----:B------:R-:W1:Y:S02]  /*1e5d0*/  LDC R17, c[0x0][0x230] ;  /* 0x00008c00ff117b82 */ /* 0x000e640000000800 */
[----:B------:R-:W-:Y:S04]  /*1e5e0*/  LDGSTS.E [R247+0x8], desc[UR4][R50.64], !P5 ;  /* 0x0000800032f77fae */ /* 0x000fe8000e921844 */
[----:B------:R-:W-:Y:S01]  /*1e5f0*/  LDGSTS.E [R247+0x4008], desc[UR4][R48.64], !P5 ;  /* 0x0400800030f77fae */ /* 0x000fe2000e921844 */
[----:B------:R-:W-:Y:S01]  /*1e600*/  ISETP.GE.U32.AND P5, PT, R12, 0x7fffff38, PT ;  /* 0x7fffff380c00780c */ /* 0x000fe20003fa6070 */
[----:B------:R-:W-:Y:S01]  /*1e610*/  VIADD R12, R20, 0xffffff75 ;  /* 0xffffff75140c7836 */ /* 0x000fe20000000000 */
[----:B------:R-:W1:Y:S01]  /*1e620*/  LDC R15, c[0x0][0x230] ;  /* 0x00008c00ff0f7b82 */ /* 0x000e620000000800 */
[----:B------:R-:W-:Y:S01]  /*1e630*/  LDGSTS.E [R247+0xc], desc[UR4][R46.64], !P0 ;  /* 0x0000c0002ef77fae */ /* 0x000fe2000c121844 */
[----:B------:R-:W-:-:S03]  /*1e640*/  ISETP.GE.U32.AND P4, PT, R13, 0x7fffff19, PT ;  /* 0x7fffff190d00780c */ /* 0x000fc60003f86070 */
[----:B------:R-:W-:Y:S03]  /*1e650*/  LDGSTS.E [R247+0x400c], desc[UR4][R44.64], !P0 ;  /* 0x0400c0002cf77fae */ /* 0x000fe6000c121844 */
[----:B------:R-:W1:Y:S01]  /*1e660*/  LDC R20, c[0x0][0x230] ;  /* 0x00008c00ff147b82 */ /* 0x000e620000000800 */
[----:B------:R-:W-:Y:S01]  /*1e670*/  LDGSTS.E [R247+0x8000], desc[UR4][R42.64], !P6 ;  /* 0x080000002af77fae */ /* 0x000fe2000f121844 */
[----:B------:R-:W-:-:S03]  /*1e680*/  VIADD R13, R16, 0xffffff76 ;  /* 0xffffff76100d7836 */ /* 0x000fc60000000000 */
[----:B------:R-:W-:Y:S01]  /*1e690*/  LDGSTS.E [R247+0xc000], desc[UR4][R40.64], !P6 ;  /* 0x0c00000028f77fae */ /* 0x000fe2000f121844 */
[----:B------:R-:W-:Y:S01]  /*1e6a0*/  ISETP.GE.U32.AND P6, PT, R12, 0x7fffff36, PT ;  /* 0x7fffff360c00780c */ /* 0x000fe20003fc6070 */
[C---:B------:R-:W-:Y:S01]  /*1e6b0*/  IMAD.WIDE R30, R4.reuse, 0x4, R30 ;  /* 0x00000004041e7825 */ /* 0x040fe200078e021e */
[----:B------:R-:W4:Y:S01]  /*1e6c0*/  LDC R14, c[0x0][0x230] ;  /* 0x00008c00ff0e7b82 */ /* 0x000f220000000800 */
[----:B------:R-:W-:Y:S04]  /*1e6d0*/  LDGSTS.E [R247+0x8004], desc[UR4][R38.64], !P1 ;  /* 0x0800400026f77fae */ /* 0x000fe8000c921844 */
[----:B------:R-:W-:Y:S01]  /*1e6e0*/  LDGSTS.E [R247+0xc004], desc[UR4][R36.64], !P1 ;  /* 0x0c00400024f77fae */ /* 0x000fe2000c921844 */
[----:B------:R-:W-:Y:S01]  /*1e6f0*/  VIADD R12, R19, 0xffffff57 ;  /* 0xffffff57130c7836 */ /* 0x000fe20000000000 */
[----:B------:R-:W-:Y:S01]  /*1e700*/  ISETP.GE.U32.AND P0, PT, R13, 0x7fffff37, PT ;  /* 0x7fffff370d00780c */ /* 0x000fe20003f06070 */
[----:B------:R-:W-:Y:S01]  /*1e710*/  IMAD.WIDE R28, R4, 0x4, R28 ;  /* 0x00000004041c7825 */ /* 0x000fe200078e021c */
[----:B------:R1:W-:Y:S01]  /*1e720*/  LDGSTS.E [R247+0x8008], desc[UR4][R34.64], !P2 ;  /* 0x0800800022f77fae */ /* 0x0003e2000d121844 */
[----:B------:R-:W4:Y:S03]  /*1e730*/  LDC R19, c[0x0][0x230] ;  /* 0x00008c00ff137b82 */ /* 0x000f260000000800 */
[----:B------:R1:W-:Y:S01]  /*1e740*/  LDGSTS.E [R247+0xc008], desc[UR4][R32.64], !P2 ;  /* 0x0c00800020f77fae */ /* 0x0003e2000d121844 */
[----:B------:R-:W-:-:S04]  /*1e750*/  ISETP.GE.U32.AND P2, PT, R12, 0x7fffff18, PT ;  /* 0x7fffff180c00780c */ /* 0x000fc80003f46070 */
[----:B------:R-:W4:Y:S01]  /*1e760*/  LDC R16, c[0x0][0x230] ;  /* 0x00008c00ff107b82 */ /* 0x000f220000000800 */
[C---:B-1----:R-:W-:Y:S01]  /*1e770*/  IMAD.WIDE R34, R4.reuse, 0x4, R26 ;  /* 0x0000000404227825 */ /* 0x042fe200078e021a */
[----:B------:R1:W-:Y:S03]  /*1e780*/  LDGSTS.E [R247+0x800c], desc[UR4][R30.64], !P4 ;  /* 0x0800c0001ef77fae */ /* 0x0003e6000e121844 */
[----:B------:R-:W-:Y:S01]  /*1e790*/  IMAD.WIDE R32, R4, 0x4, R24 ;  /* 0x0000000404207825 */ /* 0x000fe200078e0218 */
[----:B------:R-:W-:Y:S03]  /*1e7a0*/  STL.64 [R1+0xc98], R34 ;  /* 0x000c982201007387 */ /* 0x000fe60000100a00 */
[----:B------:R-:W-:Y:S01]  /*1e7b0*/  VIADD R12, R18, 0xffffff55 ;  /* 0xffffff55120c7836 */ /* 0x000fe20000000000 */
[----:B------:R-:W4:Y:S04]  /*1e7c0*/  LDL.LU.64 R26, [R1+0xaa8] ;  /* 0x000aa800011a7983 */ /* 0x000f280000300a00 */
[----:B------:R-:W-:Y:S04]  /*1e7d0*/  STL.64 [R1+0xc90], R32 ;  /* 0x000c902001007387 */ /* 0x000fe80000100a00 */
[----:B------:R-:W4:Y:S04]  /*1e7e0*/  LDL.LU.64 R24, [R1+0xaa0] ;  /* 0x000aa00001187983 */ /* 0x000f280000300a00 */
[----:B------:R1:W-:Y:S04]  /*1e7f0*/  STL.64 [R1+0x1cc0], R30 ;  /* 0x001cc01e01007387 */ /* 0x0003e80000100a00 */
[----:B------:R-:W-:Y:S04]  /*1e800*/  LDGSTS.E [R247+0xc00c], desc[UR4][R28.64], !P4 ;  /* 0x0c00c0001cf77fae */ /* 0x000fe8000e121844 */
[----:B------:R-:W-:Y:S01]  /*1e810*/  LDGSTS.E [R246], desc[UR4][R34.64], !P5 ;  /* 0x0000000022f67fae */ /* 0x000fe2000e921844 */
[----:B-1----:R-:W-:-:S03]  /*1e820*/  IMAD.WIDE R30, R4, 0x4, R84 ;  /* 0x00000004041e7825 */ /* 0x002fc600078e0254 */
[----:B------:R-:W-:Y:S04]  /*1e830*/  STL.64 [R1+0x1cc8], R28 ;  /* 0x001cc81c01007387 */ /* 0x000fe80000100a00 */
[----:B------:R-:W-:Y:S01]  /*1e840*/  LDGSTS.E [R246+0x4000], desc[UR4][R32.64], !P5 ;  /* 0x0400000020f67fae */ /* 0x000fe2000e921844 */
[----:B------:R-:W-:Y:S01]  /*1e850*/  ISETP.GE.U32.AND P5, PT, R12, 0x7fffff16, PT ;  /* 0x7fffff160c00780c */ /* 0x000fe20003fa6070 */
[----:B------:R-:W-:Y:S02]  /*1e860*/  VIADD R12, R20, 0xffffff73 ;  /* 0xffffff73140c7836 */ /* 0x000fe40000000000 */
[----:B------:R1:W-:Y:S04]  /*1e870*/  STL.64 [R1+0xc88], R30 ;  /* 0x000c881e01007387 */ /* 0x0003e80000100a00 */
[----:B------:R1:W-:Y:S01]  /*1e880*/  LDGSTS.E [R246+0x4], desc[UR4][R30.64], !P0 ;  /* 0x000040001ef67fae */ /* 0x0003e2000c121844 */
[C---:B--2---:R-:W-:Y:S01]  /*1e890*/  IMAD.WIDE R22, R4.reuse, 0x4, R22 ;  /* 0x0000000404167825 */ /* 0x044fe200078e0216 */
[----:B-1----:R-:W1:Y:S03]  /*1e8a0*/  LDC R30, c[0x0][0x230] ;  /* 0x00008c00ff1e7b82 */ /* 0x002e660000000800 */
[C---:B---3--:R-:W-:Y:S01]  /*1e8b0*/  IMAD.WIDE R28, R4.reuse, 0x4, R86 ;  /* 0x00000004041c7825 */ /* 0x048fe200078e0256 */
[----:B------:R2:W-:Y:S03]  /*1e8c0*/  STL.64 [R1+0xc80], R22 ;  /* 0x000c801601007387 */ /* 0x0005e60000100a00 */
[C---:B----4-:R-:W-:Y:S01]  /*1e8d0*/  IMAD.WIDE R20, R4.reuse, 0x4, R250 ;  /* 0x0000000404147825 */ /* 0x050fe200078e02fa */
[----:B------:R-:W-:Y:S04]  /*1e8e0*/  LDGSTS.E [R246+0x4004], desc[UR4][R22.64], !P0 ;  /* 0x0400400016f67fae */ /* 0x000fe8000c121844 */
[----:B------:R3:W-:Y:S04]  /*1e8f0*/  STL.64 [R1+0xc78], R28 ;  /* 0x000c781c01007387 */ /* 0x0007e80000100a00 */
[----:B------:R3:W-:Y:S04]  /*1e900*/  LDGSTS.E [R246+0x8], desc[UR4][R28.64], !P6 ;  /* 0x000080001cf67fae */ /* 0x0007e8000f121844 */
[----:B--2---:R-:W2:Y:S04]  /*1e910*/  LDL.LU.64 R22, [R1+0xa98] ;  /* 0x000a980001167983 */ /* 0x004ea80000300a00 */
[----:B------:R4:W-:Y:S04]  /*1e920*/  STL.64 [R1+0xc70], R20 ;  /* 0x000c701401007387 */ /* 0x0009e80000100a00 */
[----:B------:R-:W2:Y:S04]  /*1e930*/  LDL.LU.64 R80, [R1+0xa90] ;  /* 0x000a900001507983 */ /* 0x000ea80000300a00 */
[----:B------:R-:W2:Y:S04]  /*1e940*/  LDL.LU.64 R82, [R1+0xa88] ;  /* 0x000a880001527983 */ /* 0x000ea80000300a00 */
[----:B------:R-:W2:Y:S01]  /*1e950*/  LDL.LU.64 R250, [R1+0xa80] ;  /* 0x000a800001fa7983 */ /* 0x000ea20000300a00 */
[----:B---3--:R-:W-:-:S03]  /*1e960*/  IMAD.WIDE R28, R4, 0x4, R88 ;  /* 0x00000004041c7825 */ /* 0x008fc600078e0258 */
[----:B------:R4:W-:Y:S04]  /*1e970*/  LDGSTS.E [R246+0x4008], desc[UR4][R20.64], !P6 ;  /* 0x0400800014f67fae */ /* 0x0009e8000f121844 */
[----:B------:R3:W-:Y:S01]  /*1e980*/  STL.64 [R1+0xc68], R28 ;  /* 0x000c681c01007387 */ /* 0x0007e20000100a00 */
[----:B----4-:R-:W-:-:S05]  /*1e990*/  IMAD.WIDE R20, R4, 0x4, R90 ;  /* 0x0000000404147825 */ /* 0x010fca00078e025a */
[----:B------:R-:W-:Y:S04]  /*1e9a0*/  STL.64 [R1+0xc60], R20 ;  /* 0x000c601401007387 */ /* 0x000fe80000100a00 */
[----:B------:R-:W4:Y:S04]  /*1e9b0*/  LDL.LU.64 R84, [R1+0xa78] ;  /* 0x000a780001547983 */ /* 0x000f280000300a00 */
[----:B------:R-:W4:Y:S04]  /*1e9c0*/  LDL.LU.64 R86, [R1+0xa70] ;  /* 0x000a700001567983 */ /* 0x000f280000300a00 */
[----:B------:R-:W4:Y:S04]  /*1e9d0*/  LDL.LU.64 R88, [R1+0xab0] ;  /* 0x000ab00001587983 */ /* 0x000f280000300a00 */
[----:B------:R-:W4:Y:S01]  /*1e9e0*/  LDL.LU.64 R90, [R1+0xa68] ;  /* 0x000a6800015a7983 */ /* 0x000f220000300a00 */
[----:B------:R-:W-:-:S02]  /*1e9f0*/  VIADD R13, R17, 0xffffff74 ;  /* 0xffffff74110d7836 */ /* 0x000fc40000000000 */
[----:B------:R-:W1:Y:S03]  /*1ea00*/  LDC R17, c[0x0][0x230] ;  /* 0x00008c00ff117b82 */ /* 0x000e660000000800 */
[----:B------:R-:W-:Y:S02]  /*1ea10*/  ISETP.GE.U32.AND P1, PT, R13, 0x7fffff35, PT ;  /* 0x7fffff350d00780c */ /* 0x000fe40003f26070 */
[----:B------:R-:W-:Y:S02]  /*1ea20*/  IADD3 R13, R15, -0xaa, RZ ;  /* 0xffffff560f0d7810 */ /* 0x000fe40007ffe0ff */
[----:B------:R-:W-:Y:S01]  /*1ea30*/  ISETP.GE.U32.AND P6, PT, R12, 0x7fffff34, PT ;  /* 0x7fffff340c00780c */ /* 0x000fe20003fc6070 */
[----:B------:R-:W1:Y:S01]  /*1ea40*/  LDC R15, c[0x0][0x230] ;  /* 0x00008c00ff0f7b82 */ /* 0x000e620000000800 */
[----:B------:R-:W-:Y:S01]  /*1ea50*/  ISETP.GE.U32.AND P4, PT, R13, 0x7fffff17, PT ;  /* 0x7fffff170d00780c */ /* 0x000fe20003f86070 */
[----:B------:R-:W-:Y:S01]  /*1ea60*/  VIADD R13, R14, 0xffffff54 ;  /* 0xffffff540e0d7836 */ /* 0x000fe20000000000 */
[----:B------:R-:W-:-:S05]  /*1ea70*/  IADD3 R12, R19, -0x8f, RZ ;  /* 0xffffff71130c7810 */ /* 0x000fca0007ffe0ff */
[----:B------:R3:W-:Y:S01]  /*1ea80*/  LDGSTS.E [R246+0xc], desc[UR4][R28.64], !P1 ;  /* 0x0000c0001cf67fae */ /* 0x0007e2000c921844 */
[----:B------:R-:W-:Y:S01]  /*1ea90*/  ISETP.GE.U32.AND P0, PT, R13, 0x7fffff15, PT ;  /* 0x7fffff150d00780c */ /* 0x000fe20003f06070 */
[----:B------:R-:W1:Y:S02]  /*1eaa0*/  LDC R14, c[0x0][0x230] ;  /* 0x00008c00ff0e7b82 */ /* 0x000e640000000800 */
[----:B------:R-:W-:Y:S01]  /*1eab0*/  LDGSTS.E [R246+0x400c], desc[UR4][R20.64], !P1 ;  /* 0x0400c00014f67fae */ /* 0x000fe2000c921844 */
[----:B------:R-:W-:Y:S02]  /*1eac0*/  VIADD R13, R16, 0xffffff72 ;  /* 0xffffff72100d7836 */ /* 0x000fe40000000000 */
[----:B------:R-:W-:-:S03]  /*1ead0*/  IMAD.WIDE R26, R4, 0x4, R26 ;  /* 0x00000004041a7825 */ /* 0x000fc600078e021a */
[----:B---3--:R-:W3:Y:S01]  /*1eae0*/  LDC R29, c[0x0][0x230] ;  /* 0x00008c00ff1d7b82 */ /* 0x008ee20000000800 */
[----:B------:R-:W-:Y:S01]  /*1eaf0*/  IMAD.WIDE R24, R4, 0x4, R24 ;  /* 0x0000000404187825 */ /* 0x000fe200078e0218 */
[----:B------:R1:W-:Y:S06]  /*1eb00*/  STL.64 [R1+0x1cd0], R26 ;  /* 0x001cd01a01007387 */ /* 0x0003ec0000100a00 */
[----:B------:R-:W3:Y:S01]  /*1eb10*/  LDC R28, c[0x0][0x230] ;  /* 0x00008c00ff1c7b82 */ /* 0x000ee20000000800 */
[----:B------:R1:W-:Y:S04]  /*1eb20*/  STL.64 [R1+0x1cd8], R24 ;  /* 0x001cd81801007387 */ /* 0x0003e80000100a00 */
[----:B------:R1:W-:Y:S04]  /*1eb30*/  LDGSTS.E [R246+0x8000], desc[UR4][R26.64], !P2 ;  /* 0x080000001af67fae */ /* 0x0003e8000d121844 */
[----:B------:R-:W3:Y:S04]  /*1eb40*/  LDL.LU.64 R78, [R1+0xa60] ;  /* 0x000a6000014e7983 */ /* 0x000ee80000300a00 */
[----:B------:R1:W-:Y:S01]  /*1eb50*/  LDGSTS.E [R246+0xc000], desc[UR4][R24.64], !P2 ;  /* 0x0c00000018f67fae */ /* 0x0003e2000d121844 */
[----:B------:R-:W-:Y:S01]  /*1eb60*/  ISETP.GE.U32.AND P2, PT, R12, 0x7fffff32, PT ;  /* 0x7fffff320c00780c */ /* 0x000fe20003f46070 */
[----:B-1----:R-:W-:Y:S01]  /*1eb70*/  VIADD R12, R17, 0xffffff53 ;  /* 0xffffff53110c7836 */ /* 0x002fe20000000000 */
[----:B------:R-:W-:Y:S01]  /*1eb80*/  ISETP.GE.U32.AND P1, PT, R13, 0x7fffff33, PT ;  /* 0x7fffff330d00780c */ /* 0x000fe20003f26070 */
[----:B------:R-:W-:Y:S01]  /*1eb90*/  VIADD R13, R15, 0xffffff70 ;  /* 0xffffff700f0d7836 */ /* 0x000fe20000000000 */
[----:B------:R-:W1:Y:S01]  /*1eba0*/  LDC R26, c[0x0][0x230] ;  /* 0x00008c00ff1a7b82 */ /* 0x000e620000000800 */
[----:B------:R-:W-:-:S07]  /*1ebb0*/  VIADD R25, R14, 0xffffff52 ;  /* 0xffffff520e197836 */ /* 0x000fce0000000000 */
[----:B------:R-:W1:Y:S01]  /*1ebc0*/  LDC R24, c[0x0][0x230] ;  /* 0x00008c00ff187b82 */ /* 0x000e620000000800 */
[C---:B--2---:R-:W-:Y:S02]  /*1ebd0*/  IMAD.WIDE R20, R4.reuse, 0x4, R80 ;  /* 0x0000000404147825 */ /* 0x044fe400078e0250 */
[----:B------:R-:W2:Y:S02]  /*1ebe0*/  LDL.LU.64 R80, [R1+0xa58] ;  /* 0x000a580001507983 */ /* 0x000ea40000300a00 */
[C---:B------:R-:W-:Y:S02]  /*1ebf0*/  IMAD.WIDE R18, R4.reuse, 0x4, R82 ;  /* 0x0000000404127825 */ /* 0x040fe400078e0252 */
[----:B------:R-:W2:Y:S02]  /*1ec00*/  LDL.LU.64 R82, [R1+0xa50] ;  /* 0x000a500001527983 */ /* 0x000ea40000300a00 */
[C---:B------:R-:W-:Y:S02]  /*1ec10*/  IMAD.WIDE R16, R4.reuse, 0x4, R250 ;  /* 0x0000000404107825 */ /* 0x040fe400078e02fa */
[----:B------:R-:W2:Y:S02]  /*1ec20*/  LDL.LU.64 R250, [R1+0xa48] ;  /* 0x000a480001fa7983 */ /* 0x000ea40000300a00 */
[----:B------:R-:W-:-:S05]  /*1ec30*/  IMAD.WIDE R22, R4, 0x4, R22 ;  /* 0x0000000404167825 */ /* 0x000fca00078e0216 */
[----:B------:R-:W-:Y:S04]  /*1ec40*/  LDGSTS.E [R246+0x8004], desc[UR4][R22.64], !P4 ;  /* 0x0800400016f67fae */ /* 0x000fe8000e121844 */
[----:B------:R-:W-:Y:S04]  /*1ec50*/  STL.64 [R1+0x1ce0], R22 ;  /* 0x001ce01601007387 */ /* 0x000fe80000100a00 */
[----:B------:R1:W-:Y:S01]  /*1ec60*/  LDGSTS.E [R246+0xc004], desc[UR4][R20.64], !P4 ;  /* 0x0c00400014f67fae */ /* 0x0003e2000e121844 */
[----:B------:R-:W-:-:S03]  /*1ec70*/  ISETP.GE.U32.AND P4, PT, R13, 0x7fffff31, PT ;  /* 0x7fffff310d00780c */ /* 0x000fc60003f86070 */
[----:B------:R1:W-:Y:S04]  /*1ec80*/  STL.64 [R1+0x1ce8], R20 ;  /* 0x001ce81401007387 */ /* 0x0003e80000100a00 */
[----:B------:R1:W-:Y:S04]  /*1ec90*/  LDGSTS.E [R246+0x8008], desc[UR4][R18.64], !P5 ;  /* 0x0800800012f67fae */ /* 0x0003e8000e921844 */
[----:B------:R-:W-:Y:S01]  /*1eca0*/  LDGSTS.E [R246+0xc008], desc[UR4][R16.64], !P5 ;  /* 0x0c00800010f67fae */ /* 0x000fe2000e921844 */
[----:B------:R-:W-:Y:S01]  /*1ecb0*/  ISETP.GE.U32.AND P5, PT, R12, 0x7fffff14, PT ;  /* 0x7fffff140c00780c */ /* 0x000fe20003fa6070 */
[----:B----4-:R-:W-:-:S02]  /*1ecc0*/  IMAD.WIDE R12, R4, 0x4, R84 ;  /* 0x00000004040c7825 */ /* 0x010fc400078e0254 */
[----:B------:R4:W-:Y:S02]  /*1ecd0*/  STL.64 [R1+0x1cf0], R18 ;  /* 0x001cf01201007387 */ /* 0x0009e40000100a00 */
[C---:B-1----:R-:W-:Y:S02]  /*1ece0*/  IMAD.WIDE R20, R4.reuse, 0x4, R88 ;  /* 0x0000000404147825 */ /* 0x042fe400078e0258 */
[----:B------:R-:W-:Y:S02]  /*1ecf0*/  STL.64 [R1+0x1cf8], R16 ;  /* 0x001cf81001007387 */ /* 0x000fe40000100a00 */
[C---:B------:R-:W-:Y:S02]  /*1ed00*/  IMAD.WIDE R14, R4.reuse, 0x4, R86 ;  /* 0x00000004040e7825 */ /* 0x040fe400078e0256 */
[----:B------:R-:W2:Y:S02]  /*1ed10*/  LDL.LU.64 R84, [R1+0xa40] ;  /* 0x000a400001547983 */ /* 0x000ea40000300a00 */
[----:B----4-:R-:W-:-:S02]  /*1ed20*/  IMAD.WIDE R18, R4, 0x4, R90 ;  /* 0x0000000404127825 */ /* 0x010fc400078e025a */
[----:B------:R-:W4:Y:S04]  /*1ed30*/  LDL.LU.64 R86, [R1+0xa38] ;  /* 0x000a380001567983 */ /* 0x000f280000300a00 */
[----:B------:R-:W-:Y:S04]  /*1ed40*/  STL.64 [R1+0xc58], R20 ;  /* 0x000c581401007387 */ /* 0x000fe80000100a00 */
[----:B------:R-:W4:Y:S04]  /*1ed50*/  LDL.LU.64 R88, [R1+0xa30] ;  /* 0x000a300001587983 */ /* 0x000f280000300a00 */
[----:B------:R-:W-:Y:S04]  /*1ed60*/  STL.64 [R1+0xc50], R18 ;  /* 0x000c501201007387 */ /* 0x000fe80000100a00 */
[----:B------:R-:W4:Y:S04]  /*1ed70*/  LDL.LU.64 R90, [R1+0xa28] ;  /* 0x000a2800015a7983 */ /* 0x000f280000300a00 */
[----:B------:R1:W-:Y:S04]  /*1ed80*/  LDGSTS.E [R246+0x800c], desc[UR4][R12.64], !P0 ;  /* 0x0800c0000cf67fae */ /* 0x0003e8000c121844 */
[----:B------:R-:W-:Y:S04]  /*1ed90*/  LDGSTS.E [R246+0xc00c], desc[UR4][R14.64], !P0 ;  /* 0x0c00c0000ef67fae */ /* 0x000fe8000c121844 */
[----:B------:R2:W-:Y:S04]  /*1eda0*/  LDGSTS.E [R11], desc[UR4][R20.64], !P6 ;  /* 0x00000000140b7fae */ /* 0x0005e8000f121844 */
[----:B------:R1:W-:Y:S04]  /*1edb0*/  STL.64 [R1+0x1d00], R12 ;  /* 0x001d000c01007387 */ /* 0x0003e80000100a00 */
[----:B------:R-:W-:Y:S04]  /*1edc0*/  STL.64 [R1+0x1d10], R246 ;  /* 0x001d10f601007387 */ /* 0x000fe80000100a00 */
[----:B------:R2:W-:Y:S04]  /*1edd0*/  LDGSTS.E [R11+0x4000], desc[UR4][R18.64], !P6 ;  /* 0x04000000120b7fae */ /* 0x0005e8000f121844 */
[----:B------:R2:W-:Y:S01]  /*1ede0*/  STL.64 [R1+0x1d08], R14 ;  /* 0x001d080e01007387 */ /* 0x0005e20000100a00 */
[C---:B---3--:R-:W-:Y:S01]  /*1edf0*/  IMAD.WIDE R22, R4.reuse, 0x4, R78 ;  /* 0x0000000404167825 */ /* 0x048fe200078e024e */
[----:B------:R-:W-:Y:S01]  /*1ee00*/  ISETP.GE.U32.AND P0, PT, R25, 0x7fffff13, PT ;  /* 0x7fffff131900780c */ /* 0x000fe20003f06070 */
[----:B-1----:R-:W1:Y:S03]  /*1ee10*/  LDC R12, c[0x0][0x230] ;  /* 0x00008c00ff0c7b82 */ /* 0x002e660000000800 */
[----:B------:R-:W-:Y:S04]  /*1ee20*/  STL.64 [R1+0xc48], R22 ;  /* 0x000c481601007387 */ /* 0x000fe80000100a00 */
[----:B------:R-:W-:Y:S01]  /*1ee30*/  LDGSTS.E [R11+0x4], desc[UR4][R22.64], !P1 ;  /* 0x00004000160b7fae */ /* 0x000fe2000c921844 */
[----:B--2---:R-:W-:-:S04]  /*1ee40*/  IMAD.WIDE R20, R4, 0x4, R80 ;  /* 0x0000000404147825 */ /* 0x004fc800078e0250 */
[C---:B------:R-:W-:Y:S01]  /*1ee50*/  IMAD.WIDE R18, R4.reuse, 0x4, R82 ;  /* 0x0000000404127825 */ /* 0x040fe200078e0252 */
[----:B------:R-:W-:Y:S03]  /*1ee60*/  STL.64 [R1+0xc40], R20 ;  /* 0x000c401401007387 */ /* 0x000fe60000100a00 */
[----:B------:R-:W-:Y:S01]  /*1ee70*/  IMAD.WIDE R14, R4, 0x4, R250 ;  /* 0x00000004040e7825 */ /* 0x000fe200078e02fa */
[----:B------:R-:W2:Y:S04]  /*1ee80*/  LDL.LU.64 R78, [R1+0xa20] ;  /* 0x000a2000014e7983 */ /* 0x000ea80000300a00 */
[----:B------:R-:W3:Y:S04]  /*1ee90*/  LDL.LU.64 R80, [R1+0xa18] ;  /* 0x000a180001507983 */ /* 0x000ee80000300a00 */
[----:B------:R-:W-:Y:S04]  /*1eea0*/  STL.64 [R1+0xc38], R18 ;  /* 0x000c381201007387 */ /* 0x000fe80000100a00 */
[----:B------:R1:W-:Y:S04]  /*1eeb0*/  STL.64 [R1+0xc30], R14 ;  /* 0x000c300e01007387 */ /* 0x0003e80000100a00 */
[----:B------:R-:W3:Y:S04]  /*1eec0*/  LDL.LU.64 R82, [R1+0xa10] ;  /* 0x000a100001527983 */ /* 0x000ee80000300a00 */
[----:B------:R-:W3:Y:S04]  /*1eed0*/  LDL.LU.64 R250, [R1+0xa08] ;  /* 0x000a080001fa7983 */ /* 0x000ee80000300a00 */
[----:B------:R-:W-:Y:S04]  /*1eee0*/  LDGSTS.E [R11+0x4004], desc[UR4][R20.64], !P1 ;  /* 0x04004000140b7fae */ /* 0x000fe8000c921844 */
[----:B------:R-:W-:Y:S04]  /*1eef0*/  LDGSTS.E [R11+0x8], desc[UR4][R18.64], !P2 ;  /* 0x00008000120b7fae */ /* 0x000fe8000d121844 */
[----:B------:R1:W-:Y:S02]  /*1ef00*/  LDGSTS.E [R11+0x4008], desc[UR4][R14.64], !P2 ;  /* 0x040080000e0b7fae */ /* 0x0003e4000d121844 */
[----:B-1----:R-:W-:-:S02]  /*1ef10*/  VIADD R15, R24, 0xffffff6e ;  /* 0xffffff6e180f7836 */ /* 0x002fc40000000000 */
[----:B------:R-:W-:Y:S01]  /*1ef20*/  VIADD R16, R30, 0xffffff51 ;  /* 0xffffff511e107836 */ /* 0x000fe20000000000 */
[----:B------:R-:W-:Y:S01]  /*1ef30*/  IADD3 R17, R29, -0xb0, RZ ;  /* 0xffffff501d117810 */ /* 0x000fe20007ffe0ff */
[----:B------:R-:W-:-:S04]  /*1ef40*/  IMAD.WIDE R24, R4, 0x4, R84 ;  /* 0x0000000404187825 */ /* 0x000fc800078e0254 */
[----:B------:R-:W-:Y:S02]  /*1ef50*/  VIADD R13, R28, 0xffffff6f ;  /* 0xffffff6f1c0d7836 */ /* 0x000fe40000000000 */
[----:B----4-:R-:W-:Y:S01]  /*1ef60*/  IMAD.WIDE R22, R4, 0x4, R86 ;  /* 0x0000000404167825 */ /* 0x010fe200078e0256 */
[----:B------:R2:W-:Y:S01]  /*1ef70*/  STL.64 [R1+0xc28], R24 ;  /* 0x000c281801007387 */ /* 0x0005e20000100a00 */
[----:B------:R-:W-:Y:S01]  /*1ef80*/  IADD3 R12, R12, -0xb1, RZ ;  /* 0xffffff4f0c0c7810 */ /* 0x000fe20007ffe0ff */
[----:B------:R-:W1:Y:S01]  /*1ef90*/  LDC R14, c[0x0][0x230] ;  /* 0x00008c00ff0e7b82 */ /* 0x000e620000000800 */
[C---:B------:R-:W-:Y:S01]  /*1efa0*/  IMAD.WIDE R20, R4.reuse, 0x4, R88 ;  /* 0x0000000404147825 */ /* 0x040fe200078e0258 */
[----:B------:R3:W-:Y:S03]  /*1efb0*/  STL.64 [R1+0xc20], R22 ;  /* 0x000c201601007387 */ /* 0x0007e60000100a00 */
[----:B------:R-:W-:Y:S01]  /*1efc0*/  IMAD.WIDE R18, R4, 0x4, R90 ;  /* 0x0000000404127825 */ /* 0x000fe200078e025a */
[----:B------:R-:W4:Y:S04]  /*1efd0*/  LDL.LU.64 R84, [R1+0xa00] ;  /* 0x000a000001547983 */ /* 0x000f280000300a00 */
[----:B------:R-:W4:Y:S04]  /*1efe0*/  LDL.LU.64 R86, [R1+0x9f8] ;  /* 0x0009f80001567983 */ /* 0x000f280000300a00 */
[----:B------:R3:W-:Y:S04]  /*1eff0*/  STL.64 [R1+0xb28], R20 ;  /* 0x000b281401007387 */ /* 0x0007e80000100a00 */
[----:B------:R3:W-:Y:S04]  /*1f000*/  STL.64 [R1+0xb20], R18 ;  /* 0x000b201201007387 */ /* 0x0007e80000100a00 */
[----:B------:R-:W4:Y:S04]  /*1f010*/  LDL.LU.64 R88, [R1+0x9f0] ;  /* 0x0009f00001587983 */ /* 0x000f280000300a00 */
[----:B------:R-:W4:Y:S04]  /*1f020*/  LDL.LU.64 R90, [R1+0x9e8] ;  /* 0x0009e800015a7983 */ /* 0x000f280000300a00 */
[----:B------:R2:W-:Y:S04]  /*1f030*/  LDGSTS.E [R11+0xc], desc[UR4][R24.64], !P4 ;  /* 0x0000c000180b7fae */ /* 0x0005e8000e121844 */
[----:B------:R3:W-:Y:S04]  /*1f040*/  LDGSTS.E [R11+0x400c], desc[UR4][R22.64], !P4 ;  /* 0x0400c000160b7fae */ /* 0x0007e8000e121844 */
[----:B------:R1:W-:Y:S04]  /*1f050*/  LDGSTS.E [R11+0x8000], desc[UR4][R20.64], !P5 ;  /* 0x08000000140b7fae */ /* 0x0003e8000e921844 */
[----:B------:R1:W-:Y:S01]  /*1f060*/  LDGSTS.E [R11+0xc000], desc[UR4][R18.64], !P5 ;  /* 0x0c000000120b7fae */ /* 0x0003e2000e921844 */
[----:B------:R-:W-:-:S02]  /*1f070*/  ISETP.GE.U32.AND P6, PT, R16, 0x7fffff12, PT ;  /* 0x7fffff121000780c */ /* 0x000fc40003fc6070 */
[----:B------:R-:W-:Y:S01]  /*1f080*/  ISETP.GE.U32.AND P1, PT, R17, 0x7fffff11, PT ;  /* 0x7fffff111100780c */ /* 0x000fe20003f26070 */
[----:B------:R-:W4:Y:S01]  /*1f090*/  LDC R16, c[0x0][0x230] ;  /* 0x00008c00ff107b82 */ /* 0x000f220000000800 */
[----:B--2---:R-:W-:-:S04]  /*1f0a0*/  IMAD.WIDE R24, R4, 0x4, R78 ;  /* 0x0000000404187825 */ /* 0x004fc800078e024e */
[C---:B---3--:R-:W-:Y:S01]  /*1f0b0*/  IMAD.WIDE R22, R4.reuse, 0x4, R80 ;  /* 0x0000000404167825 */ /* 0x048fe200078e0250 */
[----:B------:R4:W-:Y:S01]  /*1f0c0*/  STL.64 [R1+0xb18], R24 ;  /* 0x000b181801007387 */ /* 0x0009e20000100a00 */
[----:B------:R-:W-:Y:S01]  /*1f0d0*/  ISETP.GE.U32.AND P2, PT, R13, 0x7fffff30, PT ;  /* 0x7fffff300d00780c */ /* 0x000fe20003f46070 */
[----:B------:R-:W2:Y:S02]  /*1f0e0*/  LDC R17, c[0x0][0x230] ;  /* 0x00008c00ff117b82 */ /* 0x000ea40000000800 */
[----:B------:R3:W-:Y:S04]  /*1f0f0*/  STL.64 [R1+0xb10], R22 ;  /* 0x000b101601007387 */ /* 0x0007e80000100a00 */
[----:B------:R-:W2:Y:S01]  /*1f100*/  LDL.LU.64 R78, [R1+0x9e0] ;  /* 0x0009e000014e7983 */ /* 0x000ea20000300a00 */
[----:B-1----:R-:W-:-:S03]  /*1f110*/  IMAD.WIDE R20, R4, 0x4, R82 ;  /* 0x0000000404147825 */ /* 0x002fc600078e0252 */
[----:B------:R4:W-:Y:S01]  /*1f120*/  LDGSTS.E [R11+0x8004], desc[UR4][R24.64], !P0 ;  /* 0x08004000180b7fae */ /* 0x0009e2000c121844 */
[----:B------:R-:W-:-:S03]  /*1f130*/  IMAD.WIDE R18, R4, 0x4, R250 ;  /* 0x0000000404127825 */ /* 0x000fc600078e02fa */
[----:B------:R1:W-:Y:S04]  /*1f140*/  STL.64 [R1+0xb08], R20 ;  /* 0x000b081401007387 */ /* 0x0003e80000100a00 */
[----:B------:R-:W2:Y:S04]  /*1f150*/  LDL.LU.64 R80, [R1+0x9d8] ;  /* 0x0009d80001507983 */ /* 0x000ea80000300a00 */
[----:B------:R1:W-:Y:S04]  /*1f160*/  STL.64 [R1+0xb00], R18 ;  /* 0x000b001201007387 */ /* 0x0003e80000100a00 */
[----:B------:R-:W2:Y:S04]  /*1f170*/  LDL.LU.64 R82, [R1+0x9d0] ;  /* 0x0009d00001527983 */ /* 0x000ea80000300a00 */
[----:B------:R-:W2:Y:S04]  /*1f180*/  LDL.LU.64 R250, [R1+0x9c8] ;  /* 0x0009c80001fa7983 */ /* 0x000ea80000300a00 */
[----:B------:R3:W-:Y:S04]  /*1f190*/  LDGSTS.E [R11+0xc004], desc[UR4][R22.64], !P0 ;  /* 0x0c004000160b7fae */ /* 0x0007e8000c121844 */
[----:B------:R1:W-:Y:S04]  /*1f1a0*/  LDGSTS.E [R11+0x8008], desc[UR4][R20.64], !P6 ;  /* 0x08008000140b7fae */ /* 0x0003e8000f121844 */
[----:B------:R1:W-:Y:S01]  /*1f1b0*/  LDGSTS.E [R11+0xc008], desc[UR4][R18.64], !P6 ;  /* 0x0c008000120b7fae */ /* 0x0003e2000f121844 */
[----:B----4-:R-:W-:-:S04]  /*1f1c0*/  IMAD.WIDE R24, R4, 0x4, R84 ;  /* 0x0000000404187825 */ /* 0x010fc800078e0254 */
[C---:B---3--:R-:W-:Y:S01]  /*1f1d0*/  IMAD.WIDE R22, R4.reuse, 0x4, R86 ;  /* 0x0000000404167825 */ /* 0x048fe200078e0256 */
[----:B------:R-:W-:Y:S04]  /*1f1e0*/  STL.64 [R1+0xaf8], R24 ;  /* 0x000af81801007387 */ /* 0x000fe80000100a00 */
[----:B------:R-:W-:Y:S04]  /*1f1f0*/  STL.64 [R1+0xaf0], R22 ;  /* 0x000af01601007387 */ /* 0x000fe80000100a00 */
[----:B------:R-:W3:Y:S01]  /*1f200*/  LDL.LU.64 R84, [R1+0x9c0] ;  /* 0x0009c00001547983 */ /* 0x000ee20000300a00 */
[----:B-1----:R-:W-:-:S03]  /*1f210*/  IMAD.WIDE R20, R4, 0x4, R88 ;  /* 0x0000000404147825 */ /* 0x002fc600078e0258 */
[----:B------:R-:W-:Y:S01]  /*1f220*/  LDGSTS.E [R11+0x800c], desc[UR4][R24.64], !P1 ;  /* 0x0800c000180b7fae */ /* 0x000fe2000c921844 */
[----:B------:R-:W-:-:S03]  /*1f230*/  IMAD.WIDE R18, R4, 0x4, R90 ;  /* 0x0000000404127825 */ /* 0x000fc600078e025a */
[----:B------:R-:W-:Y:S04]  /*1f240*/  STL.64 [R1+0xc18], R20 ;  /* 0x000c181401007387 */ /* 0x000fe80000100a00 */
[----:B------:R-:W4:Y:S04]  /*1f250*/  LDL.LU.64 R86, [R1+0x9b8] ;  /* 0x0009b80001567983 */ /* 0x000f280000300a00 */
[----:B------:R-:W-:Y:S04]  /*1f260*/  STL.64 [R1+0xc10], R18 ;  /* 0x000c101201007387 */ /* 0x000fe80000100a00 */
[----:B------:R-:W4:Y:S04]  /*1f270*/  LDL.LU.64 R88, [R1+0x9b0] ;  /* 0x0009b00001587983 */ /* 0x000f280000300a00 */
[----:B------:R-:W4:Y:S04]  /*1f280*/  LDL.LU.64 R90, [R1+0x9a8] ;  /* 0x0009a800015a7983 */ /* 0x000f280000300a00 */
[----:B------:R1:W-:Y:S04]  /*1f290*/  LDGSTS.E [R11+0xc00c], desc[UR4][R22.64], !P1 ;  /* 0x0c00c000160b7fae */ /* 0x0003e8000c921844 */
[----:B------:R1:W-:Y:S04]  /*1f2a0*/  LDGSTS.E [R6], desc[UR4][R20.64], !P2 ;  /* 0x0000000014067fae */ /* 0x0003e8000d121844 */
[----:B------:R1:W-:Y:S04]  /*1f2b0*/  STL.64 [R1+0x1d18], R10 ;  /* 0x001d180a01007387 */ /* 0x0003e80000100a00 */
[----:B------:R1:W-:Y:S01]  /*1f2c0*/  LDGSTS.E [R6+0x4000], desc[UR4][R18.64], !P2 ;  /* 0x0400000012067fae */ /* 0x0003e2000d121844 */
[----:B------:R-:W-:Y:S01]  /*1f2d0*/  ISETP.GE.U32.AND P4, PT, R15, 0x7fffff2f, PT ;  /* 0x7fffff2f0f00780c */ /* 0x000fe20003f86070 */
[----:B------:R-:W-:Y:S01]  /*1f2e0*/  VIADD R16, R16, 0xffffff6c ;  /* 0xffffff6c10107836 */ /* 0x000fe20000000000 */
[----:B------:R-:W1:Y:S01]  /*1f2f0*/  LDC R15, c[0x0][0x230] ;  /* 0x00008c00ff0f7b82 */ /* 0x000e620000000800 */
[----:B------:R-:W-:-:S03]  /*1f300*/  VIADD R13, R26, 0xffffff6d ;  /* 0xffffff6d1a0d7836 */ /* 0x000fc60000000000 */
[----:B------:R-:W-:-:S04]  /*1f310*/  ISETP.GE.U32.AND P0, PT, R16, 0x7fffff2d, PT ;  /* 0x7fffff2d1000780c */ /* 0x000fc80003f06070 */
[----:B------:R-:W3:Y:S01]  /*1f320*/  LDC R16, c[0x0][0x230] ;  /* 0x00008c00ff107b82 */ /* 0x000ee20000000800 */
[----:B------:R-:W-:Y:S01]  /*1f330*/  ISETP.GE.U32.AND P5, PT, R13, 0x7fffff2e, PT ;  /* 0x7fffff2e0d00780c */ /* 0x000fe20003fa6070 */
[----:B--2---:R-:W-:-:S05]  /*1f340*/  VIADD R17, R17, 0xffffff4e ;  /* 0xffffff4e11117836 */ /* 0x004fca0000000000 */
[----:B------:R-:W-:Y:S01]  /*1f350*/  ISETP.GE.U32.AND P1, PT, R17, 0x7fffff0f, PT ;  /* 0x7fffff0f1100780c */ /* 0x000fe20003f26070 */
[----:B------:R-:W-:Y:S01]  /*1f360*/  VIADD R14, R14, 0xffffff4d ;  /* 0xffffff4d0e0e7836 */ /* 0x000fe20000000000 */
[----:B------:R-:W-:Y:S01]  /*1f370*/  ISETP.GE.U32.AND P6, PT, R12, 0x7fffff10, PT ;  /* 0x7fffff100c00780c */ /* 0x000fe20003fc6070 */
[----:B------:R-:W2:Y:S01]  /*1f380*/  LDC R13, c[0x0][0x230] ;  /* 0x00008c00ff0d7b82 */ /* 0x000ea20000000800 */
[----:B-1----:R-:W-:-:S07]  /*1f390*/  VIADD R11, R15, 0xffffff6b ;  /* 0xffffff6b0f0b7836 */ /* 0x002fce0000000000 */
[----:B------:R-:W1:Y:S01]  /*1f3a0*/  LDC R10, c[0x0][0x230] ;  /* 0x00008c00ff0a7b82 */ /* 0x000e620000000800 */
[----:B------:R-:W-:-:S04]  /*1f3b0*/  IMAD.WIDE R24, R4, 0x4, R78 ;  /* 0x0000000404187825 */ /* 0x000fc800078e024e */
[C---:B------:R-:W-:Y:S01]  /*1f3c0*/  IMAD.WIDE R22, R4.reuse, 0x4, R80 ;  /* 0x0000000404167825 */ /* 0x040fe200078e0250 */
[----:B------:R-:W-:Y:S03]  /*1f3d0*/  STL.64 [R1+0xc08], R24 ;  /* 0x000c081801007387 */ /* 0x000fe60000100a00 */
[C---:B------:R-:W-:Y:S01]  /*1f3e0*/  IMAD.WIDE R20, R4.reuse, 0x4, R82 ;  /* 0x0000000404147825 */ /* 0x040fe200078e0252 */
[----:B------:R3:W-:Y:S03]  /*1f3f0*/  STL.64 [R1+0xc00], R22 ;  /* 0x000c001601007387 */ /* 0x0007e60000100a00 */
[----:B------:R-:W-:Y:S01]  /*1f400*/  IMAD.WIDE R18, R4, 0x4, R250 ;  /* 0x0000000404127825 */ /* 0x000fe200078e02fa */
[----:B------:R-:W4:Y:S01]  /*1f410*/  LDL.LU.64 R78, [R1+0x9a0] ;  /* 0x0009a000014e7983 */ /* 0x000f220000300a00 */
[----:B------:R-:W-:Y:S01]  /*1f420*/  ISETP.GE.U32.AND P2, PT, R14, 0x7fffff0e, PT ;  /* 0x7fffff0e0e00780c */ /* 0x000fe20003f46070 */
[----:B------:R-:W1:Y:S02]  /*1f430*/  LDC R12, c[0x0][0x230] ;  /* 0x00008c00ff0c7b82 */ /* 0x000e640000000800 */
[----:B------:R-:W4:Y:S04]  /*1f440*/  LDL.LU.64 R80, [R1+0x998] ;  /* 0x0009980001507983 */ /* 0x000f280000300a00 */
[----:B------:R4:W-:Y:S01]  /*1f450*/  STL.64 [R1+0xbf8], R20 ;  /* 0x000bf81401007387 */ /* 0x0009e20000100a00 */
[----:B--2---:R-:W-:Y:S01]  /*1f460*/  VIADD R13, R13, 0xffffff4c ;  /* 0xffffff4c0d0d7836 */ /* 0x004fe20000000000 */
[----:B------:R-:W2:Y:S02]  /*1f470*/  LDC R14, c[0x0][0x230] ;  /* 0x00008c00ff0e7b82 */ /* 0x000ea40000000800 */
[----:B------:R4:W-:Y:S04]  /*1f480*/  STL.64 [R1+0xbf0], R18 ;  /* 0x000bf01201007387 */ /* 0x0009e80000100a00 */
[----:B------:R-:W2:Y:S02]  /*1f490*/  LDL.LU.64 R82, [R1+0x990] ;  /* 0x0009900001527983 */ /* 0x000ea40000300a00 */
[----:B------:R-:W1:Y:S02]  /*1f4a0*/  LDC R15, c[0x0][0x230] ;  /* 0x00008c00ff0f7b82 */ /* 0x000e640000000800 */
[----:B------:R-:W2:Y:S04]  /*1f4b0*/  LDL.LU.64 R250, [R1+0x988] ;  /* 0x0009880001fa7983 */ /* 0x000ea80000300a00 */
[----:B------:R-:W-:Y:S04]  /*1f4c0*/  LDGSTS.E [R6+0x4], desc[UR4][R24.64], !P4 ;  /* 0x0000400018067fae */ /* 0x000fe8000e121844 */
[----:B------:R3:W-:Y:S04]  /*1f4d0*/  LDGSTS.E [R6+0x4004], desc[UR4][R22.64], !P4 ;  /* 0x0400400016067fae */ /* 0x0007e8000e121844 */
[----:B------:R4:W-:Y:S04]  /*1f4e0*/  LDGSTS.E [R6+0x8], desc[UR4][R20.64], !P5 ;  /* 0x0000800014067fae */ /* 0x0009e8000e921844 */
[----:B------:R4:W-:Y:S01]  /*1f4f0*/  LDGSTS.E [R6+0x4008], desc[UR4][R18.64], !P5 ;  /* 0x0400800012067fae */ /* 0x0009e2000e921844 */
[----:B------:R-:W-:Y:S01]  /*1f500*/  ISETP.GE.U32.AND P5, PT, R11, 0x7fffff2c, PT ;  /* 0x7fffff2c0b00780c */ /* 0x000fe20003fa6070 */
[----:B---3--:R-:W-:-:S04]  /*1f510*/  IMAD.WIDE R22, R4, 0x4, R84 ;  /* 0x0000000404167825 */ /* 0x008fc800078e0254 */
[----:B------:R-:W-:Y:S01]  /*1f520*/  VIADD R11, R16, 0xffffff69 ;  /* 0xffffff69100b7836 */ /* 0x000fe20000000000 */
[----:B------:R3:W-:Y:S04]  /*1f530*/  STL.64 [R1+0xbe8], R22 ;  /* 0x000be81601007387 */ /* 0x0007e80000100a00 */
[----:B------:R3:W-:Y:S01]  /*1f540*/  LDGSTS.E [R6+0xc], desc[UR4][R22.64], !P0 ;  /* 0x0000c00016067fae */ /* 0x0007e2000c121844 */
[----:B----4-:R-:W-:-:S05]  /*1f550*/  IMAD.WIDE R20, R4, 0x4, R86 ;  /* 0x0000000404147825 */ /* 0x010fca00078e0256 */
[----:B------:R4:W-:Y:S01]  /*1f560*/  STL.64 [R1+0xbe0], R20 ;  /* 0x000be01401007387 */ /* 0x0009e20000100a00 */
[----:B------:R-:W-:-:S03]  /*1f570*/  IMAD.WIDE R18, R4, 0x4, R88 ;  /* 0x0000000404127825 */ /* 0x000fc600078e0258 */
[----:B------:R-:W2:Y:S01]  /*1f580*/  LDL.LU.64 R84, [R1+0x980] ;  /* 0x0009800001547983 */ /* 0x000ea20000300a00 */
[----:B------:R-:W-:-:S03]  /*1f590*/  IMAD.WIDE R16, R4, 0x4, R90 ;  /* 0x0000000404107825 */ /* 0x000fc600078e025a */
[----:B------:R-:W2:Y:S04]  /*1f5a0*/  LDL.LU.64 R86, [R1+0x978] ;  /* 0x0009780001567983 */ /* 0x000ea80000300a00 */
[----:B------:R2:W-:Y:S04]  /*1f5b0*/  STL.64 [R1+0xae8], R18 ;  /* 0x000ae81201007387 */ /* 0x0005e80000100a00 */
[----:B------:R1:W-:Y:S04]  /*1f5c0*/  STL.64 [R1+0xae0], R16 ;  /* 0x000ae01001007387 */ /* 0x0003e80000100a00 */
[----:B------:R-:W2:Y:S04]  /*1f5d0*/  LDL.LU.64 R88, [R1+0x970] ;  /* 0x0009700001587983 */ /* 0x000ea80000300a00 */
[----:B------:R-:W2:Y:S04]  /*1f5e0*/  LDL.LU.64 R90, [R1+0x968] ;  /* 0x00096800015a7983 */ /* 0x000ea80000300a00 */
[----:B------:R4:W-:Y:S04]  /*1f5f0*/  LDGSTS.E [R6+0x400c], desc[UR4][R20.64], !P0 ;  /* 0x0400c00014067fae */ /* 0x0009e8000c121844 */
[----:B------:R2:W-:Y:S04]  /*1f600*/  LDGSTS.E [R6+0x8000], desc[UR4][R18.64], !P6 ;  /* 0x0800000012067fae */ /* 0x0005e8000f121844 */
[----:B------:R1:W-:Y:S01]  /*1f610*/  LDGSTS.E [R6+0xc000], desc[UR4][R16.64], !P6 ;  /* 0x0c00000010067fae */ /* 0x0003e2000f121844 */
[----:B---3--:R-:W-:-:S04]  /*1f620*/  IMAD.WIDE R22, R4, 0x4, R78 ;  /* 0x0000000404167825 */ /* 0x008fc800078e024e */
[C---:B----4-:R-:W-:Y:S01]  /*1f630*/  IMAD.WIDE R20, R4.reuse, 0x4, R80 ;  /* 0x0000000404147825 */ /* 0x050fe200078e0250 */
[----:B------:R3:W-:Y:S04]  /*1f640*/  STL.64 [R1+0xad8], R22 ;  /* 0x000ad81601007387 */ /* 0x0007e80000100a00 */
[----:B------:R4:W-:Y:S04]  /*1f650*/  STL.64 [R1+0xad0], R20 ;  /* 0x000ad01401007387 */ /* 0x0009e80000100a00 */
[----:B------:R-:W4:Y:S01]  /*1f660*/  LDL.LU.64 R78, [R1+0x960] ;  /* 0x00096000014e7983 */ /* 0x000f220000300a00 */
[----:B--2---:R-:W-:-:S03]  /*1f670*/  IMAD.WIDE R18, R4, 0x4, R82 ;  /* 0x0000000404127825 */ /* 0x004fc600078e0252 */
[----:B------:R3:W-:Y:S01]  /*1f680*/  LDGSTS.E [R6+0x8004], desc[UR4][R22.64], !P1 ;  /* 0x0800400016067fae */ /* 0x0007e2000c921844 */
[----:B-1----:R-:W-:-:S03]  /*1f690*/  IMAD.WIDE R16, R4, 0x4, R250 ;  /* 0x0000000404107825 */ /* 0x002fc600078e02fa */
        /* <DEDUP_REMOVED lines=10> */
[----:B------:R-:W-:Y:S04]  /*1f740*/  STL.64 [R1+0xab8], R22 ;  /* 0x000ab81601007387 */ /* 0x000fe80000100a00 */
[----:B------:R-:W-:Y:S04]  /*1f750*/  STL.64 [R1+0xab0], R20 ;  /* 0x000ab01401007387 */ /* 0x000fe80000100a00 */
[----:B------:R-:W3:Y:S01]  /*1f760*/  LDL.LU.64 R84, [R1+0x940] ;  /* 0x0009400001547983 */ /* 0x000ee20000300a00 */
[----:B-1----:R-:W-:-:S04]  /*1f770*/  IMAD.WIDE R18, R4, 0x4, R88 ;  /* 0x0000000404127825 */ /* 0x002fc800078e0258 */
[----:B------:R-:W-:Y:S01]  /*1f780*/  IMAD.WIDE R16, R4, 0x4, R90 ;  /* 0x0000000404107825 */ /* 0x000fe200078e025a */
[----:B------:R-:W-:Y:S04]  /*1f790*/  STL.64 [R1+0xbd8], R18 ;  /* 0x000bd81201007387 */ /* 0x000fe80000100a00 */
[----:B------:R-:W4:Y:S04]  /*1f7a0*/  LDL.LU.64 R86, [R1+0x938] ;  /* 0x0009380001567983 */ /* 0x000f280000300a00 */
[----:B------:R-:W-:Y:S04]  /*1f7b0*/  STL.64 [R1+0xbd0], R16 ;  /* 0x000bd01001007387 */ /* 0x000fe80000100a00 */
[----:B------:R-:W4:Y:S04]  /*1f7c0*/  LDL.LU.64 R88, [R1+0x930] ;  /* 0x0009300001587983 */ /* 0x000f280000300a00 */
[----:B------:R-:W4:Y:S01]  /*1f7d0*/  LDL.LU.64 R90, [R1+0x928] ;  /* 0x00092800015a7983 */ /* 0x000f220000300a00 */
[----:B------:R-:W-:-:S02]  /*1f7e0*/  ISETP.GE.U32.AND P4, PT, R13, 0x7fffff0d, PT ;  /* 0x7fffff0d0d00780c */ /* 0x000fc40003f86070 */
[----:B------:R-:W-:Y:S01]  /*1f7f0*/  IADD3 R12, R12, -0x96, RZ ;  /* 0xffffff6a0c0c7810 */ /* 0x000fe20007ffe0ff */
[----:B------:R1:W-:Y:S01]  /*1f800*/  STL.64 [R1+0x1d20], R6 ;  /* 0x001d200601007387 */ /* 0x0003e20000100a00 */
[----:B------:R-:W-:Y:S01]  /*1f810*/  VIADD R14, R14, 0xffffff68 ;  /* 0xffffff680e0e7836 */ /* 0x000fe20000000000 */
[----:B------:R-:W-:Y:S01]  /*1f820*/  ISETP.GE.U32.AND P6, PT, R11, 0x7fffff2a, PT ;  /* 0x7fffff2a0b00780c */ /* 0x000fe20003fc6070 */
[----:B------:R-:W-:Y:S01]  /*1f830*/  VIADD R15, R15, 0xffffff4a ;  /* 0xffffff4a0f0f7836 */ /* 0x000fe20000000000 */
[----:B------:R-:W1:Y:S06]  /*1f840*/  LDC R13, c[0x0][0x230] ;  /* 0x00008c00ff0d7b82 */ /* 0x000e6c0000000800 */
[----:B------:R1:W-:Y:S01]  /*1f850*/  LDGSTS.E [R6+0x800c], desc[UR4][R22.64], !P4 ;  /* 0x0800c00016067fae */ /* 0x0003e2000e121844 */
[----:B------:R-:W-:Y:S01]  /*1f860*/  ISETP.GE.U32.AND P0, PT, R12, 0x7fffff2b, PT ;  /* 0x7fffff2b0c00780c */ /* 0x000fe20003f06070 */
[----:B------:R-:W-:Y:S01]  /*1f870*/  VIADD R10, R10, 0xffffff4b ;  /* 0xffffff4b0a0a7836 */ /* 0x000fe20000000000 */
[----:B------:R-:W1:Y:S01]  /*1f880*/  LDC R12, c[0x0][0x230] ;  /* 0x00008c00ff0c7b82 */ /* 0x000e620000000800 */
[----:B------:R1:W-:Y:S04]  /*1f890*/  LDGSTS.E [R6+0xc00c], desc[UR4][R20.64], !P4 ;  /* 0x0c00c00014067fae */ /* 0x0003e8000e121844 */
[----:B------:R2:W-:Y:S01]  /*1f8a0*/  LDGSTS.E [R5], desc[UR4][R18.64], !P5 ;  /* 0x0000000012057fae */ /* 0x0005e2000e921844 */
[----:B------:R-:W-:-:S02]  /*1f8b0*/  ISETP.GE.U32.AND P1, PT, R14, 0x7fffff29, PT ;  /* 0x7fffff290e00780c */ /* 0x000fc40003f26070 */
[----:B------:R-:W3:Y:S01]  /*1f8c0*/  LDC R14, c[0x0][0x230] ;  /* 0x00008c00ff0e7b82 */ /* 0x000ee20000000800 */
[----:B------:R2:W-:Y:S01]  /*1f8d0*/  LDGSTS.E [R5+0x4000], desc[UR4][R16.64], !P5 ;  /* 0x0400000010057fae */ /* 0x0005e2000e921844 */
[----:B------:R-:W-:-:S06]  /*1f8e0*/  ISETP.GE.U32.AND P4, PT, R15, 0x7fffff0b, PT ;  /* 0x7fffff0b0f00780c */ /* 0x000fcc0003f86070 */
[----:B------:R-:W4:Y:S01]  /*1f8f0*/  LDC R11, c[0x0][0x230] ;  /* 0x00008c00ff0b7b82 */ /* 0x000f220000000800 */
[----:B-1----:R-:W-:Y:S02]  /*1f900*/  VIADD R7, R12, 0xffffff67 ;  /* 0xffffff670c077836 */ /* 0x002fe40000000000 */
[----:B------:R-:W-:Y:S01]  /*1f910*/  IMAD.WIDE R22, R4, 0x4, R78 ;  /* 0x0000000404167825 */ /* 0x000fe200078e024e */
[----:B------:R-:W-:-:S04]  /*1f920*/  ISETP.GE.U32.AND P2, PT, R10, 0x7fffff0c, PT ;  /* 0x7fffff0c0a00780c */ /* 0x000fc80003f46070 */
[----:B------:R-:W1:Y:S01]  /*1f930*/  LDC R12, c[0x0][0x230] ;  /* 0x00008c00ff0c7b82 */ /* 0x000e620000000800 */
[----:B------:R-:W-:Y:S04]  /*1f940*/  STL.64 [R1+0xbc8], R22 ;  /* 0x000bc81601007387 */ /* 0x000fe80000100a00 */
[----:B------:R-:W-:Y:S01]  /*1f950*/  LDGSTS.E [R5+0x4], desc[UR4][R22.64], !P0 ;  /* 0x0000400016057fae */ /* 0x000fe2000c121844 */
[----:B------:R-:W-:Y:S02]  /*1f960*/  IADD3 R13, R13, -0xb7, RZ ;  /* 0xffffff490d0d7810 */ /* 0x000fe40007ffe0ff */
[----:B------:R-:W1:Y:S01]  /*1f970*/  LDC R6, c[0x0][0x230] ;  /* 0x00008c00ff067b82 */ /* 0x000e620000000800 */
[----:B--2---:R-:W-:-:S05]  /*1f980*/  IMAD.WIDE R20, R4, 0x4, R80 ;  /* 0x0000000404147825 */ /* 0x004fca00078e0250 */
[----:B------:R3:W-:Y:S01]  /*1f990*/  STL.64 [R1+0xbc0], R20 ;  /* 0x000bc01401007387 */ /* 0x0007e20000100a00 */
[----:B------:R-:W-:-:S03]  /*1f9a0*/  IMAD.WIDE R18, R4, 0x4, R82 ;  /* 0x0000000404127825 */ /* 0x000fc600078e0252 */
[----:B------:R-:W2:Y:S01]  /*1f9b0*/  LDL.LU.64 R78, [R1+0x920] ;  /* 0x00092000014e7983 */ /* 0x000ea20000300a00 */
[----:B------:R-:W1:Y:S01]  /*1f9c0*/  LDC R10, c[0x0][0x230] ;  /* 0x00008c00ff0a7b82 */ /* 0x000e620000000800 */
[C---:B------:R-:W-:Y:S02]  /*1f9d0*/  IMAD.WIDE R16, R4.reuse, 0x4, R250 ;  /* 0x0000000404107825 */ /* 0x040fe400078e02fa */
        /* <DEDUP_REMOVED lines=15> */
[----:B-1----:R-:W-:-:S03]  /*1fad0*/  IMAD.WIDE R16, R4, 0x4, R88 ;  /* 0x0000000404107825 */ /* 0x002fc600078e0258 */
[----:B------:R-:W4:Y:S01]  /*1fae0*/  LDL.LU.64 R84, [R1+0x900] ;  /* 0x0009000001547983 */ /* 0x000f220000300a00 */
[----:B------:R-:W-:-:S03]  /*1faf0*/  IMAD.WIDE R14, R4, 0x4, R90 ;  /* 0x00000004040e7825 */ /* 0x000fc600078e025a */
[----:B------:R-:W4:Y:S04]  /*1fb00*/  LDL.LU.64 R86, [R1+0x8f8] ;  /* 0x0008f80001567983 */ /* 0x000f280000300a00 */
[----:B------:R1:W-:Y:S04]  /*1fb10*/  STL.64 [R1+0xaa8], R16 ;  /* 0x000aa81001007387 */ /* 0x0003e80000100a00 */
[----:B------:R1:W-:Y:S04]  /*1fb20*/  STL.64 [R1+0xaa0], R14 ;  /* 0x000aa00e01007387 */ /* 0x0003e80000100a00 */
[----:B------:R-:W4:Y:S04]  /*1fb30*/  LDL.LU.64 R88, [R1+0x8f0] ;  /* 0x0008f00001587983 */ /* 0x000f280000300a00 */
[----:B------:R-:W4:Y:S04]  /*1fb40*/  LDL.LU.64 R90, [R1+0x8e8] ;  /* 0x0008e800015a7983 */ /* 0x000f280000300a00 */
[----:B------:R3:W-:Y:S04]  /*1fb50*/  LDGSTS.E [R5+0x400c], desc[UR4][R18.64], !P1 ;  /* 0x0400c00012057fae */ /* 0x0007e8000c921844 */
[----:B------:R1:W-:Y:S04]  /*1fb60*/  LDGSTS.E [R5+0x8000], desc[UR4][R16.64], !P2 ;  /* 0x0800000010057fae */ /* 0x0003e8000d121844 */
[----:B------:R1:W-:Y:S01]  /*1fb70*/  LDGSTS.E [R5+0xc000], desc[UR4][R14.64], !P2 ;  /* 0x0c0000000e057fae */ /* 0x0003e2000d121844 */
[----:B------:R-:W-:Y:S01]  /*1fb80*/  ISETP.GE.U32.AND P5, PT, R13, 0x7fffff0a, PT ;  /* 0x7fffff0a0d00780c */ /* 0x000fe20003fa6070 */
[----:B--2---:R-:W-:-:S04]  /*1fb90*/  IMAD.WIDE R20, R4, 0x4, R78 ;  /* 0x0000000404147825 */ /* 0x004fc800078e024e */
[C---:B---3--:R-:W-:Y:S01]  /*1fba0*/  IMAD.WIDE R18, R4.reuse, 0x4, R80 ;  /* 0x0000000404127825 */ /* 0x048fe200078e0250 */
[----:B------:R4:W-:Y:S03]  /*1fbb0*/  STL.64 [R1+0xa98], R20 ;  /* 0x000a981401007387 */ /* 0x0009e60000100a00 */
[C---:B-1----:R-:W-:Y:S01]  /*1fbc0*/  IMAD.WIDE R16, R4.reuse, 0x4, R82 ;  /* 0x0000000404107825 */ /* 0x042fe200078e0252 */
[----:B------:R1:W-:Y:S03]  /*1fbd0*/  STL.64 [R1+0xa90], R18 ;  /* 0x000a901201007387 */ /* 0x0003e60000100a00 */
[----:B------:R-:W-:Y:S01]  /*1fbe0*/  IMAD.WIDE R14, R4, 0x4, R250 ;  /* 0x00000004040e7825 */ /* 0x000fe200078e02fa */
[----:B------:R-:W2:Y:S03]  /*1fbf0*/  LDL.LU.64 R78, [R1+0x8e0] ;  /* 0x0008e000014e7983 */ /* 0x000ea60000300a00 */
[----:B------:R-:W-:Y:S01]  /*1fc00*/  VIADD R11, R11, 0xffffff48 ;  /* 0xffffff480b0b7836 */ /* 0x000fe20000000000 */
[----:B------:R-:W3:Y:S01]  /*1fc10*/  LDL.LU.64 R80, [R1+0x8d8] ;  /* 0x0008d80001507983 */ /* 0x000ee20000300a00 */
[----:B------:R-:W-:Y:S01]  /*1fc20*/  VIADD R10, R10, 0xffffff66 ;  /* 0xffffff660a0a7836 */ /* 0x000fe20000000000 */
[----:B------:R-:W-:Y:S01]  /*1fc30*/  ISETP.GE.U32.AND P2, PT, R7, 0x7fffff26, PT ;  /* 0x7fffff260700780c */ /* 0x000fe20003f46070 */
[----:B------:R-:W3:Y:S01]  /*1fc40*/  LDC R13, c[0x0][0x230] ;  /* 0x00008c00ff0d7b82 */ /* 0x000ee20000000800 */
[----:B------:R1:W-:Y:S04]  /*1fc50*/  STL.64 [R1+0xa88], R16 ;  /* 0x000a881001007387 */ /* 0x0003e80000100a00 */
[----:B------:R1:W-:Y:S04]  /*1fc60*/  STL.64 [R1+0xa80], R14 ;  /* 0x000a800e01007387 */ /* 0x0003e80000100a00 */
[----:B------:R4:W-:Y:S01]  /*1fc70*/  LDGSTS.E [R5+0x8004], desc[UR4][R20.64], !P4 ;  /* 0x0800400014057fae */ /* 0x0009e2000e121844 */
[----:B------:R-:W-:Y:S01]  /*1fc80*/  ISETP.GE.U32.AND P0, PT, R11, 0x7fffff09, PT ;  /* 0x7fffff090b00780c */ /* 0x000fe20003f06070 */
[----:B------:R-:W-:Y:S01]  /*1fc90*/  VIADD R12, R12, 0xffffff46 ;  /* 0xffffff460c0c7836 */ /* 0x000fe20000000000 */
[----:B------:R-:W-:Y:S01]  /*1fca0*/  ISETP.GE.U32.AND P1, PT, R10, 0x7fffff27, PT ;  /* 0x7fffff270a00780c */ /* 0x000fe20003f26070 */
[----:B------:R-:W3:Y:S01]  /*1fcb0*/  LDL.LU.64 R82, [R1+0x8d0] ;  /* 0x0008d00001527983 */ /* 0x000ee20000300a00 */
[----:B------:R-:W3:Y:S03]  /*1fcc0*/  LDC R11, c[0x0][0x230] ;  /* 0x00008c00ff0b7b82 */ /* 0x000ee60000000800 */
[----:B------:R-:W3:Y:S04]  /*1fcd0*/  LDL.LU.64 R250, [R1+0x8c8] ;  /* 0x0008c80001fa7983 */ /* 0x000ee80000300a00 */
[----:B------:R1:W-:Y:S01]  /*1fce0*/  LDGSTS.E [R5+0xc004], desc[UR4][R18.64], !P4 ;  /* 0x0c00400012057fae */ /* 0x0003e2000e121844 */
[----:B------:R-:W3:Y:S03]  /*1fcf0*/  LDC R10, c[0x0][0x230] ;  /* 0x00008c00ff0a7b82 */ /* 0x000ee60000000800 */
[----:B------:R1:W-:Y:S04]  /*1fd00*/  LDGSTS.E [R5+0x8008], desc[UR4][R16.64], !P5 ;  /* 0x0800800010057fae */ /* 0x0003e8000e921844 */
[----:B------:R1:W-:Y:S01]  /*1fd10*/  LDGSTS.E [R5+0xc008], desc[UR4][R14.64], !P5 ;  /* 0x0c0080000e057fae */ /* 0x0003e2000e921844 */
[----:B------:R-:W-:Y:S01]  /*1fd20*/  VIADD R6, R6, 0xffffff47 ;  /* 0xffffff4706067836 */ /* 0x000fe20000000000 */
[----:B------:R-:W3:Y:S01]  /*1fd30*/  LDC R7, c[0x0][0x230] ;  /* 0x00008c00ff077b82 */ /* 0x000ee20000000800 */
[----:B----4-:R-:W-:-:S04]  /*1fd40*/  IMAD.WIDE R20, R4, 0x4, R84 ;  /* 0x0000000404147825 */ /* 0x010fc800078e0254 */
[C---:B-1----:R-:W-:Y:S01]  /*1fd50*/  IMAD.WIDE R18, R4.reuse, 0x4, R86 ;  /* 0x0000000404127825 */ /* 0x042fe200078e0256 */
[----:B------:R2:W-:Y:S04]  /*1fd60*/  STL.64 [R1+0xa78], R20 ;  /* 0x000a781401007387 */ /* 0x0005e80000100a00 */
[----:B------:R3:W-:Y:S04]  /*1fd70*/  STL.64 [R1+0xa70], R18 ;  /* 0x000a701201007387 */ /* 0x0007e80000100a00 */
[----:B------:R-:W4:Y:S01]  /*1fd80*/  LDL.LU.64 R84, [R1+0x8c0] ;  /* 0x0008c00001547983 */ /* 0x000f220000300a00 */
[----:B------:R-:W-:-:S03]  /*1fd90*/  IMAD.WIDE R16, R4, 0x4, R88 ;  /* 0x0000000404107825 */ /* 0x000fc600078e0258 */
[----:B------:R-:W4:Y:S01]  /*1fda0*/  LDL.LU.64 R86, [R1+0x8b8] ;  /* 0x0008b80001567983 */ /* 0x000f220000300a00 */
[----:B------:R-:W-:-:S03]  /*1fdb0*/  IMAD.WIDE R14, R4, 0x4, R90 ;  /* 0x00000004040e7825 */ /* 0x000fc600078e025a */
[----:B------:R1:W-:Y:S04]  /*1fdc0*/  STL.64 [R1+0xb98], R16 ;  /* 0x000b981001007387 */ /* 0x0003e80000100a00 */
[----:B------:R1:W-:Y:S04]  /*1fdd0*/  STL.64 [R1+0xb90], R14 ;  /* 0x000b900e01007387 */ /* 0x0003e80000100a00 */
[----:B------:R-:W4:Y:S04]  /*1fde0*/  LDL.LU.64 R88, [R1+0x8b0] ;  /* 0x0008b00001587983 */ /* 0x000f280000300a00 */
[----:B------:R-:W4:Y:S04]  /*1fdf0*/  LDL.LU.64 R90, [R1+0x8a8] ;  /* 0x0008a800015a7983 */ /* 0x000f280000300a00 */
[----:B------:R2:W-:Y:S04]  /*1fe00*/  LDGSTS.E [R5+0x800c], desc[UR4][R20.64], !P0 ;  /* 0x0800c00014057fae */ /* 0x0005e8000c121844 */
[----:B------:R3:W-:Y:S04]  /*1fe10*/  LDGSTS.E [R5+0xc00c], desc[UR4][R18.64], !P0 ;  /* 0x0c00c00012057fae */ /* 0x0007e8000c121844 */
[----:B------:R1:W-:Y:S04]  /*1fe20*/  LDGSTS.E [R3], desc[UR4][R16.64], !P6 ;  /* 0x0000000010037fae */ /* 0x0003e8000f121844 */
[----:B------:R1:W-:Y:S01]  /*1fe30*/  LDGSTS.E [R3+0x4000], desc[UR4][R14.64], !P6 ;  /* 0x040000000e037fae */ /* 0x0003e2000f121844 */
[----:B--2---:R-:W-:-:S04]  /*1fe40*/  IMAD.WIDE R20, R4, 0x4, R78 ;  /* 0x0000000404147825 */ /* 0x004fc800078e024e */
[C---:B---3--:R-:W-:Y:S01]  /*1fe50*/  IMAD.WIDE R18, R4.reuse, 0x4, R80 ;  /* 0x0000000404127825 */ /* 0x048fe200078e0250 */
[----:B------:R4:W-:Y:S04]  /*1fe60*/  STL.64 [R1+0xb88], R20 ;  /* 0x000b881401007387 */ /* 0x0009e80000100a00 */
[----:B------:R2:W-:Y:S04]  /*1fe70*/  STL.64 [R1+0xb80], R18 ;  /* 0x000b801201007387 */ /* 0x0005e80000100a00 */
[----:B------:R4:W-:Y:S04]  /*1fe80*/  LDGSTS.E [R3+0x4], desc[UR4][R20.64], !P1 ;  /* 0x0000400014037fae */ /* 0x0009e8000c921844 */
[----:B------:R2:W-:Y:S01]  /*1fe90*/  LDGSTS.E [R3+0x4004], desc[UR4][R18.64], !P1 ;  /* 0x0400400012037fae */ /* 0x0005e2000c921844 */
[----:B-1----:R-:W-:-:S04]  /*1fea0*/  IMAD.WIDE R16, R4, 0x4, R82 ;  /* 0x0000000404107825 */ /* 0x002fc800078e0252 */
[C---:B------:R-:W-:Y:S01]  /*1feb0*/  IMAD.WIDE R14, R4.reuse, 0x4, R250 ;  /* 0x00000004040e7825 */ /* 0x040fe200078e02fa */
[----:B------:R1:W-:Y:S04]  /*1fec0*/  STL.64 [R1+0xb78], R16 ;  /* 0x000b781001007387 */ /* 0x0003e80000100a00 */
[----:B------:R-:W3:Y:S04]  /*1fed0*/  LDL.LU.64 R250, [R1+0x8a0] ;  /* 0x0008a00001fa7983 */ /* 0x000ee80000300a00 */
[----:B------:R1:W-:Y:S04]  /*1fee0*/  STL.64 [R1+0xb70], R14 ;  /* 0x000b700e01007387 */ /* 0x0003e80000100a00 */
[----:B------:R-:W3:Y:S04]  /*1fef0*/  LDL.LU.64 R72, [R1+0x898] ;  /* 0x0008980001487983 */ /* 0x000ee80000300a00 */
[----:B------:R-:W3:Y:S04]  /*1ff00*/  LDL.LU.64 R74, [R1+0x890] ;  /* 0x00089000014a7983 */ /* 0x000ee80000300a00 */
[----:B------:R-:W3:Y:S04]  /*1ff10*/  LDL.LU.64 R76, [R1+0x888] ;  /* 0x00088800014c7983 */ /* 0x000ee80000300a00 */
[----:B------:R-:W3:Y:S01]  /*1ff20*/  LDL.LU.64 R78, [R1+0x880] ;  /* 0x00088000014e7983 */ /* 0x000ee20000300a00 */
[----:B----4-:R-:W-:-:S03]  /*1ff30*/  IMAD.WIDE R20, R4, 0x4, R84 ;  /* 0x0000000404147825 */ /* 0x010fc600078e0254 */
[----:B------:R-:W4:Y:S01]  /*1ff40*/  LDL.LU.64 R80, [R1+0x878] ;  /* 0x0008780001507983 */ /* 0x000f220000300a00 */
[----:B--2---:R-:W-:-:S03]  /*1ff50*/  IMAD.WIDE R18, R4, 0x4, R86 ;  /* 0x0000000404127825 */ /* 0x004fc600078e0256 */
[----:B------:R1:W-:Y:S04]  /*1ff60*/  LDGSTS.E [R3+0x8], desc[UR4][R16.64], !P2 ;  /* 0x0000800010037fae */ /* 0x0003e8000d121844 */
[----:B------:R-:W-:Y:S04]  /*1ff70*/  STL.64 [R1+0xb68], R20 ;  /* 0x000b681401007387 */ /* 0x000fe80000100a00 */
[----:B------:R2:W-:Y:S04]  /*1ff80*/  LDGSTS.E [R3+0x4008], desc[UR4][R14.64], !P2 ;  /* 0x040080000e037fae */ /* 0x0005e8000d121844 */
[----:B------:R-:W-:Y:S01]  /*1ff90*/  STL.64 [R1+0xb60], R18 ;  /* 0x000b601201007387 */ /* 0x000fe20000100a00 */
[----:B-1----:R-:W-:-:S03]  /*1ffa0*/  IMAD.WIDE R16, R4, 0x4, R88 ;  /* 0x0000000404107825 */ /* 0x002fc600078e0258 */
[----:B------:R-:W4:Y:S01]  /*1ffb0*/  LDL.LU.64 R82, [R1+0x870] ;  /* 0x0008700001527983 */ /* 0x000f220000300a00 */
[----:B--2---:R-:W-:-:S03]  /*1ffc0*/  IMAD.WIDE R14, R4, 0x4, R90 ;  /* 0x00000004040e7825 */ /* 0x004fc600078e025a */
[----:B------:R-:W2:Y:S04]  /*1ffd0*/  LDL.LU.64 R84, [R1+0x868] ;  /* 0x0008680001547983 */ /* 0x000ea80000300a00 */
[----:B------:R1:W-:Y:S04]  /*1ffe0*/  STL.64 [R1+0xa68], R16 ;  /* 0x000a681001007387 */ /* 0x0003e80000100a00 */
[----:B------:R3:W-:Y:S04]  /*1fff0*/  STL.64 [R1+0xa60], R14 ;  /* 0x000a600e01007387 */ /* 0x0007e80000100a00 */
[----:B------:R-:W2:Y:S01]  /*20000*/  LDL.LU.64 R90, [R1+0x860] ;  /* 0x00086000015a7983 */ /* 0x000ea20000300a00 */
[----:B------:R-:W-:-:S03]  /*20010*/  IADD3 R13, R13, -0x9c, RZ ;  /* 0xffffff640d0d7810 */ /* 0x000fc60007ffe0ff */
[----:B------:R-:W2:Y:S01]  /*20020*/  LDL.LU.64 R86, [R1+0x670] ;  /* 0x0006700001567983 */ /* 0x000ea20000300a00 */
[----:B------:R-:W-:Y:S01]  /*20030*/  ISETP.GE.U32.AND P4, PT, R13, 0x7fffff25, PT ;  /* 0x7fffff250d00780c */ /* 0x000fe20003f86070 */
[----:B------:R-:W-:Y:S01]  /*20040*/  VIADD R11, R11, 0xffffff45 ;  /* 0xffffff450b0b7836 */ /* 0x000fe20000000000 */
[----:B------:R-:W1:Y:S01]  /*20050*/  LDC R13, c[0x0][0x230] ;  /* 0x00008c00ff0d7b82 */ /* 0x000e620000000800 */
[----:B------:R-:W2:Y:S10]  /*20060*/  LDL.LU.64 R88, [R1+0x668] ;  /* 0x0006680001587983 */ /* 0x000eb40000300a00 */
[----:B------:R-:W-:Y:S01]  /*20070*/  LDGSTS.E [R3+0xc], desc[UR4][R20.64], !P4 ;  /* 0x0000c00014037fae */ /* 0x000fe2000e121844 */
[----:B------:R-:W-:Y:S01]  /*20080*/  ISETP.GE.U32.AND P0, PT, R12, 0x7fffff07, PT ;  /* 0x7fffff070c00780c */ /* 0x000fe20003f06070 */
[----:B------:R-:W-:Y:S01]  /*20090*/  VIADD R10, R10, 0xffffff44 ;  /* 0xffffff440a0a7836 */ /* 0x000fe20000000000 */
[----:B------:R-:W1:Y:S01]  /*200a0*/  LDC R12, c[0x0][0x230] ;  /* 0x00008c00ff0c7b82 */ /* 0x000e620000000800 */
[----:B------:R-:W-:Y:S01]  /*200b0*/  ISETP.GE.U32.AND P6, PT, R11, 0x7fffff06, PT ;  /* 0x7fffff060b00780c */ /* 0x000fe20003fc6070 */
[----:B------:R-:W-:Y:S02]  /*200c0*/  LDGSTS.E [R3+0x400c], desc[UR4][R18.64], !P4 ;  /* 0x0400c00012037fae */ /* 0x000fe4000e121844 */
[----:B------:R-:W-:-:S04]  /*200d0*/  ISETP.GE.U32.AND P1, PT, R10, 0x7fffff05, PT ;  /* 0x7fffff050a00780c */ /* 0x000fc80003f26070 */
[----:B------:R-:W1:Y:S01]  /*200e0*/  LDC R11, c[0x0][0x230] ;  /* 0x00008c00ff0b7b82 */ /* 0x000e620000000800 */
[----:B------:R-:W-:-:S07]  /*200f0*/  ISETP.GE.U32.AND P5, PT, R6, 0x7fffff08, PT ;  /* 0x7fffff080600780c */ /* 0x000fce0003fa6070 */
[----:B------:R-:W4:Y:S01]  /*20100*/  LDC R10, c[0x0][0x230] ;  /* 0x00008c00ff0a7b82 */ /* 0x000f220000000800 */
[----:B-1----:R-:W-:-:S05]  /*20110*/  VIADD R13, R13, 0xffffff62 ;  /* 0xffffff620d0d7836 */ /* 0x002fca0000000000 */
[----:B------:R1:W-:Y:S01]  /*20120*/  LDGSTS.E [R3+0x8000], desc[UR4][R16.64], !P5 ;  /* 0x0800000010037fae */ /* 0x0003e2000e921844 */
[----:B------:R-:W-:Y:S01]  /*20130*/  ISETP.GE.U32.AND P4, PT, R13, 0x7fffff23, PT ;  /* 0x7fffff230d00780c */ /* 0x000fe20003f86070 */
[----:B------:R-:W2:Y:S02]  /*20140*/  LDC R6, c[0x0][0x230] ;  /* 0x00008c00ff067b82 */ /* 0x000ea40000000800 */
[----:B------:R3:W-:Y:S01]  /*20150*/  LDGSTS.E [R3+0xc000], desc[UR4][R14.64], !P5 ;  /* 0x0c0000000e037fae */ /* 0x0007e2000e921844 */
[----:B------:R-:W-:Y:S02]  /*20160*/  VIADD R11, R11, 0xffffff43 ;  /* 0xffffff430b0b7836 */ /* 0x000fe40000000000 */
[----:B-1----:R-:W-:Y:S02]  /*20170*/  VIADD R16, R12, 0xffffff60 ;  /* 0xffffff600c107836 */ /* 0x002fe40000000000 */
[C---:B---3--:R-:W-:Y:S02]  /*20180*/  IMAD.WIDE R20, R4.reuse, 0x4, R250 ;  /* 0x0000000404147825 */ /* 0x048fe400078e02fa */
[----:B------:R-:W3:Y:S02]  /*20190*/  LDL.LU.64 R250, [R1+0x660] ;  /* 0x0006600001fa7983 */ /* 0x000ee40000300a00 */
[----:B------:R-:W-:-:S02]  /*201a0*/  IMAD.WIDE R18, R4, 0x4, R72 ;  /* 0x0000000404127825 */ /* 0x000fc400078e0248 */
[----:B------:R-:W-:Y:S02]  /*201b0*/  STL.64 [R1+0xa58], R20 ;  /* 0x000a581401007387 */ /* 0x000fe40000100a00 */
[C---:B------:R-:W-:Y:S02]  /*201c0*/  IMAD.WIDE R14, R4.reuse, 0x4, R74 ;  /* 0x00000004040e7825 */ /* 0x040fe400078e024a */
[----:B------:R-:W-:Y:S02]  /*201d0*/  LDGSTS.E [R3+0x8004], desc[UR4][R20.64], !P0 ;  /* 0x0800400014037fae */ /* 0x000fe4000c121844 */
[----:B------:R-:W-:Y:S02]  /*201e0*/  IMAD.WIDE R12, R4, 0x4, R76 ;  /* 0x00000004040c7825 */ /* 0x000fe400078e024c */
[----:B------:R1:W-:Y:S04]  /*201f0*/  STL.64 [R1+0xa50], R18 ;  /* 0x000a501201007387 */ /* 0x0003e80000100a00 */
[----:B------:R1:W-:Y:S01]  /*20200*/  LDGSTS.E [R3+0xc004], desc[UR4][R18.64], !P0 ;  /* 0x0c00400012037fae */ /* 0x0003e2000c121844 */
[----:B------:R-:W-:Y:S01]  /*20210*/  ISETP.GE.U32.AND P0, PT, R16, 0x7fffff21, PT ;  /* 0x7fffff211000780c */ /* 0x000fe20003f06070 */
[----:B----4-:R-:W-:-:S02]  /*20220*/  IMAD.WIDE R16, R4, 0x4, R80 ;  /* 0x0000000404107825 */ /* 0x010fc400078e0250 */
[----:B------:R4:W-:Y:S04]  /*20230*/  STL.64 [R1+0xa48], R14 ;  /* 0x000a480e01007387 */ /* 0x0009e80000100a00 */
[----:B------:R4:W-:Y:S01]  /*20240*/  LDGSTS.E [R3+0x8008], desc[UR4][R14.64], !P6 ;  /* 0x080080000e037fae */ /* 0x0009e2000f121844 */
[----:B-1----:R-:W-:-:S03]  /*20250*/  IMAD.WIDE R18, R4, 0x4, R78 ;  /* 0x0000000404127825 */ /* 0x002fc600078e024e */
[----:B------:R1:W-:Y:S04]  /*20260*/  STL.64 [R1+0xa40], R12 ;  /* 0x000a400c01007387 */ /* 0x0003e80000100a00 */
[----:B------:R1:W-:Y:S01]  /*20270*/  LDGSTS.E [R3+0xc008], desc[UR4][R12.64], !P6 ;  /* 0x0c0080000c037fae */ /* 0x0003e2000f121844 */
[----:B------:R-:W-:Y:S02]  /*20280*/  ISETP.GE.U32.AND P6, PT, R11, 0x7fffff04, PT ;  /* 0x7fffff040b00780c */ /* 0x000fe40003fc6070 */
[----:B----4-:R-:W-:Y:S01]  /*20290*/  IADD3 R14, R10, -0xbe, RZ ;  /* 0xffffff420a0e7810 */ /* 0x010fe20007ffe0ff */
[----:B------:R-:W-:Y:S04]  /*202a0*/  STL.64 [R1+0xa38], R18 ;  /* 0x000a381201007387 */ /* 0x000fe80000100a00 */
[----:B------:R4:W-:Y:S01]  /*202b0*/  STL.64 [R1+0xa30], R16 ;  /* 0x000a301001007387 */ /* 0x0009e20000100a00 */
[----:B--2---:R-:W-:-:S03]  /*202c0*/  IMAD.WIDE R10, R4, 0x4, R84 ;  /* 0x00000004040a7825 */ /* 0x004fc600078e0254 */
[----:B------:R-:W-:Y:S01]  /*202d0*/  LDGSTS.E [R3+0x800c], desc[UR4][R18.64], !P1 ;  /* 0x0800c00012037fae */ /* 0x000fe2000c921844 */
[----:B-1----:R-:W-:-:S03]  /*202e0*/  IMAD.WIDE R12, R4, 0x4, R82 ;  /* 0x00000004040c7825 */ /* 0x002fc600078e0252 */
[----:B------:R4:W-:Y:S04]  /*202f0*/  LDGSTS.E [R3+0xc00c], desc[UR4][R16.64], !P1 ;  /* 0x0c00c00010037fae */ /* 0x0009e8000c921844 */
[----:B------:R1:W-:Y:S04]  /*20300*/  STL.64 [R1+0xb58], R12 ;  /* 0x000b580c01007387 */ /* 0x0003e80000100a00 */
[----:B------:R3:W-:Y:S01]  /*20310*/  STL.64 [R1+0xb50], R10 ;  /* 0x000b500a01007387 */ /* 0x0007e20000100a00 */
[----:B----4-:R-:W-:-:S03]  /*20320*/  IMAD.WIDE R16, R4, 0x4, R90 ;  /* 0x0000000404107825 */ /* 0x010fc600078e025a */
[----:B------:R-:W2:Y:S01]  /*20330*/  LDL.LU.64 R90, [R1+0x658] ;  /* 0x00065800015a7983 */ /* 0x000ea20000300a00 */
[----:B------:R-:W-:-:S04]  /*20340*/  IADD3 R7, R7, -0x9d, RZ ;  /* 0xffffff6307077810 */ /* 0x000fc80007ffe0ff */
[----:B------:R-:W-:Y:S02]  /*20350*/  ISETP.GE.U32.AND P2, PT, R7, 0x7fffff24, PT ;  /* 0x7fffff240700780c */ /* 0x000fe40003f46070 */
[----:B------:R-:W-:Y:S01]  /*20360*/  ISETP.GE.U32.AND P1, PT, R14, 0x7fffff03, PT ;  /* 0x7fffff030e00780c */ /* 0x000fe20003f26070 */
[C---:B------:R-:W-:Y:S01]  /*20370*/  IMAD.WIDE R14, R4.reuse, 0x4, R86 ;  /* 0x00000004040e7825 */ /* 0x040fe200078e0256 */
[----:B------:R-:W-:Y:S01]  /*20380*/  STL.64 [R1+0xb48], R16 ;  /* 0x000b481001007387 */ /* 0x000fe20000100a00 */
[----:B------:R-:W4:Y:S03]  /*20390*/  LDC R7, c[0x0][0x230] ;  /* 0x00008c00ff077b82 */ /* 0x000f260000000800 */
[----:B------:R-:W2:Y:S04]  /*203a0*/  LDL.LU.64 R76, [R1+0x650] ;  /* 0x00065000014c7983 */ /* 0x000ea80000300a00 */
[----:B------:R-:W-:Y:S04]  /*203b0*/  STL.64 [R1+0xb40], R14 ;  /* 0x000b400e01007387 */ /* 0x000fe80000100a00 */
[----:B------:R1:W-:Y:S04]  /*203c0*/  LDGSTS.E [R0], desc[UR4][R12.64], !P2 ;  /* 0x000000000c007fae */ /* 0x0003e8000d121844 */
[----:B------:R-:W2:Y:S04]  /*203d0*/  LDL.LU.64 R78, [R1+0x648] ;  /* 0x00064800014e7983 */ /* 0x000ea80000300a00 */
[----:B------:R3:W-:Y:S01]  /*203e0*/  LDGSTS.E [R0+0x4000], desc[UR4][R10.64], !P2 ;  /* 0x040000000a007fae */ /* 0x0007e2000d121844 */
[----:B-1----:R-:W-:-:S03]  /*203f0*/  IMAD.WIDE R12, R4, 0x4, R88 ;  /* 0x00000004040c7825 */ /* 0x002fc600078e0258 */
[----:B------:R-:W-:Y:S04]  /*20400*/  LDGSTS.E [R0+0x4], desc[UR4][R16.64], !P4 ;  /* 0x0000400010007fae */ /* 0x000fe8000e121844 */
[----:B------:R-:W-:Y:S04]  /*20410*/  STL.64 [R1+0xb38], R12 ;  /* 0x000b380c01007387 */ /* 0x000fe80000100a00 */
[----:B------:R-:W2:Y:S01]  /*20420*/  LDL.LU.64 R80, [R1+0x640] ;  /* 0x0006400001507983 */ /* 0x000ea20000300a00 */
[----:B------:R-:W-:Y:S01]  /*20430*/  VIADD R6, R6, 0xffffff61 ;  /* 0xffffff6106067836 */ /* 0x000fe20000000000 */
[----:B------:R-:W1:Y:S04]  /*20440*/  S2R R89, SR_TID.X ;  /* 0x0000000000597919 */ /* 0x000e680000002100 */
[----:B------:R-:W-:-:S02]  /*20450*/  ISETP.GE.U32.AND P5, PT, R6, 0x7fffff22, PT ;  /* 0x7fffff220600780c */ /* 0x000fc40003fa6070 */
[----:B------:R-:W4:Y:S01]  /*20460*/  LDC R6, c[0x0][0x230] ;  /* 0x00008c00ff067b82 */ /* 0x000f220000000800 */
[----:B------:R-:W-:Y:S10]  /*20470*/  LDGSTS.E [R0+0x4004], desc[UR4][R14.64], !P4 ;  /* 0x040040000e007fae */ /* 0x000ff4000e121844 */
[----:B------:R-:W-:Y:S01]  /*20480*/  LDGSTS.E [R0+0x8], desc[UR4][R12.64], !P5 ;  /* 0x000080000c007fae */ /* 0x000fe2000e921844 */
[----:B----4-:R-:W-:Y:S01]  /*20490*/  VIADD R6, R6, 0xffffff40 ;  /* 0xffffff4006067836 */ /* 0x010fe20000000000 */
[----:B-1----:R-:W-:Y:S01]  /*204a0*/  LOP3.LUT R89, R89, 0x3f, RZ, 0xc0, !PT ;  /* 0x0000003f59597812 */ /* 0x002fe200078ec0ff */
[----:B------:R-:W-:-:S03]  /*204b0*/  VIADD R7, R7, 0xffffff41 ;  /* 0xffffff4107077836 */ /* 0x000fc60000000000 */
[----:B------:R-:W-:Y:S02]  /*204c0*/  ISETP.GE.U32.AND P4, PT, R6, 0x7fffff01, PT ;  /* 0x7fffff010600780c */ /* 0x000fe40003f86070 */
[----:B------:R-:W-:Y:S01]  /*204d0*/  ISETP.GE.U32.AND P2, PT, R7, 0x7fffff02, PT ;  /* 0x7fffff020700780c */ /* 0x000fe20003f46070 */
[----:B---3--:R-:W-:-:S05]  /*204e0*/  IMAD.WIDE R10, R4, 0x4, R250 ;  /* 0x00000004040a7825 */ /* 0x008fca00078e02fa */
[----:B------:R1:W-:Y:S04]  /*204f0*/  STL.64 [R1+0xb30], R10 ;  /* 0x000b300a01007387 */ /* 0x0003e80000100a00 */
[----:B------:R-:W3:Y:S04]  /*20500*/  LDL.LU.64 R250, [R1+0x638] ;  /* 0x0006380001fa7983 */ /* 0x000ee80000300a00 */
[----:B------:R-:W4:Y:S04]  /*20510*/  LDL.LU.64 R74, [R1+0x630] ;  /* 0x00063000014a7983 */ /* 0x000f280000300a00 */
[----:B------:R-:W3:Y:S04]  /*20520*/  LDL.LU.64 R82, [R1+0x628] ;  /* 0x0006280001527983 */ /* 0x000ee80000300a00 */
[----:B------:R-:W3:Y:S04]  /*20530*/  LDL.LU.64 R84, [R1+0x620] ;  /* 0x0006200001547983 */ /* 0x000ee80000300a00 */
[----:B------:R-:W3:Y:S04]  /*20540*/  LDL.LU.64 R86, [R1+0x618] ;  /* 0x0006180001567983 */ /* 0x000ee80000300a00 */
[----:B------:R-:W3:Y:S04]  /*20550*/  LDL.LU.64 R70, [R1+0x610] ;  /* 0x0006100001467983 */ /* 0x000ee80000300a00 */
[----:B------:R1:W-:Y:S01]  /*20560*/  LDGSTS.E [R0+0x4008], desc[UR4][R10.64], !P5 ;  /* 0x040080000a007fae */ /* 0x0003e2000e921844 */
[----:B------:R-:W-:-:S03]  /*20570*/  ISETP.GE.AND P5, PT, R89, R6, PT ;  /* 0x000000065900720c */ /* 0x000fc60003fa6270 */
[----:B------:R-:W3:Y:S04]  /*20580*/  LDL.LU.64 R88, [R1+0x608] ;  /* 0x0006080001587983 */ /* 0x000ee80000300a00 */
[----:B------:R-:W3:Y:S01]  /*20590*/  LDL.LU.64 R72, [R1+0x600] ;  /* 0x0006000001487983 */ /* 0x000ee20000300a00 */
[----:B-1----:R-:W-:-:S05]  /*205a0*/  SEL R10, RZ, 0x4, P5 ;  /* 0x00000004ff0a7807 */ /* 0x002fca0002800000 */
[----:B------:R-:W-:Y:S04]  /*205b0*/  STL [R1+0x1b8], R10 ;  /* 0x0001b80a01007387 */ /* 0x000fe80000100800 */
[----:B------:R-:W3:Y:S04]  /*205c0*/  LDL.LU.64 R56, [R1+0x5f8] ;  /* 0x0005f80001387983 */ /* 0x000ee80000300a00 */
[----:B------:R-:W3:Y:S01]  /*205d0*/  LDL.LU.64 R58, [R1+0x5f0] ;  /* 0x0005f000013a7983 */ /* 0x000ee20000300a00 */
[----:B--2---:R-:W-:-:S05]  /*205e0*/  IMAD.WIDE R6, R2, 0x4, R90 ;  /* 0x0000000402067825 */ /* 0x004fca00078e025a */
[----:B------:R1:W-:Y:S04]  /*205f0*/  STL.64 [R1+0xd10], R6 ;  /* 0x000d100601007387 */ /* 0x0003e80000100a00 */
[----:B------:R-:W2:Y:S01]  /*20600*/  LDL.LU.64 R90, [R1+0x5e8] ;  /* 0x0005e800015a7983 */ /* 0x000ea20000300a00 */
[----:B-1----:R-:W-:-:S03]  /*20610*/  IMAD.WIDE R6, R2, 0x4, R76 ;  /* 0x0000000402067825 */ /* 0x002fc600078e024c */
[----:B------:R-:W2:Y:S04]  /*20620*/  LDL.LU.64 R76, [R1+0x5e0] ;  /* 0x0005e000014c7983 */ /* 0x000ea80000300a00 */
[----:B------:R1:W-:Y:S01]  /*20630*/  STL.64 [R1+0xd08], R6 ;  /* 0x000d080601007387 */ /* 0x0003e20000100a00 */
[----:B------:R-:W-:-:S03]  /*20640*/  IMAD.WIDE R10, R2, 0x4, R78 ;  /* 0x00000004020a7825 */ /* 0x000fc600078e024e */
[----:B------:R-:W2:Y:S04]  /*20650*/  LDL.LU.64 R78, [R1+0x5d8] ;  /* 0x0005d800014e7983 */ /* 0x000ea80000300a00 */
[----:B------:R-:W-:Y:S04]  /*20660*/  STL.64 [R1+0xd00], R10 ;  /* 0x000d000a01007387 */ /* 0x000fe80000100a00 */
[----:B------:R-:W2:Y:S01]  /*20670*/  LDL.LU.64 R66, [R1+0x5d0] ;  /* 0x0005d00001427983 */ /* 0x000ea20000300a00 */
[----:B-1----:R-:W-:-:S05]  /*20680*/  IMAD.WIDE R6, R2, 0x4, R80 ;  /* 0x0000000402067825 */ /* 0x002fca00078e0250 */
[----:B------:R4:W-:Y:S04]  /*20690*/  STL.64 [R1+0xcf8], R6 ;  /* 0x000cf80601007387 */ /* 0x0009e80000100a00 */
[----:B------:R-:W2:Y:S04]  /*206a0*/  LDL.LU.64 R60, [R1+0x5c8] ;  /* 0x0005c800013c7983 */ /* 0x000ea80000300a00 */
[----:B------:R-:W2:Y:S04]  /*206b0*/  LDL.LU.64 R80, [R1+0x5c0] ;  /* 0x0005c00001507983 */ /* 0x000ea80000300a00 */
[----:B------:R-:W2:Y:S04]  /*206c0*/  LDL.LU.64 R248, [R1+0x5b8] ;  /* 0x0005b80001f87983 */ /* 0x000ea80000300a00 */
[----:B------:R-:W2:Y:S01]  /*206d0*/  LDL.LU.64 R68, [R1+0x5b0] ;  /* 0x0005b00001447983 */ /* 0x000ea20000300a00 */
[----:B----4-:R-:W-:-:S04]  /*206e0*/  IMAD.WIDE R6, R2, 0x4, R74 ;  /* 0x0000000402067825 */ /* 0x010fc800078e024a */
[C---:B---3--:R-:W-:Y:S01]  /*206f0*/  IMAD.WIDE R10, R2.reuse, 0x4, R82 ;  /* 0x00000004020a7825 */ /* 0x048fe200078e0252 */
[----:B------:R1:W-:Y:S04]  /*20700*/  STL.64 [R1+0xce8], R6 ;  /* 0x000ce80601007387 */ /* 0x0003e80000100a00 */
[----:B------:R-:W3:Y:S04]  /*20710*/  LDL.LU.64 R82, [R1+0x5a8] ;  /* 0x0005a80001527983 */ /* 0x000ee80000300a00 */
[----:B------:R4:W-:Y:S01]  /*20720*/  STL.64 [R1+0xce0], R10 ;  /* 0x000ce00a01007387 */ /* 0x0009e20000100a00 */
[----:B-1----:R-:W-:-:S03]  /*20730*/  IMAD.WIDE R6, R2, 0x4, R84 ;  /* 0x0000000402067825 */ /* 0x002fc600078e0254 */
[----:B------:R-:W3:Y:S04]  /*20740*/  LDL.LU.64 R84, [R1+0x5a0] ;  /* 0x0005a00001547983 */ /* 0x000ee80000300a00 */
[----:B------:R-:W3:Y:S01]  /*20750*/  LDL.LU.64 R62, [R1+0x598] ;  /* 0x00059800013e7983 */ /* 0x000ee20000300a00 */
[----:B------:R-:W-:-:S03]  /*20760*/  IMAD.WIDE R250, R2, 0x4, R250 ;  /* 0x0000000402fa7825 */ /* 0x000fc600078e02fa */
[----:B------:R1:W-:Y:S04]  /*20770*/  STL.64 [R1+0xcd8], R6 ;  /* 0x000cd80601007387 */ /* 0x0003e80000100a00 */
[----:B------:R-:W3:Y:S04]  /*20780*/  LDL.LU.64 R64, [R1+0x590] ;  /* 0x0005900001407983 */ /* 0x000ee80000300a00 */
[----:B------:R-:W3:Y:S01]  /*20790*/  LDL.LU.64 R74, [R1+0x588] ;  /* 0x00058800014a7983 */ /* 0x000ee20000300a00 */
[----:B----4-:R-:W-:-:S03]  /*207a0*/  IMAD.WIDE R10, R2, 0x4, R86 ;  /* 0x00000004020a7825 */ /* 0x010fc600078e0256 */
[----:B------:R-:W-:Y:S04]  /*207b0*/  STL.64 [R1+0xcf0], R250 ;  /* 0x000cf0fa01007387 */ /* 0x000fe80000100a00 */
[----:B------:R-:W4:Y:S01]  /*207c0*/  LDL.LU.64 R86, [R1+0x580] ;  /* 0x0005800001567983 */ /* 0x000f220000300a00 */
[----:B-1----:R-:W-:-:S03]  /*207d0*/  IMAD.WIDE R6, R2, 0x4, R70 ;  /* 0x0000000402067825 */ /* 0x002fc600078e0246 */
[----:B------:R1:W-:Y:S04]  /*207e0*/  STL.64 [R1+0xcd0], R10 ;  /* 0x000cd00a01007387 */ /* 0x0003e80000100a00 */
[----:B------:R-:W4:Y:S04]  /*207f0*/  LDL.LU.64 R70, [R1+0x578] ;  /* 0x0005780001467983 */ /* 0x000f280000300a00 */
[----:B------:R1:W-:Y:S02]  /*20800*/  STL.64 [R1+0xcc8], R6 ;  /* 0x000cc80601007387 */ /* 0x0003e40000100a00 */
[----:B-1----:R-:W-:-:S02]  /*20810*/  IMAD.WIDE R10, R2, 0x4, R88 ;  /* 0x00000004020a7825 */ /* 0x002fc400078e0258 */
[----:B------:R-:W4:Y:S02]  /*20820*/  LDL.LU.64 R88, [R1+0x570] ;  /* 0x0005700001587983 */ /* 0x000f240000300a00 */
[C---:B------:R-:W-:Y:S02]  /*20830*/  IMAD.WIDE R12, R2.reuse, 0x4, R56 ;  /* 0x00000004020c7825 */ /* 0x040fe400078e0238 */
[----:B------:R2:W-:Y:S02]  /*20840*/  STL.64 [R1+0xcc0], R10 ;  /* 0x000cc00a01007387 */ /* 0x0005e40000100a00 */
[C---:B------:R-:W-:Y:S02]  /*20850*/  IMAD.WIDE R6, R2.reuse, 0x4, R72 ;  /* 0x0000000402067825 */ /* 0x040fe400078e0248 */
[----:B------:R-:W4:Y:S04]  /*20860*/  LDL.LU.64 R72, [R1+0x568] ;  /* 0x0005680001487983 */ /* 0x000f280000300a00 */
[----:B------:R1:W-:Y:S01]  /*20870*/  STL.64 [R1+0xcb8], R6 ;  /* 0x000cb80601007387 */ /* 0x0003e20000100a00 */
[----:B--2---:R-:W-:-:S03]  /*20880*/  IMAD.WIDE R10, R2, 0x4, R90 ;  /* 0x00000004020a7825 */ /* 0x004fc600078e025a */
[----:B------:R-:W-:Y:S04]  /*20890*/  STL.64 [R1+0xcb0], R12 ;  /* 0x000cb00c01007387 */ /* 0x000fe80000100a00 */
[----:B------:R-:W2:Y:S01]  /*208a0*/  LDL.LU.64 R90, [R1+0x560] ;  /* 0x00056000015a7983 */ /* 0x000ea20000300a00 */
[----:B-1----:R-:W-:-:S05]  /*208b0*/  IMAD.WIDE R6, R2, 0x4, R58 ;  /* 0x0000000402067825 */ /* 0x002fca00078e023a */
[----:B------:R1:W-:Y:S04]  /*208c0*/  STL.64 [R1+0xca8], R6 ;  /* 0x000ca80601007387 */ /* 0x0003e80000100a00 */
[----:B------:R1:W-:Y:S02]  /*208d0*/  STL.64 [R1+0xca0], R10 ;  /* 0x000ca00a01007387 */ /* 0x0003e40000100a00 */
[C---:B-1----:R-:W-:Y:S02]  /*208e0*/  IMAD.WIDE R6, R2.reuse, 0x4, R76 ;  /* 0x0000000402067825 */ /* 0x042fe400078e024c */
[----:B------:R-:W2:Y:S02]  /*208f0*/  LDL.LU.64 R76, [R1+0x558] ;  /* 0x00055800014c7983 */ /* 0x000ea40000300a00 */
[----:B------:R-:W-:-:S02]  /*20900*/  IMAD.WIDE R10, R2, 0x4, R78 ;  /* 0x00000004020a7825 */ /* 0x000fc400078e024e */
[----:B------:R1:W-:Y:S04]  /*20910*/  STL.64 [R1+0xa28], R6 ;  /* 0x000a280601007387 */ /* 0x0003e80000100a00 */
[----:B------:R-:W2:Y:S04]  /*20920*/  LDL.LU.64 R78, [R1+0x550] ;  /* 0x00055000014e7983 */ /* 0x000ea80000300a00 */
[----:B------:R1:W-:Y:S02]  /*20930*/  STL.64 [R1+0xa20], R10 ;  /* 0x000a200a01007387 */ /* 0x0003e40000100a00 */
[----:B-1----:R-:W-:-:S02]  /*20940*/  IMAD.WIDE R6, R2, 0x4, R66 ;  /* 0x0000000402067825 */ /* 0x002fc400078e0242 */
[----:B------:R-:W2:Y:S04]  /*20950*/  LDL.LU.64 R66, [R1+0x548] ;  /* 0x0005480001427983 */ /* 0x000ea80000300a00 */
[----:B------:R1:W-:Y:S01]  /*20960*/  STL.64 [R1+0xa18], R6 ;  /* 0x000a180601007387 */ /* 0x0003e20000100a00 */
[----:B------:R-:W-:-:S04]  /*20970*/  IMAD.WIDE R10, R2, 0x4, R60 ;  /* 0x00000004020a7825 */ /* 0x000fc800078e023c */
[C---:B-1----:R-:W-:Y:S02]  /*20980*/  IMAD.WIDE R6, R2.reuse, 0x4, R80 ;  /* 0x0000000402067825 */ /* 0x042fe400078e0250 */
[----:B------:R-:W2:Y:S04]  /*20990*/  LDL.LU.64 R80, [R1+0x540] ;  /* 0x0005400001507983 */ /* 0x000ea80000300a00 */
[----:B------:R1:W-:Y:S04]  /*209a0*/  STL.64 [R1+0xa10], R10 ;  /* 0x000a100a01007387 */ /* 0x0003e80000100a00 */
[----:B------:R1:W-:Y:S02]  /*209b0*/  STL.64 [R1+0xa08], R6 ;  /* 0x000a080601007387 */ /* 0x0003e40000100a00 */
[----:B-1----:R-:W-:-:S04]  /*209c0*/  IMAD.WIDE R10, R2, 0x4, R248 ;  /* 0x00000004020a7825 */ /* 0x002fc800078e02f8 */
[C---:B------:R-:W-:Y:S02]  /*209d0*/  IMAD.WIDE R6, R2.reuse, 0x4, R68 ;  /* 0x0000000402067825 */ /* 0x040fe400078e0244 */
[----:B------:R-:W2:Y:S04]  /*209e0*/  LDL.LU.64 R68, [R1+0x538] ;  /* 0x0005380001447983 */ /* 0x000ea80000300a00 */
[----:B------:R3:W-:Y:S04]  /*209f0*/  STL.64 [R1+0xa00], R10 ;  /* 0x000a000a01007387 */ /* 0x0007e80000100a00 */
[----:B------:R1:W-:Y:S01]  /*20a00*/  STL.64 [R1+0x9f8], R6 ;  /* 0x0009f80601007387 */ /* 0x0003e20000100a00 */
[----:B---3--:R-:W-:-:S03]  /*20a10*/  IMAD.WIDE R10, R2, 0x4, R82 ;  /* 0x00000004020a7825 */ /* 0x008fc600078e0252 */
[----:B------:R-:W3:Y:S04]  /*20a20*/  LDL.LU.64 R82, [R1+0x530] ;  /* 0x0005300001527983 */ /* 0x000ee80000300a00 */
[----:B------:R1:W-:Y:S02]  /*20a30*/  STL.64 [R1+0x9f0], R10 ;  /* 0x0009f00a01007387 */ /* 0x0003e40000100a00 */
[C---:B-1----:R-:W-:Y:S02]  /*20a40*/  IMAD.WIDE R6, R2.reuse, 0x4, R84 ;  /* 0x0000000402067825 */ /* 0x042fe400078e0254 */
[----:B------:R-:W3:Y:S02]  /*20a50*/  LDL.LU.64 R84, [R1+0x528] ;  /* 0x0005280001547983 */ /* 0x000ee40000300a00 */
[----:B------:R-:W-:-:S02]  /*20a60*/  IMAD.WIDE R12, R2, 0x4, R62 ;  /* 0x00000004020c7825 */ /* 0x000fc400078e023e */
[----:B------:R1:W-:Y:S04]  /*20a70*/  STL.64 [R1+0x9e8], R6 ;  /* 0x0009e80601007387 */ /* 0x0003e80000100a00 */
[----:B------:R-:W-:Y:S01]  /*20a80*/  STL.64 [R1+0x9e0], R12 ;  /* 0x0009e00c01007387 */ /* 0x000fe20000100a00 */
[----:B------:R-:W-:-:S03]  /*20a90*/  IMAD.WIDE R10, R2, 0x4, R74 ;  /* 0x00000004020a7825 */ /* 0x000fc600078e024a */
[----:B------:R-:W3:Y:S01]  /*20aa0*/  LDL.LU.64 R74, [R1+0x520] ;  /* 0x00052000014a7983 */ /* 0x000ee20000300a00 */
[----:B-1----:R-:W-:-:S05]  /*20ab0*/  IMAD.WIDE R6, R2, 0x4, R64 ;  /* 0x0000000402067825 */ /* 0x002fca00078e0240 */
[----:B------:R4:W-:Y:S04]  /*20ac0*/  STL.64 [R1+0x9d8], R6 ;  /* 0x0009d80601007387 */ /* 0x0009e80000100a00 */
[----:B------:R1:W-:Y:S01]  /*20ad0*/  STL.64 [R1+0x9d0], R10 ;  /* 0x0009d00a01007387 */ /* 0x0003e20000100a00 */
[----:B----4-:R-:W-:-:S03]  /*20ae0*/  IMAD.WIDE R6, R2, 0x4, R86 ;  /* 0x0000000402067825 */ /* 0x010fc600078e0256 */
[----:B------:R-:W4:Y:S01]  /*20af0*/  LDL.LU.64 R86, [R1+0x518] ;  /* 0x0005180001567983 */ /* 0x000f220000300a00 */
[----:B-1----:R-:W-:-:S03]  /*20b00*/  IMAD.WIDE R10, R2, 0x4, R70 ;  /* 0x00000004020a7825 */ /* 0x002fc600078e0246 */
[----:B------:R-:W4:Y:S01]  /*20b10*/  LDL.LU.64 R70, [R1+0x510] ;  /* 0x0005100001467983 */ /* 0x000f220000300a00 */
[----:B------:R-:W-:-:S03]  /*20b20*/  IMAD.WIDE R12, R2, 0x4, R88 ;  /* 0x00000004020c7825 */ /* 0x000fc600078e0258 */
[----:B------:R1:W-:Y:S04]  /*20b30*/  STL.64 [R1+0x9c0], R10 ;  /* 0x0009c00a01007387 */ /* 0x0003e80000100a00 */
[----:B------:R-:W4:Y:S04]  /*20b40*/  LDL.LU.64 R88, [R1+0x508] ;  /* 0x0005080001587983 */ /* 0x000f280000300a00 */
[----:B------:R-:W-:Y:S01]  /*20b50*/  STL.64 [R1+0x9b8], R12 ;  /* 0x0009b80c01007387 */ /* 0x000fe20000100a00 */
[----:B-1----:R-:W-:-:S03]  /*20b60*/  IMAD.WIDE R10, R2, 0x4, R72 ;  /* 0x00000004020a7825 */ /* 0x002fc600078e0248 */
[----:B------:R-:W4:Y:S04]  /*20b70*/  LDL.LU.64 R72, [R1+0x500] ;  /* 0x0005000001487983 */ /* 0x000f280000300a00 */
[----:B------:R-:W-:Y:S04]  /*20b80*/  STL.64 [R1+0x9c8], R6 ;  /* 0x0009c80601007387 */ /* 0x000fe80000100a00 */
[----:B------:R2:W-:Y:S04]  /*20b90*/  STL.64 [R1+0x9b0], R10 ;  /* 0x0009b00a01007387 */ /* 0x0005e80000100a00 */
[----:B------:R1:W-:Y:S01]  /*20ba0*/  STL.64 [R1+0x1d28], R6 ;  /* 0x001d280601007387 */ /* 0x0003e20000100a00 */
[----:B--2---:R-:W-:-:S03]  /*20bb0*/  IMAD.WIDE R10, R2, 0x4, R90 ;  /* 0x00000004020a7825 */ /* 0x004fc600078e025a */
[----:B------:R-:W2:Y:S01]  /*20bc0*/  LDL.LU.64 R90, [R1+0x4f8] ;  /* 0x0004f800015a7983 */ /* 0x000ea20000300a00 */
[----:B-1----:R-:W-:-:S03]  /*20bd0*/  IMAD.WIDE R6, R2, 0x4, R76 ;  /* 0x0000000402067825 */ /* 0x002fc600078e024c */
[----:B------:R-:W2:Y:S04]  /*20be0*/  LDL.LU.64 R76, [R1+0x4f0] ;  /* 0x0004f000014c7983 */ /* 0x000ea80000300a00 */
[----:B------:R1:W-:Y:S01]  /*20bf0*/  STL.64 [R1+0x9a0], R6 ;  /* 0x0009a00601007387 */ /* 0x0003e20000100a00 */
[----:B------:R-:W-:-:S03]  /*20c00*/  IMAD.WIDE R12, R2, 0x4, R78 ;  /* 0x00000004020c7825 */ /* 0x000fc600078e024e */
[----:B------:R-:W2:Y:S04]  /*20c10*/  LDL.LU.64 R78, [R1+0x4e8] ;  /* 0x0004e800014e7983 */ /* 0x000ea80000300a00 */
[----:B------:R-:W-:Y:S01]  /*20c20*/  STL.64 [R1+0x998], R12 ;  /* 0x0009980c01007387 */ /* 0x000fe20000100a00 */
[----:B-1----:R-:W-:-:S03]  /*20c30*/  IMAD.WIDE R6, R2, 0x4, R66 ;  /* 0x0000000402067825 */ /* 0x002fc600078e0242 */
[----:B------:R-:W-:Y:S04]  /*20c40*/  STL.64 [R1+0x9a8], R10 ;  /* 0x0009a80a01007387 */ /* 0x000fe80000100a00 */
[----:B------:R-:W-:Y:S04]  /*20c50*/  STL.64 [R1+0x1d30], R10 ;  /* 0x001d300a01007387 */ /* 0x000fe80000100a00 */
[----:B------:R1:W-:Y:S04]  /*20c60*/  STL.64 [R1+0x990], R6 ;  /* 0x0009900601007387 */ /* 0x0003e80000100a00 */
[----:B------:R-:W2:Y:S01]  /*20c70*/  LDL.LU.64 R64, [R1+0x4e0] ;  /* 0x0004e00001407983 */ /* 0x000ea20000300a00 */
[----:B------:R-:W-:-:S03]  /*20c80*/  IMAD.WIDE R246, R2, 0x4, R80 ;  /* 0x0000000402f67825 */ /* 0x000fc600078e0250 */
[----:B------:R-:W2:Y:S04]  /*20c90*/  LDL.LU.64 R80, [R1+0x4d8] ;  /* 0x0004d80001507983 */ /* 0x000ea80000300a00 */
[----:B------:R-:W2:Y:S01]  /*20ca0*/  LDL.LU.64 R66, [R1+0x4d0] ;  /* 0x0004d00001427983 */ /* 0x000ea20000300a00 */
[----:B-1----:R-:W-:-:S05]  /*20cb0*/  IMAD.WIDE R6, R2, 0x4, R68 ;  /* 0x0000000402067825 */ /* 0x002fca00078e0244 */
[----:B------:R1:W-:Y:S01]  /*20cc0*/  STL.64 [R1+0x980], R6 ;  /* 0x0009800601007387 */ /* 0x0003e20000100a00 */
[----:B---3--:R-:W-:-:S03]  /*20cd0*/  IMAD.WIDE R10, R2, 0x4, R82 ;  /* 0x00000004020a7825 */ /* 0x008fc600078e0252 */
[----:B------:R-:W3:Y:S04]  /*20ce0*/  LDL.LU.64 R82, [R1+0x4c8] ;  /* 0x0004c80001527983 */ /* 0x000ee80000300a00 */
[----:B------:R-:W-:Y:S01]  /*20cf0*/  STL.64 [R1+0x978], R10 ;  /* 0x0009780a01007387 */ /* 0x000fe20000100a00 */
[----:B-1----:R-:W-:-:S03]  /*20d00*/  IMAD.WIDE R6, R2, 0x4, R84 ;  /* 0x0000000402067825 */ /* 0x002fc600078e0254 */
[----:B------:R-:W3:Y:S04]  /*20d10*/  LDL.LU.64 R84, [R1+0x4c0] ;  /* 0x0004c00001547983 */ /* 0x000ee80000300a00 */
[----:B------:R-:W-:Y:S04]  /*20d20*/  STL.64 [R1+0x988], R246 ;  /* 0x000988f601007387 */ /* 0x000fe80000100a00 */
[----:B------:R4:W-:Y:S04]  /*20d30*/  STL.64 [R1+0x970], R6 ;  /* 0x0009700601007387 */ /* 0x0009e80000100a00 */
[----:B------:R-:W-:Y:S01]  /*20d40*/  STL.64 [R1+0x1d38], R246 ;  /* 0x001d38f601007387 */ /* 0x000fe20000100a00 */
[----:B------:R-:W-:-:S03]  /*20d50*/  IMAD.WIDE R14, R2, 0x4, R74 ;  /* 0x00000004020e7825 */ /* 0x000fc600078e024a */
[----:B------:R-:W3:Y:S01]  /*20d60*/  LDL.LU.64 R74, [R1+0x4b8] ;  /* 0x0004b800014a7983 */ /* 0x000ee20000300a00 */
[----:B----4-:R-:W-:-:S03]  /*20d70*/  IMAD.WIDE R6, R2, 0x4, R86 ;  /* 0x0000000402067825 */ /* 0x010fc600078e0256 */
[----:B------:R-:W4:Y:S01]  /*20d80*/  LDL.LU.64 R86, [R1+0x4b0] ;  /* 0x0004b00001567983 */ /* 0x000f220000300a00 */
[----:B------:R-:W-:-:S03]  /*20d90*/  IMAD.WIDE R10, R2, 0x4, R70 ;  /* 0x00000004020a7825 */ /* 0x000fc600078e0246 */
[----:B------:R1:W-:Y:S04]  /*20da0*/  STL.64 [R1+0x960], R6 ;  /* 0x0009600601007387 */ /* 0x0003e80000100a00 */
[----:B------:R-:W4:Y:S04]  /*20db0*/  LDL.LU.64 R70, [R1+0x4a8] ;  /* 0x0004a80001467983 */ /* 0x000f280000300a00 */
[----:B------:R-:W-:Y:S01]  /*20dc0*/  STL.64 [R1+0x958], R10 ;  /* 0x0009580a01007387 */ /* 0x000fe20000100a00 */
[----:B-1----:R-:W-:-:S03]  /*20dd0*/  IMAD.WIDE R6, R2, 0x4, R88 ;  /* 0x0000000402067825 */ /* 0x002fc600078e0258 */
[----:B------:R-:W4:Y:S01]  /*20de0*/  LDL.LU.64 R88, [R1+0x4a0] ;  /* 0x0004a00001587983 */ /* 0x000f220000300a00 */
[----:B------:R-:W-:-:S03]  /*20df0*/  IMAD.WIDE R12, R2, 0x4, R72 ;  /* 0x00000004020c7825 */ /* 0x000fc600078e0248 */
[----:B------:R-:W-:Y:S04]  /*20e00*/  STL.64 [R1+0x968], R14 ;  /* 0x0009680e01007387 */ /* 0x000fe80000100a00 */
[----:B------:R2:W-:Y:S04]  /*20e10*/  STL.64 [R1+0x950], R6 ;  /* 0x0009500601007387 */ /* 0x0005e80000100a00 */
[----:B------:R-:W-:Y:S04]  /*20e20*/  STL.64 [R1+0x1d40], R14 ;  /* 0x001d400e01007387 */ /* 0x000fe80000100a00 */
[----:B------:R-:W4:Y:S01]  /*20e30*/  LDL.LU.64 R72, [R1+0x498] ;  /* 0x0004980001487983 */ /* 0x000f220000300a00 */
[----:B--2---:R-:W-:-:S03]  /*20e40*/  IMAD.WIDE R6, R2, 0x4, R90 ;  /* 0x0000000402067825 */ /* 0x004fc600078e025a */
[----:B------:R-:W2:Y:S01]  /*20e50*/  LDL.LU.64 R90, [R1+0x490] ;  /* 0x00049000015a7983 */ /* 0x000ea20000300a00 */
[----:B------:R-:W-:-:S03]  /*20e60*/  IMAD.WIDE R10, R2, 0x4, R76 ;  /* 0x00000004020a7825 */ /* 0x000fc600078e024c */
[----:B------:R1:W-:Y:S04]  /*20e70*/  STL.64 [R1+0x940], R6 ;  /* 0x0009400601007387 */ /* 0x0003e80000100a00 */
[----:B------:R-:W2:Y:S04]  /*20e80*/  LDL.LU.64 R68, [R1+0x488] ;  /* 0x0004880001447983 */ /* 0x000ea80000300a00 */
[----:B------:R-:W-:Y:S01]  /*20e90*/  STL.64 [R1+0x938], R10 ;  /* 0x0009380a01007387 */ /* 0x000fe20000100a00 */
[----:B-1----:R-:W-:-:S03]  /*20ea0*/  IMAD.WIDE R6, R2, 0x4, R78 ;  /* 0x0000000402067825 */ /* 0x002fc600078e024e */
[----:B------:R-:W2:Y:S04]  /*20eb0*/  LDL.LU.64 R76, [R1+0x480] ;  /* 0x00048000014c7983 */ /* 0x000ea80000300a00 */
[----:B------:R-:W2:Y:S04]  /*20ec0*/  LDL.LU.64 R78, [R1+0x478] ;  /* 0x00047800014e7983 */ /* 0x000ea80000300a00 */
[----:B------:R1:W-:Y:S04]  /*20ed0*/  STL.64 [R1+0x930], R6 ;  /* 0x0009300601007387 */ /* 0x0003e80000100a00 */
[----:B------:R-:W-:Y:S04]  /*20ee0*/  STL.64 [R1+0x948], R12 ;  /* 0x0009480c01007387 */ /* 0x000fe80000100a00 */
[----:B------:R-:W-:Y:S01]  /*20ef0*/  STL.64 [R1+0x1d48], R12 ;  /* 0x001d480c01007387 */ /* 0x000fe20000100a00 */
[----:B-1----:R-:W-:-:S03]  /*20f00*/  IMAD.WIDE R6, R2, 0x4, R80 ;  /* 0x0000000402067825 */ /* 0x002fc600078e0250 */
[----:B------:R-:W2:Y:S01]  /*20f10*/  LDL.LU.64 R80, [R1+0x470] ;  /* 0x0004700001507983 */ /* 0x000ea20000300a00 */
[----:B------:R-:W-:-:S03]  /*20f20*/  IMAD.WIDE R10, R2, 0x4, R66 ;  /* 0x00000004020a7825 */ /* 0x000fc600078e0242 */
[----:B------:R3:W-:Y:S04]  /*20f30*/  STL.64 [R1+0x920], R6 ;  /* 0x0009200601007387 */ /* 0x0007e80000100a00 */
[----:B------:R-:W2:Y:S01]  /*20f40*/  LDL.LU.64 R66, [R1+0x468] ;  /* 0x0004680001427983 */ /* 0x000ea20000300a00 */
[----:B------:R-:W-:-:S03]  /*20f50*/  IMAD.WIDE R16, R2, 0x4, R64 ;  /* 0x0000000402107825 */ /* 0x000fc600078e0240 */
[----:B------:R-:W-:Y:S01]  /*20f60*/  STL.64 [R1+0x918], R10 ;  /* 0x0009180a01007387 */ /* 0x000fe20000100a00 */
[----:B---3--:R-:W-:-:S03]  /*20f70*/  IMAD.WIDE R6, R2, 0x4, R82 ;  /* 0x0000000402067825 */ /* 0x008fc600078e0252 */
[----:B------:R-:W3:Y:S04]  /*20f80*/  LDL.LU.64 R82, [R1+0x460] ;  /* 0x0004600001527983 */ /* 0x000ee80000300a00 */
[----:B------:R-:W-:Y:S04]  /*20f90*/  STL.64 [R1+0x928], R16 ;  /* 0x0009281001007387 */ /* 0x000fe80000100a00 */
[----:B------:R1:W-:Y:S01]  /*20fa0*/  STL.64 [R1+0x910], R6 ;  /* 0x0009100601007387 */ /* 0x0003e20000100a00 */
[----:B------:R-:W-:-:S03]  /*20fb0*/  IMAD.WIDE R18, R2, 0x4, R84 ;  /* 0x0000000402127825 */ /* 0x000fc600078e0254 */
[----:B------:R-:W-:Y:S04]  /*20fc0*/  STL.64 [R1+0x1d50], R16 ;  /* 0x001d501001007387 */ /* 0x000fe80000100a00 */
[----:B------:R-:W3:Y:S01]  /*20fd0*/  LDL.LU.64 R84, [R1+0x458] ;  /* 0x0004580001547983 */ /* 0x000ee20000300a00 */
[----:B-1----:R-:W-:-:S03]  /*20fe0*/  IMAD.WIDE R6, R2, 0x4, R74 ;  /* 0x0000000402067825 */ /* 0x002fc600078e024a */
[----:B------:R-:W3:Y:S04]  /*20ff0*/  LDL.LU.64 R74, [R1+0x450] ;  /* 0x00045000014a7983 */ /* 0x000ee80000300a00 */
[----:B------:R1:W-:Y:S01]  /*21000*/  STL.64 [R1+0x900], R6 ;  /* 0x0009000601007387 */ /* 0x0003e20000100a00 */
[----:B----4-:R-:W-:-:S03]  /*21010*/  IMAD.WIDE R10, R2, 0x4, R86 ;  /* 0x00000004020a7825 */ /* 0x010fc600078e0256 */
[----:B------:R-:W4:Y:S04]  /*21020*/  LDL.LU.64 R86, [R1+0x448] ;  /* 0x0004480001567983 */ /* 0x000f280000300a00 */
[----:B------:R-:W-:Y:S01]  /*21030*/  STL.64 [R1+0x8f8], R10 ;  /* 0x0008f80a01007387 */ /* 0x000fe20000100a00 */
[----:B-1----:R-:W-:-:S03]  /*21040*/  IMAD.WIDE R6, R2, 0x4, R70 ;  /* 0x0000000402067825 */ /* 0x002fc600078e0246 */
[----:B------:R-:W-:Y:S04]  /*21050*/  STL.64 [R1+0x908], R18 ;  /* 0x0009081201007387 */ /* 0x000fe80000100a00 */
[----:B------:R-:W-:Y:S04]  /*21060*/  STL.64 [R1+0x1d58], R18 ;  /* 0x001d581201007387 */ /* 0x000fe80000100a00 */
[----:B------:R1:W-:Y:S01]  /*21070*/  STL.64 [R1+0x8f0], R6 ;  /* 0x0008f00601007387 */ /* 0x0003e20000100a00 */
[----:B------:R-:W-:-:S03]  /*21080*/  IMAD.WIDE R20, R2, 0x4, R88 ;  /* 0x0000000402147825 */ /* 0x000fc600078e0258 */
[----:B------:R-:W4:Y:S04]  /*21090*/  LDL.LU.64 R70, [R1+0x440] ;  /* 0x0004400001467983 */ /* 0x000f280000300a00 */
[----:B------:R-:W4:Y:S01]  /*210a0*/  LDL.LU.64 R88, [R1+0x438] ;  /* 0x0004380001587983 */ /* 0x000f220000300a00 */
[----:B-1----:R-:W-:-:S03]  /*210b0*/  IMAD.WIDE R6, R2, 0x4, R72 ;  /* 0x0000000402067825 */ /* 0x002fc600078e0248 */
[----:B------:R-:W4:Y:S04]  /*210c0*/  LDL.LU.64 R72, [R1+0x430] ;  /* 0x0004300001487983 */ /* 0x000f280000300a00 */
[----:B------:R1:W-:Y:S01]  /*210d0*/  STL.64 [R1+0x8e0], R6 ;  /* 0x0008e00601007387 */ /* 0x0003e20000100a00 */
[----:B--2---:R-:W-:-:S03]  /*210e0*/  IMAD.WIDE R10, R2, 0x4, R90 ;  /* 0x00000004020a7825 */ /* 0x004fc600078e025a */
[----:B------:R-:W2:Y:S04]  /*210f0*/  LDL.LU.64 R90, [R1+0x428] ;  /* 0x00042800015a7983 */ /* 0x000ea80000300a00 */
[----:B------:R-:W-:Y:S01]  /*21100*/  STL.64 [R1+0x8d8], R10 ;  /* 0x0008d80a01007387 */ /* 0x000fe20000100a00 */
[----:B-1----:R-:W-:-:S03]  /*21110*/  IMAD.WIDE R6, R2, 0x4, R68 ;  /* 0x0000000402067825 */ /* 0x002fc600078e0244 */
[----:B------:R-:W-:Y:S04]  /*21120*/  STL.64 [R1+0x8e8], R20 ;  /* 0x0008e81401007387 */ /* 0x000fe80000100a00 */
[----:B------:R-:W-:Y:S01]  /*21130*/  STL.64 [R1+0x1d60], R20 ;  /* 0x001d601401007387 */ /* 0x000fe20000100a00 */
[----:B------:R-:W-:-:S03]  /*21140*/  IMAD.WIDE R22, R2, 0x4, R76 ;  /* 0x0000000402167825 */ /* 0x000fc600078e024c */
[----:B------:R1:W-:Y:S04]  /*21150*/  STL.64 [R1+0x8d0], R6 ;  /* 0x0008d00601007387 */ /* 0x0003e80000100a00 */
[----:B------:R-:W2:Y:S04]  /*21160*/  LDL.LU.64 R76, [R1+0x420] ;  /* 0x00042000014c7983 */ /* 0x000ea80000300a00 */
        /* <DEDUP_REMOVED lines=12> */
[----:B---3--:R-:W-:-:S03]  /*21230*/  IMAD.WIDE R24, R2, 0x4, R82 ;  /* 0x0000000402187825 */ /* 0x008fc600078e0252 */
[----:B------:R-:W3:Y:S01]  /*21240*/  LDL.LU.64 R82, [R1+0x3f8] ;  /* 0x0003f80001527983 */ /* 0x000ee20000300a00 */
[----:B-1----:R-:W-:-:S03]  /*21250*/  IMAD.WIDE R6, R2, 0x4, R84 ;  /* 0x0000000402067825 */ /* 0x002fc600078e0254 */
[----:B------:R-:W3:Y:S04]  /*21260*/  LDL.LU.64 R84, [R1+0x3f0] ;  /* 0x0003f00001547983 */ /* 0x000ee80000300a00 */
[----:B------:R4:W-:Y:S01]  /*21270*/  STL.64 [R1+0x8a0], R6 ;  /* 0x0008a00601007387 */ /* 0x0009e20000100a00 */
[----:B------:R-:W-:-:S03]  /*21280*/  IMAD.WIDE R10, R2, 0x4, R74 ;  /* 0x00000004020a7825 */ /* 0x000fc600078e024a */
[----:B------:R-:W3:Y:S04]  /*21290*/  LDL.LU.64 R66, [R1+0x3e8] ;  /* 0x0003e80001427983 */ /* 0x000ee80000300a00 */
[----:B------:R-:W-:Y:S04]  /*212a0*/  STL.64 [R1+0x898], R10 ;  /* 0x0008980a01007387 */ /* 0x000fe80000100a00 */
[----:B------:R-:W3:Y:S01]  /*212b0*/  LDL.LU.64 R74, [R1+0x3e0] ;  /* 0x0003e000014a7983 */ /* 0x000ee20000300a00 */
[----:B----4-:R-:W-:-:S03]  /*212c0*/  IMAD.WIDE R6, R2, 0x4, R86 ;  /* 0x0000000402067825 */ /* 0x010fc600078e0256 */
[----:B------:R-:W4:Y:S04]  /*212d0*/  LDL.LU.64 R86, [R1+0x3d8] ;  /* 0x0003d80001567983 */ /* 0x000f280000300a00 */
[----:B------:R1:W-:Y:S04]  /*212e0*/  STL.64 [R1+0x890], R6 ;  /* 0x0008900601007387 */ /* 0x0003e80000100a00 */
[----:B------:R-:W-:Y:S04]  /*212f0*/  STL.64 [R1+0x8a8], R24 ;  /* 0x0008a81801007387 */ /* 0x000fe80000100a00 */
[----:B------:R-:W-:Y:S01]  /*21300*/  STL.64 [R1+0x1d70], R24 ;  /* 0x001d701801007387 */ /* 0x000fe20000100a00 */
[----:B-1----:R-:W-:-:S03]  /*21310*/  IMAD.WIDE R6, R2, 0x4, R88 ;  /* 0x0000000402067825 */ /* 0x002fc600078e0258 */
[----:B------:R-:W4:Y:S01]  /*21320*/  LDL.LU.64 R88, [R1+0x3d0] ;  /* 0x0003d00001587983 */ /* 0x000f220000300a00 */
[----:B------:R-:W-:-:S03]  /*21330*/  IMAD.WIDE R26, R2, 0x4, R70 ;  /* 0x00000004021a7825 */ /* 0x000fc600078e0246 */
[----:B------:R2:W-:Y:S01]  /*21340*/  STL.64 [R1+0x880], R6 ;  /* 0x0008800601007387 */ /* 0x0005e20000100a00 */
[----:B------:R-:W-:-:S03]  /*21350*/  IMAD.WIDE R10, R2, 0x4, R72 ;  /* 0x00000004020a7825 */ /* 0x000fc600078e0248 */
[----:B------:R-:W4:Y:S04]  /*21360*/  LDL.LU.64 R70, [R1+0x3c8] ;  /* 0x0003c80001467983 */ /* 0x000f280000300a00 */
[----:B------:R-:W-:Y:S04]  /*21370*/  STL.64 [R1+0x878], R10 ;  /* 0x0008780a01007387 */ /* 0x000fe80000100a00 */
[----:B------:R-:W4:Y:S01]  /*21380*/  LDL.LU.64 R72, [R1+0x3c0] ;  /* 0x0003c00001487983 */ /* 0x000f220000300a00 */
[----:B--2---:R-:W-:-:S03]  /*21390*/  IMAD.WIDE R6, R2, 0x4, R90 ;  /* 0x0000000402067825 */ /* 0x004fc600078e025a */
[----:B------:R-:W2:Y:S04]  /*213a0*/  LDL.LU.64 R90, [R1+0x3b8] ;  /* 0x0003b800015a7983 */ /* 0x000ea80000300a00 */
[----:B------:R1:W-:Y:S04]  /*213b0*/  STL.64 [R1+0x870], R6 ;  /* 0x0008700601007387 */ /* 0x0003e80000100a00 */
[----:B------:R-:W-:Y:S04]  /*213c0*/  STL.64 [R1+0x888], R26 ;  /* 0x0008881a01007387 */ /* 0x000fe80000100a00 */
[----:B------:R-:W-:Y:S01]  /*213d0*/  STL.64 [R1+0x1d78], R26 ;  /* 0x001d781a01007387 */ /* 0x000fe20000100a00 */
[----:B------:R-:W-:-:S03]  /*213e0*/  IMAD.WIDE R28, R2, 0x4, R76 ;  /* 0x00000004021c7825 */ /* 0x000fc600078e024c */
[----:B------:R-:W2:Y:S01]  /*213f0*/  LDL.LU.64 R76, [R1+0x3b0] ;  /* 0x0003b000014c7983 */ /* 0x000ea20000300a00 */
[----:B-1----:R-:W-:-:S03]  /*21400*/  IMAD.WIDE R6, R2, 0x4, R68 ;  /* 0x0000000402067825 */ /* 0x002fc600078e0244 */
[----:B------:R-:W2:Y:S01]  /*21410*/  LDL.LU.64 R68, [R1+0x3a8] ;  /* 0x0003a80001447983 */ /* 0x000ea20000300a00 */
[----:B------:R-:W-:-:S03]  /*21420*/  IMAD.WIDE R10, R2, 0x4, R78 ;  /* 0x00000004020a7825 */ /* 0x000fc600078e024e */
[----:B------:R1:W-:Y:S04]  /*21430*/  STL.64 [R1+0x860], R6 ;  /* 0x0008600601007387 */ /* 0x0003e80000100a00 */
[----:B------:R-:W-:Y:S04]  /*21440*/  STL.64 [R1+0x858], R10 ;  /* 0x0008580a01007387 */ /* 0x000fe80000100a00 */
[----:B------:R-:W2:Y:S01]  /*21450*/  LDL.LU.64 R78, [R1+0x3a0] ;  /* 0x0003a000014e7983 */ /* 0x000ea20000300a00 */
[----:B-1----:R-:W-:-:S03]  /*21460*/  IMAD.WIDE R6, R2, 0x4, R80 ;  /* 0x0000000402067825 */ /* 0x002fc600078e0250 */
[----:B------:R-:W2:Y:S04]  /*21470*/  LDL.LU.64 R80, [R1+0x398] ;  /* 0x0003980001507983 */ /* 0x000ea80000300a00 */
[----:B------:R3:W-:Y:S04]  /*21480*/  STL.64 [R1+0x850], R6 ;  /* 0x0008500601007387 */ /* 0x0007e80000100a00 */
[----:B------:R-:W-:Y:S04]  /*21490*/  STL.64 [R1+0x868], R28 ;  /* 0x0008681c01007387 */ /* 0x000fe80000100a00 */
[----:B------:R-:W-:Y:S01]  /*214a0*/  STL.64 [R1+0x1d80], R28 ;  /* 0x001d801c01007387 */ /* 0x000fe20000100a00 */
[----:B------:R-:W-:-:S04]  /*214b0*/  IMAD.WIDE R30, R2, 0x4, R64 ;  /* 0x00000004021e7825 */ /* 0x000fc800078e0240 */
[C---:B---3--:R-:W-:Y:S02]  /*214c0*/  IMAD.WIDE R6, R2.reuse, 0x4, R82 ;  /* 0x0000000402067825 */ /* 0x048fe400078e0252 */
[----:B------:R-:W3:Y:S04]  /*214d0*/  LDL.LU.64 R82, [R1+0x390] ;  /* 0x0003900001527983 */ /* 0x000ee80000300a00 */
[----:B------:R1:W-:Y:S01]  /*214e0*/  STL.64 [R1+0x840], R6 ;  /* 0x0008400601007387 */ /* 0x0003e20000100a00 */
[----:B------:R-:W-:-:S03]  /*214f0*/  IMAD.WIDE R10, R2, 0x4, R84 ;  /* 0x00000004020a7825 */ /* 0x000fc600078e0254 */
[----:B------:R-:W3:Y:S04]  /*21500*/  LDL.LU.64 R84, [R1+0x388] ;  /* 0x0003880001547983 */ /* 0x000ee80000300a00 */
[----:B------:R-:W-:Y:S01]  /*21510*/  STL.64 [R1+0x838], R10 ;  /* 0x0008380a01007387 */ /* 0x000fe20000100a00 */
[----:B-1----:R-:W-:-:S03]  /*21520*/  IMAD.WIDE R6, R2, 0x4, R66 ;  /* 0x0000000402067825 */ /* 0x002fc600078e0242 */
[----:B------:R-:W-:Y:S04]  /*21530*/  STL.64 [R1+0x848], R30 ;  /* 0x0008481e01007387 */ /* 0x000fe80000100a00 */
[----:B------:R-:W-:Y:S04]  /*21540*/  STL.64 [R1+0x1d88], R30 ;  /* 0x001d881e01007387 */ /* 0x000fe80000100a00 */
[----:B------:R4:W-:Y:S01]  /*21550*/  STL.64 [R1+0x830], R6 ;  /* 0x0008300601007387 */ /* 0x0009e20000100a00 */
[----:B------:R-:W-:-:S03]  /*21560*/  IMAD.WIDE R32, R2, 0x4, R74 ;  /* 0x0000000402207825 */ /* 0x000fc600078e024a */
[----:B------:R-:W3:Y:S04]  /*21570*/  LDL.LU.64 R66, [R1+0x380] ;  /* 0x0003800001427983 */ /* 0x000ee80000300a00 */
[----:B------:R-:W3:Y:S01]  /*21580*/  LDL.LU.64 R74, [R1+0x378] ;  /* 0x00037800014a7983 */ /* 0x000ee20000300a00 */
[----:B----4-:R-:W-:-:S05]  /*21590*/  IMAD.WIDE R6, R2, 0x4, R86 ;  /* 0x0000000402067825 */ /* 0x010fca00078e0256 */
[----:B------:R1:W-:Y:S04]  /*215a0*/  STL.64 [R1+0x820], R6 ;  /* 0x0008200601007387 */ /* 0x0003e80000100a00 */
[----:B------:R-:W4:Y:S01]  /*215b0*/  LDL.LU.64 R86, [R1+0x370] ;  /* 0x0003700001567983 */ /* 0x000f220000300a00 */
[----:B------:R-:W-:-:S03]  /*215c0*/  IMAD.WIDE R10, R2, 0x4, R88 ;  /* 0x00000004020a7825 */ /* 0x000fc600078e0258 */
[----:B------:R-:W4:Y:S04]  /*215d0*/  LDL.LU.64 R88, [R1+0x368] ;  /* 0x0003680001587983 */ /* 0x000f280000300a00 */
[----:B------:R-:W-:Y:S01]  /*215e0*/  STL.64 [R1+0x818], R10 ;  /* 0x0008180a01007387 */ /* 0x000fe20000100a00 */
[----:B-1----:R-:W-:-:S03]  /*215f0*/  IMAD.WIDE R6, R2, 0x4, R70 ;  /* 0x0000000402067825 */ /* 0x002fc600078e0246 */
[----:B------:R-:W-:Y:S04]  /*21600*/  STL.64 [R1+0x828], R32 ;  /* 0x0008282001007387 */ /* 0x000fe80000100a00 */
[----:B------:R-:W-:Y:S04]  /*21610*/  STL.64 [R1+0x1d90], R32 ;  /* 0x001d902001007387 */ /* 0x000fe80000100a00 */
[----:B------:R2:W-:Y:S04]  /*21620*/  STL.64 [R1+0x810], R6 ;  /* 0x0008100601007387 */ /* 0x0005e80000100a00 */
[----:B------:R-:W4:Y:S01]  /*21630*/  LDL.LU.64 R70, [R1+0x360] ;  /* 0x0003600001467983 */ /* 0x000f220000300a00 */
[----:B--2---:R-:W-:-:S03]  /*21640*/  IMAD.WIDE R6, R2, 0x4, R90 ;  /* 0x0000000402067825 */ /* 0x004fc600078e025a */
[----:B------:R-:W2:Y:S04]  /*21650*/  LDL.LU.64 R90, [R1+0x358] ;  /* 0x00035800015a7983 */ /* 0x000ea80000300a00 */
[----:B------:R1:W-:Y:S01]  /*21660*/  STL.64 [R1+0x800], R6 ;  /* 0x0008000601007387 */ /* 0x0003e20000100a00 */
[----:B------:R-:W-:-:S03]  /*21670*/  IMAD.WIDE R34, R2, 0x4, R72 ;  /* 0x0000000402227825 */ /* 0x000fc600078e0248 */
[----:B------:R-:W2:Y:S01]  /*21680*/  LDL.LU.64 R72, [R1+0x350] ;  /* 0x0003500001487983 */ /* 0x000ea20000300a00 */
[----:B-1----:R-:W-:-:S03]  /*21690*/  IMAD.WIDE R6, R2, 0x4, R76 ;  /* 0x0000000402067825 */ /* 0x002fc600078e024c */
[----:B------:R-:W2:Y:S04]  /*216a0*/  LDL.LU.64 R76, [R1+0x348] ;  /* 0x00034800014c7983 */ /* 0x000ea80000300a00 */
[----:B------:R1:W-:Y:S04]  /*216b0*/  STL.64 [R1+0x7f8], R6 ;  /* 0x0007f80601007387 */ /* 0x0003e80000100a00 */
[----:B------:R-:W-:Y:S04]  /*216c0*/  STL.64 [R1+0x808], R34 ;  /* 0x0008082201007387 */ /* 0x000fe80000100a00 */
[----:B------:R-:W-:Y:S01]  /*216d0*/  STL.64 [R1+0x1d98], R34 ;  /* 0x001d982201007387 */ /* 0x000fe20000100a00 */
[----:B-1----:R-:W-:-:S05]  /*216e0*/  IMAD.WIDE R6, R2, 0x4, R68 ;  /* 0x0000000402067825 */ /* 0x002fca00078e0244 */
[----:B------:R1:W-:Y:S01]  /*216f0*/  STL.64 [R1+0x7f0], R6 ;  /* 0x0007f00601007387 */ /* 0x0003e20000100a00 */
[----:B------:R-:W-:-:S03]  /*21700*/  IMAD.WIDE R36, R2, 0x4, R78 ;  /* 0x0000000402247825 */ /* 0x000fc600078e024e */
[----:B------:R-:W2:Y:S04]  /*21710*/  LDL.LU.64 R62, [R1+0x340] ;  /* 0x00034000013e7983 */ /* 0x000ea80000300a00 */
[----:B------:R-:W2:Y:S01]  /*21720*/  LDL.LU.64 R64, [R1+0x338] ;  /* 0x0003380001407983 */ /* 0x000ea20000300a00 */
[----:B-1----:R-:W-:-:S05]  /*21730*/  IMAD.WIDE R6, R2, 0x4, R80 ;  /* 0x0000000402067825 */ /* 0x002fca00078e0250 */
[----:B------:R1:W-:Y:S04]  /*21740*/  STL.64 [R1+0x7e0], R6 ;  /* 0x0007e00601007387 */ /* 0x0003e80000100a00 */
[----:B------:R-:W2:Y:S04]  /*21750*/  LDL.LU.64 R78, [R1+0x330] ;  /* 0x00033000014e7983 */ /* 0x000ea80000300a00 */
[----:B------:R-:W2:Y:S01]  /*21760*/  LDL.LU.64 R68, [R1+0x328] ;  /* 0x0003280001447983 */ /* 0x000ea20000300a00 */
[----:B---3--:R-:W-:-:S05]  /*21770*/  IMAD.WIDE R10, R2, 0x4, R82 ;  /* 0x00000004020a7825 */ /* 0x008fca00078e0252 */
[----:B------:R-:W-:Y:S04]  /*21780*/  STL.64 [R1+0x7d8], R10 ;  /* 0x0007d80a01007387 */ /* 0x000fe80000100a00 */
[----:B------:R-:W3:Y:S04]  /*21790*/  LDL.LU.64 R80, [R1+0x320] ;  /* 0x0003200001507983 */ /* 0x000ee80000300a00 */
[----:B------:R-:W3:Y:S01]  /*217a0*/  LDL.LU.64 R82, [R1+0x318] ;  /* 0x0003180001527983 */ /* 0x000ee20000300a00 */
[----:B-1----:R-:W-:-:S05]  /*217b0*/  IMAD.WIDE R6, R2, 0x4, R84 ;  /* 0x0000000402067825 */ /* 0x002fca00078e0254 */
[----:B------:R1:W-:Y:S04]  /*217c0*/  STL.64 [R1+0x7d0], R6 ;  /* 0x0007d00601007387 */ /* 0x0003e80000100a00 */
[----:B------:R-:W3:Y:S04]  /*217d0*/  LDL.LU.64 R84, [R1+0x310] ;  /* 0x0003100001547983 */ /* 0x000ee80000300a00 */
[----:B------:R-:W-:Y:S04]  /*217e0*/  STL.64 [R1+0x7e8], R36 ;  /* 0x0007e82401007387 */ /* 0x000fe80000100a00 */
[----:B------:R-:W-:Y:S01]  /*217f0*/  STL.64 [R1+0x1da0], R36 ;  /* 0x001da02401007387 */ /* 0x000fe20000100a00 */
[----:B------:R-:W-:-:S03]  /*21800*/  IMAD.WIDE R38, R2, 0x4, R66 ;  /* 0x0000000402267825 */ /* 0x000fc600078e0242 */
[----:B------:R-:W3:Y:S01]  /*21810*/  LDL.LU.64 R66, [R1+0x308] ;  /* 0x0003080001427983 */ /* 0x000ee20000300a00 */
[----:B-1----:R-:W-:-:S05]  /*21820*/  IMAD.WIDE R6, R2, 0x4, R74 ;  /* 0x0000000402067825 */ /* 0x002fca00078e024a */
[----:B------:R1:W-:Y:S01]  /*21830*/  STL.64 [R1+0x7c0], R6 ;  /* 0x0007c00601007387 */ /* 0x0003e20000100a00 */
[----:B----4-:R-:W-:-:S05]  /*21840*/  IMAD.WIDE R10, R2, 0x4, R86 ;  /* 0x00000004020a7825 */ /* 0x010fca00078e0256 */
[----:B------:R-:W-:Y:S04]  /*21850*/  STL.64 [R1+0x7b8], R10 ;  /* 0x0007b80a01007387 */ /* 0x000fe80000100a00 */
[----:B------:R-:W4:Y:S04]  /*21860*/  LDL.LU.64 R74, [R1+0x300] ;  /* 0x00030000014a7983 */ /* 0x000f280000300a00 */
[----:B------:R-:W4:Y:S01]  /*21870*/  LDL.LU.64 R86, [R1+0x2f8] ;  /* 0x0002f80001567983 */ /* 0x000f220000300a00 */
[----:B-1----:R-:W-:-:S05]  /*21880*/  IMAD.WIDE R6, R2, 0x4, R88 ;  /* 0x0000000402067825 */ /* 0x002fca00078e0258 */
[----:B------:R2:W-:Y:S04]  /*21890*/  STL.64 [R1+0x7b0], R6 ;  /* 0x0007b00601007387 */ /* 0x0005e80000100a00 */
[----:B------:R-:W4:Y:S04]  /*218a0*/  LDL.LU.64 R88, [R1+0x2f0] ;  /* 0x0002f00001587983 */ /* 0x000f280000300a00 */
[----:B------:R-:W-:Y:S04]  /*218b0*/  STL.64 [R1+0x7c8], R38 ;  /* 0x0007c82601007387 */ /* 0x000fe80000100a00 */
[----:B------:R-:W-:Y:S01]  /*218c0*/  STL.64 [R1+0x1da8], R38 ;  /* 0x001da82601007387 */ /* 0x000fe20000100a00 */
[----:B--2---:R-:W-:-:S03]  /*218d0*/  IMAD.WIDE R6, R2, 0x4, R90 ;  /* 0x0000000402067825 */ /* 0x004fc600078e025a */
[----:B------:R-:W2:Y:S01]  /*218e0*/  LDL.LU.64 R90, [R1+0x2e8] ;  /* 0x0002e800015a7983 */ /* 0x000ea20000300a00 */
[----:B------:R-:W-:-:S03]  /*218f0*/  IMAD.WIDE R40, R2, 0x4, R70 ;  /* 0x0000000402287825 */ /* 0x000fc600078e0246 */
[----:B------:R1:W-:Y:S01]  /*21900*/  STL.64 [R1+0x7a0], R6 ;  /* 0x0007a00601007387 */ /* 0x0003e20000100a00 */
[----:B------:R-:W-:-:S03]  /*21910*/  IMAD.WIDE R10, R2, 0x4, R72 ;  /* 0x00000004020a7825 */ /* 0x000fc600078e0248 */
[----:B------:R-:W2:Y:S04]  /*21920*/  LDL.LU.64 R70, [R1+0x2e0] ;  /* 0x0002e00001467983 */ /* 0x000ea80000300a00 */
[----:B------:R-:W-:Y:S01]  /*21930*/  STL.64 [R1+0x798], R10 ;  /* 0x0007980a01007387 */ /* 0x000fe20000100a00 */
[----:B-1----:R-:W-:-:S03]  /*21940*/  IMAD.WIDE R6, R2, 0x4, R76 ;  /* 0x0000000402067825 */ /* 0x002fc600078e024c */
[----:B------:R-:W2:Y:S04]  /*21950*/  LDL.LU.64 R72, [R1+0x2d8] ;  /* 0x0002d80001487983 */ /* 0x000ea80000300a00 */
[----:B------:R1:W-:Y:S04]  /*21960*/  STL.64 [R1+0x790], R6 ;  /* 0x0007900601007387 */ /* 0x0003e80000100a00 */
[----:B------:R-:W2:Y:S04]  /*21970*/  LDL.LU.64 R76, [R1+0x2d0] ;  /* 0x0002d000014c7983 */ /* 0x000ea80000300a00 */
[----:B------:R-:W-:Y:S04]  /*21980*/  STL.64 [R1+0x7a8], R40 ;  /* 0x0007a82801007387 */ /* 0x000fe80000100a00 */
[----:B------:R-:W-:Y:S01]  /*21990*/  STL.64 [R1+0x1db0], R40 ;  /* 0x001db02801007387 */ /* 0x000fe20000100a00 */
[----:B------:R-:W-:-:S04]  /*219a0*/  IMAD.WIDE R42, R2, 0x4, R62 ;  /* 0x00000004022a7825 */ /* 0x000fc800078e023e */
[----:B-1----:R-:W-:-:S04]  /*219b0*/  IMAD.WIDE R6, R2, 0x4, R64 ;  /* 0x0000000402067825 */ /* 0x002fc800078e0240 */
[C---:B------:R-:W-:Y:S02]  /*219c0*/  IMAD.WIDE R10, R2.reuse, 0x4, R78 ;  /* 0x00000004020a7825 */ /* 0x040fe400078e024e */
[----:B------:R-:W2:Y:S04]  /*219d0*/  LDL.LU.64 R78, [R1+0x2c8] ;  /* 0x0002c800014e7983 */ /* 0x000ea80000300a00 */
[----:B------:R1:W-:Y:S04]  /*219e0*/  STL.64 [R1+0x780], R6 ;  /* 0x0007800601007387 */ /* 0x0003e80000100a00 */
[----:B------:R3:W-:Y:S04]  /*219f0*/  STL.64 [R1+0x778], R10 ;  /* 0x0007780a01007387 */ /* 0x0007e80000100a00 */
[----:B------:R-:W-:Y:S01]  /*21a00*/  STL.64 [R1+0x788], R42 ;  /* 0x0007882a01007387 */ /* 0x000fe20000100a00 */
[----:B-1----:R-:W-:-:S03]  /*21a10*/  IMAD.WIDE R6, R2, 0x4, R68 ;  /* 0x0000000402067825 */ /* 0x002fc600078e0244 */
[----:B------:R-:W-:Y:S04]  /*21a20*/  STL.64 [R1+0x1db8], R42 ;  /* 0x001db82a01007387 */ /* 0x000fe80000100a00 */
[----:B------:R1:W-:Y:S04]  /*21a30*/  STL.64 [R1+0x770], R6 ;  /* 0x0007700601007387 */ /* 0x0003e80000100a00 */
[----:B------:R-:W2:Y:S01]  /*21a40*/  LDL.LU.64 R68, [R1+0x2c0] ;  /* 0x0002c00001447983 */ /* 0x000ea20000300a00 */
[----:B---3--:R-:W-:-:S04]  /*21a50*/  IMAD.WIDE R10, R2, 0x4, R82 ;  /* 0x00000004020a7825 */ /* 0x008fc800078e0252 */
[C---:B------:R-:W-:Y:S01]  /*21a60*/  IMAD.WIDE R44, R2.reuse, 0x4, R80 ;  /* 0x00000004022c7825 */ /* 0x040fe200078e0250 */
[----:B------:R-:W-:Y:S04]  /*21a70*/  STL.64 [R1+0x760], R10 ;  /* 0x0007600a01007387 */ /* 0x000fe80000100a00 */
[----:B------:R-:W3:Y:S01]  /*21a80*/  LDL.LU.64 R80, [R1+0x2b8] ;  /* 0x0002b80001507983 */ /* 0x000ee20000300a00 */
[----:B-1----:R-:W-:-:S05]  /*21a90*/  IMAD.WIDE R6, R2, 0x4, R84 ;  /* 0x0000000402067825 */ /* 0x002fca00078e0254 */
[----:B------:R1:W-:Y:S04]  /*21aa0*/  STL.64 [R1+0x758], R6 ;  /* 0x0007580601007387 */ /* 0x0003e80000100a00 */
[----:B------:R-:W3:Y:S04]  /*21ab0*/  LDL.LU.64 R82, [R1+0x2b0] ;  /* 0x0002b00001527983 */ /* 0x000ee80000300a00 */
[----:B------:R-:W3:Y:S01]  /*21ac0*/  LDL.LU.64 R84, [R1+0x2a8] ;  /* 0x0002a80001547983 */ /* 0x000ee20000300a00 */
[----:B-1----:R-:W-:-:S03]  /*21ad0*/  IMAD.WIDE R6, R2, 0x4, R66 ;  /* 0x0000000402067825 */ /* 0x002fc600078e0242 */
[----:B------:R-:W-:Y:S04]  /*21ae0*/  STL.64 [R1+0x768], R44 ;  /* 0x0007682c01007387 */ /* 0x000fe80000100a00 */
[----:B------:R-:W-:Y:S04]  /*21af0*/  STL.64 [R1+0x1dc0], R44 ;  /* 0x001dc02c01007387 */ /* 0x000fe80000100a00 */
[----:B------:R1:W-:Y:S04]  /*21b00*/  STL.64 [R1+0x750], R6 ;  /* 0x0007500601007387 */ /* 0x0003e80000100a00 */
[----:B------:R-:W3:Y:S01]  /*21b10*/  LDL.LU.64 R248, [R1+0x2a0] ;  /* 0x0002a00001f87983 */ /* 0x000ee20000300a00 */
[----:B----4-:R-:W-:-:S04]  /*21b20*/  IMAD.WIDE R10, R2, 0x4, R86 ;  /* 0x00000004020a7825 */ /* 0x010fc800078e0256 */
[C---:B------:R-:W-:Y:S01]  /*21b30*/  IMAD.WIDE R46, R2.reuse, 0x4, R74 ;  /* 0x00000004022e7825 */ /* 0x040fe200078e024a */
[----:B------:R-:W-:Y:S04]  /*21b40*/  STL.64 [R1+0x740], R10 ;  /* 0x0007400a01007387 */ /* 0x000fe80000100a00 */
[----:B------:R-:W4:Y:S01]  /*21b50*/  LDL.LU.64 R74, [R1+0x298] ;  /* 0x00029800014a7983 */ /* 0x000f220000300a00 */
[----:B-1----:R-:W-:-:S05]  /*21b60*/  IMAD.WIDE R6, R2, 0x4, R88 ;  /* 0x0000000402067825 */ /* 0x002fca00078e0258 */
[----:B------:R2:W-:Y:S04]  /*21b70*/  STL.64 [R1+0x738], R6 ;  /* 0x0007380601007387 */ /* 0x0005e80000100a00 */
[----:B------:R-:W4:Y:S04]  /*21b80*/  LDL.LU.64 R86, [R1+0x290] ;  /* 0x0002900001567983 */ /* 0x000f280000300a00 */
[----:B------:R-:W4:Y:S01]  /*21b90*/  LDL.LU.64 R88, [R1+0x288] ;  /* 0x0002880001587983 */ /* 0x000f220000300a00 */
[----:B--2---:R-:W-:-:S03]  /*21ba0*/  IMAD.WIDE R6, R2, 0x4, R90 ;  /* 0x0000000402067825 */ /* 0x004fc600078e025a */
[----:B------:R-:W2:Y:S04]  /*21bb0*/  LDL.LU.64 R90, [R1+0x280] ;  /* 0x00028000015a7983 */ /* 0x000ea80000300a00 */
[----:B------:R1:W-:Y:S04]  /*21bc0*/  STL.64 [R1+0x730], R6 ;  /* 0x0007300601007387 */ /* 0x0003e80000100a00 */
[----:B------:R-:W-:Y:S04]  /*21bd0*/  STL.64 [R1+0x748], R46 ;  /* 0x0007482e01007387 */ /* 0x000fe80000100a00 */
[----:B------:R-:W-:Y:S01]  /*21be0*/  STL.64 [R1+0x1dc8], R46 ;  /* 0x001dc82e01007387 */ /* 0x000fe20000100a00 */
[----:B------:R-:W-:-:S03]  /*21bf0*/  IMAD.WIDE R10, R2, 0x4, R72 ;  /* 0x00000004020a7825 */ /* 0x000fc600078e0248 */
[----:B------:R-:W2:Y:S04]  /*21c00*/  LDL.LU.64 R62, [R1+0x1b0] ;  /* 0x0001b000013e7983 */ /* 0x000ea80000300a00 */
[----:B------:R-:W-:Y:S01]  /*21c10*/  STL.64 [R1+0x720], R10 ;  /* 0x0007200a01007387 */ /* 0x000fe20000100a00 */
[----:B-1----:R-:W-:-:S03]  /*21c20*/  IMAD.WIDE R6, R2, 0x4, R76 ;  /* 0x0000000402067825 */ /* 0x002fc600078e024c */
[----:B------:R-:W2:Y:S04]  /*21c30*/  LDL.LU.64 R64, [R1+0x1a8] ;  /* 0x0001a80001407983 */ /* 0x000ea80000300a00 */
[----:B------:R1:W-:Y:S01]  /*21c40*/  STL.64 [R1+0x718], R6 ;  /* 0x0007180601007387 */ /* 0x0003e20000100a00 */
[----:B------:R-:W-:-:S03]  /*21c50*/  IMAD.WIDE R48, R2, 0x4, R70 ;  /* 0x0000000402307825 */ /* 0x000fc600078e0246 */
[----:B------:R-:W2:Y:S04]  /*21c60*/  LDL.LU.64 R66, [R1+0x1a0] ;  /* 0x0001a00001427983 */ /* 0x000ea80000300a00 */
[----:B------:R-:W2:Y:S04]  /*21c70*/  LDL.LU.64 R76, [R1+0x198] ;  /* 0x00019800014c7983 */ /* 0x000ea80000300a00 */
[----:B------:R-:W2:Y:S01]  /*21c80*/  LDL.LU.64 R70, [R1+0x190] ;  /* 0x0001900001467983 */ /* 0x000ea20000300a00 */
[----:B-1----:R-:W-:-:S05]  /*21c90*/  IMAD.WIDE R6, R2, 0x4, R78 ;  /* 0x0000000402067825 */ /* 0x002fca00078e024e */
[----:B------:R1:W-:Y:S04]  /*21ca0*/  STL.64 [R1+0x710], R6 ;  /* 0x0007100601007387 */ /* 0x0003e80000100a00 */
[----:B------:R-:W2:Y:S04]  /*21cb0*/  LDL.LU.64 R72, [R1+0x188] ;  /* 0x0001880001487983 */ /* 0x000ea80000300a00 */
[----:B------:R-:W2:Y:S04]  /*21cc0*/  LDL.LU.64 R78, [R1+0x180] ;  /* 0x00018000014e7983 */ /* 0x000ea80000300a00 */
[----:B------:R-:W-:Y:S04]  /*21cd0*/  STL.64 [R1+0x728], R48 ;  /* 0x0007283001007387 */ /* 0x000fe80000100a00 */
[----:B------:R-:W-:Y:S01]  /*21ce0*/  STL.64 [R1+0x1dd0], R48 ;  /* 0x001dd03001007387 */ /* 0x000fe20000100a00 */
[----:B------:R-:W-:-:S04]  /*21cf0*/  IMAD.WIDE R50, R2, 0x4, R68 ;  /* 0x0000000402327825 */ /* 0x000fc800078e0244 */
[----:B---3--:R-:W-:-:S05]  /*21d00*/  IMAD.WIDE R12, R2, 0x4, R80 ;  /* 0x00000004020c7825 */ /* 0x008fca00078e0250 */
[----:B------:R-:W-:Y:S04]  /*21d10*/  STL.64 [R1+0x700], R12 ;  /* 0x0007000c01007387 */ /* 0x000fe80000100a00 */
[----:B------:R-:W3:Y:S01]  /*21d20*/  LDL.LU.64 R68, [R1+0x178] ;  /* 0x0001780001447983 */ /* 0x000ee20000300a00 */
[----:B------:R-:W-:-:S04]  /*21d30*/  IMAD.WIDE R10, R2, 0x4, R82 ;  /* 0x00000004020a7825 */ /* 0x000fc800078e0252 */
[C---:B-1----:R-:W-:Y:S01]  /*21d40*/  IMAD.WIDE R6, R2.reuse, 0x4, R84 ;  /* 0x0000000402067825 */ /* 0x042fe200078e0254 */
[----:B------:R-:W-:Y:S04]  /*21d50*/  STL.64 [R1+0x6f8], R10 ;  /* 0x0006f80a01007387 */ /* 0x000fe80000100a00 */
[----:B------:R-:W3:Y:S04]  /*21d60*/  LDL.LU.64 R80, [R1+0x170] ;  /* 0x0001700001507983 */ /* 0x000ee80000300a00 */
[----:B------:R4:W-:Y:S04]  /*21d70*/  STL.64 [R1+0x6f0], R6 ;  /* 0x0006f00601007387 */ /* 0x0009e80000100a00 */
[----:B------:R-:W3:Y:S04]  /*21d80*/  LDL.LU.64 R82, [R1+0x168] ;  /* 0x0001680001527983 */ /* 0x000ee80000300a00 */
[----:B------:R-:W3:Y:S01]  /*21d90*/  LDL.LU.64 R84, [R1+0x160] ;  /* 0x0001600001547983 */ /* 0x000ee20000300a00 */
[----:B------:R-:W-:-:S03]  /*21da0*/  IMAD.WIDE R52, R2, 0x4, R248 ;  /* 0x0000000402347825 */ /* 0x000fc600078e02f8 */
[----:B------:R-:W-:Y:S04]  /*21db0*/  STL.64 [R1+0x708], R50 ;  /* 0x0007083201007387 */ /* 0x000fe80000100a00 */
[----:B------:R-:W-:Y:S01]  /*21dc0*/  STL.64 [R1+0x1dd8], R50 ;  /* 0x001dd83201007387 */ /* 0x000fe20000100a00 */
[----:B----4-:R-:W-:-:S04]  /*21dd0*/  IMAD.WIDE R6, R2, 0x4, R74 ;  /* 0x0000000402067825 */ /* 0x010fc800078e024a */
[C---:B------:R-:W-:Y:S02]  /*21de0*/  IMAD.WIDE R10, R2.reuse, 0x4, R86 ;  /* 0x00000004020a7825 */ /* 0x040fe400078e0256 */
[----:B------:R-:W4:Y:S04]  /*21df0*/  LDL.LU.64 R86, [R1+0x158] ;  /* 0x0001580001567983 */ /* 0x000f280000300a00 */
[----:B------:R1:W-:Y:S04]  /*21e00*/  STL.64 [R1+0x6e0], R6 ;  /* 0x0006e00601007387 */ /* 0x0003e80000100a00 */
[----:B------:R2:W-:Y:S04]  /*21e10*/  STL.64 [R1+0x6d8], R10 ;  /* 0x0006d80a01007387 */ /* 0x0005e80000100a00 */
[----:B------:R-:W-:Y:S01]  /*21e20*/  STL.64 [R1+0x6e8], R52 ;  /* 0x0006e83401007387 */ /* 0x000fe20000100a00 */
[----:B-1----:R-:W-:-:S03]  /*21e30*/  IMAD.WIDE R6, R2, 0x4, R88 ;  /* 0x0000000402067825 */ /* 0x002fc600078e0258 */
[----:B------:R-:W-:Y:S04]  /*21e40*/  STL.64 [R1+0x1de0], R52 ;  /* 0x001de03401007387 */ /* 0x000fe80000100a00 */
[----:B------:R1:W-:Y:S04]  /*21e50*/  STL.64 [R1+0x6d0], R6 ;  /* 0x0006d00601007387 */ /* 0x0003e80000100a00 */
[----:B------:R-:W4:Y:S01]  /*21e60*/  LDL.LU.64 R74, [R1+0x150] ;  /* 0x00015000014a7983 */ /* 0x000f220000300a00 */
[----:B--2---:R-:W-:-:S03]  /*21e70*/  IMAD.WIDE R54, R2, 0x4, R90 ;  /* 0x0000000402367825 */ /* 0x004fc600078e025a */
[----:B------:R-:W2:Y:S04]  /*21e80*/  LDL.LU.64 R88, [R1+0x148] ;  /* 0x0001480001587983 */ /* 0x000ea80000300a00 */
[----:B------:R-:W2:Y:S01]  /*21e90*/  LDL.LU.64 R90, [R1+0x140] ;  /* 0x00014000015a7983 */ /* 0x000ea20000300a00 */
[----:B------:R-:W-:-:S04]  /*21ea0*/  IMAD.WIDE R12, R2, 0x4, R62 ;  /* 0x00000004020c7825 */ /* 0x000fc800078e023e */
[C---:B------:R-:W-:Y:S01]  /*21eb0*/  IMAD.WIDE R10, R2.reuse, 0x4, R64 ;  /* 0x00000004020a7825 */ /* 0x040fe200078e0240 */
[----:B------:R1:W-:Y:S04]  /*21ec0*/  STL.64 [R1+0x6c0], R12 ;  /* 0x0006c00c01007387 */ /* 0x0003e80000100a00 */
[----:B------:R-:W-:Y:S01]  /*21ed0*/  STL.64 [R1+0x6c8], R54 ;  /* 0x0006c83601007387 */ /* 0x000fe20000100a00 */
[----:B-1----:R-:W-:-:S03]  /*21ee0*/  IMAD.WIDE R6, R2, 0x4, R66 ;  /* 0x0000000402067825 */ /* 0x002fc600078e0242 */
[----:B------:R1:W-:Y:S01]  /*21ef0*/  STL.64 [R1+0x6b8], R10 ;  /* 0x0006b80a01007387 */ /* 0x0003e20000100a00 */
[----:B------:R-:W-:-:S03]  /*21f00*/  IMAD.WIDE R56, R2, 0x4, R76 ;  /* 0x0000000402387825 */ /* 0x000fc600078e024c */
[----:B------:R-:W-:Y:S01]  /*21f10*/  STL.64 [R1+0x1de8], R54 ;  /* 0x001de83601007387 */ /* 0x000fe20000100a00 */
[----:B------:R-:W-:-:S03]  /*21f20*/  IMAD.WIDE R12, R2, 0x4, R70 ;  /* 0x00000004020c7825 */ /* 0x000fc600078e0246 */
[----:B------:R1:W-:Y:S04]  /*21f30*/  STL.64 [R1+0x6b0], R6 ;  /* 0x0006b00601007387 */ /* 0x0003e80000100a00 */
[----:B------:R-:W2:Y:S04]  /*21f40*/  LDL.LU.64 R76, [R1+0x138] ;  /* 0x00013800014c7983 */ /* 0x000ea80000300a00 */
[----:B------:R-:W-:Y:S04]  /*21f50*/  STL.64 [R1+0x6a0], R12 ;  /* 0x0006a00c01007387 */ /* 0x000fe80000100a00 */
[----:B------:R-:W2:Y:S01]  /*21f60*/  LDL.LU.64 R70, [R1+0x130] ;  /* 0x0001300001467983 */ /* 0x000ea20000300a00 */
[----:B-1----:R-:W-:-:S04]  /*21f70*/  IMAD.WIDE R10, R2, 0x4, R72 ;  /* 0x00000004020a7825 */ /* 0x002fc800078e0248 */
[C---:B------:R-:W-:Y:S01]  /*21f80*/  IMAD.WIDE R6, R2.reuse, 0x4, R78 ;  /* 0x0000000402067825 */ /* 0x040fe200078e024e */
[----:B------:R1:W-:Y:S04]  /*21f90*/  STL.64 [R1+0x698], R10 ;  /* 0x0006980a01007387 */ /* 0x0003e80000100a00 */
[----:B------:R-:W2:Y:S04]  /*21fa0*/  LDL.LU.64 R72, [R1+0x128] ;  /* 0x0001280001487983 */ /* 0x000ea80000300a00 */
[----:B------:R1:W-:Y:S04]  /*21fb0*/  STL.64 [R1+0x690], R6 ;  /* 0x0006900601007387 */ /* 0x0003e80000100a00 */
[----:B------:R-:W2:Y:S04]  /*21fc0*/  LDL.LU.64 R78, [R1+0x120] ;  /* 0x00012000014e7983 */ /* 0x000ea80000300a00 */
[----:B------:R-:W-:Y:S04]  /*21fd0*/  STL.64 [R1+0x6a8], R56 ;  /* 0x0006a83801007387 */ /* 0x000fe80000100a00 */
[----:B------:R-:W-:Y:S01]  /*21fe0*/  STL.64 [R1+0x1df0], R56 ;  /* 0x001df03801007387 */ /* 0x000fe20000100a00 */
[----:B---3--:R-:W-:-:S04]  /*21ff0*/  IMAD.WIDE R58, R2, 0x4, R68 ;  /* 0x00000004023a7825 */ /* 0x008fc800078e0244 */
[C---:B-1----:R-:W-:Y:S02]  /*22000*/  IMAD.WIDE R10, R2.reuse, 0x4, R80 ;  /* 0x00000004020a7825 */ /* 0x042fe400078e0250 */
[----:B------:R-:W3:Y:S04]  /*22010*/  LDL.LU.64 R80, [R1+0x118] ;  /* 0x0001180001507983 */ /* 0x000ee80000300a00 */
[----:B------:R-:W-:Y:S01]  /*22020*/  STL.64 [R1+0x680], R10 ;  /* 0x0006800a01007387 */ /* 0x000fe20000100a00 */
[----:B------:R-:W-:-:S03]  /*22030*/  IMAD.WIDE R6, R2, 0x4, R82 ;  /* 0x0000000402067825 */ /* 0x000fc600078e0252 */
[----:B------:R-:W3:Y:S01]  /*22040*/  LDL.LU.64 R82, [R1+0x110] ;  /* 0x0001100001527983 */ /* 0x000ee20000300a00 */
[----:B------:R-:W-:-:S03]  /*22050*/  IMAD.WIDE R246, R2, 0x4, R84 ;  /* 0x0000000402f67825 */ /* 0x000fc600078e0254 */
[----:B------:R1:W-:Y:S04]  /*22060*/  STL.64 [R1+0x678], R6 ;  /* 0x0006780601007387 */ /* 0x0003e80000100a00 */
[----:B------:R-:W-:Y:S04]  /*22070*/  STL.64 [R1+0x688], R58 ;  /* 0x0006883a01007387 */ /* 0x000fe80000100a00 */
[----:B------:R-:W-:Y:S04]  /*22080*/  STL.64 [R1+0x1df8], R58 ;  /* 0x001df83a01007387 */ /* 0x000fe80000100a00 */
[----:B------:R-:W3:Y:S01]  /*22090*/  LDL.LU.64 R84, [R1+0x108] ;  /* 0x0001080001547983 */ /* 0x000ee20000300a00 */
[----:B----4-:R-:W-:-:S03]  /*220a0*/  IMAD.WIDE R60, R2, 0x4, R86 ;  /* 0x00000004023c7825 */ /* 0x010fc600078e0256 */
[----:B------:R-:W4:Y:S04]  /*220b0*/  LDL.LU.64 R86, [R1+0x100] ;  /* 0x0001000001567983 */ /* 0x000f280000300a00 */
[----:B------:R-:W-:Y:S04]  /*220c0*/  STL.64 [R1+0x670], R246 ;  /* 0x000670f601007387 */ /* 0x000fe80000100a00 */
[----:B------:R2:W-:Y:S01]  /*220d0*/  STL.64 [R1+0x1e20], R246 ;  /* 0x001e20f601007387 */ /* 0x0005e20000100a00 */
[----:B-1----:R-:W-:-:S04]  /*220e0*/  IMAD.WIDE R6, R2, 0x4, R74 ;  /* 0x0000000402067825 */ /* 0x002fc800078e024a */
[C---:B--2---:R-:W-:Y:S01]  /*220f0*/  IMAD.WIDE R246, R2.reuse, 0x4, R88 ;  /* 0x0000000402f67825 */ /* 0x044fe200078e0258 */
[----:B------:R1:W-:Y:S04]  /*22100*/  STL.64 [R1+0x660], R6 ;  /* 0x0006600601007387 */ /* 0x0003e80000100a00 */
[----:B------:R-:W2:Y:S01]  /*22110*/  LDL.LU.64 R88, [R1+0xf8] ;  /* 0x0000f80001587983 */ /* 0x000ea20000300a00 */
[----:B------:R-:W-:-:S03]  /*22120*/  IMAD.WIDE R16, R2, 0x4, R90 ;  /* 0x0000000402107825 */ /* 0x000fc600078e025a */
[----:B------:R-:W2:Y:S04]  /*22130*/  LDL.LU.64 R90, [R1+0xf0] ;  /* 0x0000f000015a7983 */ /* 0x000ea80000300a00 */
[----:B------:R-:W-:Y:S04]  /*22140*/  STL.64 [R1+0x668], R60 ;  /* 0x0006683c01007387 */ /* 0x000fe80000100a00 */
[----:B------:R-:W-:Y:S04]  /*22150*/  STL.64 [R1+0x1e00], R60 ;  /* 0x001e003c01007387 */ /* 0x000fe80000100a00 */
[----:B------:R-:W-:Y:S04]  /*22160*/  STL.64 [R1+0x658], R246 ;  /* 0x000658f601007387 */ /* 0x000fe80000100a00 */
[----:B------:R-:W-:Y:S04]  /*22170*/  STL.64 [R1+0x1f18], R246 ;  /* 0x001f18f601007387 */ /* 0x000fe80000100a00 */
[----:B------:R-:W2:Y:S01]  /*22180*/  LDL.LU.64 R74, [R1+0xe8] ;  /* 0x0000e800014a7983 */ /* 0x000ea20000300a00 */
[----:B------:R-:W-:-:S03]  /*22190*/  IMAD.WIDE R62, R2, 0x4, R76 ;  /* 0x00000004023e7825 */ /* 0x000fc600078e024c */
[----:B------:R-:W2:Y:S01]  /*221a0*/  LDL.LU.64 R76, [R1+0xe0] ;  /* 0x0000e000014c7983 */ /* 0x000ea20000300a00 */
[----:B------:R-:W-:-:S03]  /*221b0*/  IMAD.WIDE R10, R2, 0x4, R70 ;  /* 0x00000004020a7825 */ /* 0x000fc600078e0246 */
[----:B------:R-:W-:Y:S04]  /*221c0*/  STL.64 [R1+0x650], R16 ;  /* 0x0006501001007387 */ /* 0x000fe80000100a00 */
[----:B------:R-:W-:Y:S04]  /*221d0*/  STL.64 [R1+0x1e28], R16 ;  /* 0x001e281001007387 */ /* 0x000fe80000100a00 */
[----:B------:R-:W-:Y:S01]  /*221e0*/  STL.64 [R1+0x640], R10 ;  /* 0x0006400a01007387 */ /* 0x000fe20000100a00 */
[----:B-1----:R-:W-:-:S04]  /*221f0*/  IMAD.WIDE R6, R2, 0x4, R72 ;  /* 0x0000000402067825 */ /* 0x002fc800078e0248 */
[C---:B------:R-:W-:Y:S02]  /*22200*/  IMAD.WIDE R14, R2.reuse, 0x4, R78 ;  /* 0x00000004020e7825 */ /* 0x040fe400078e024e */
[----:B------:R-:W2:Y:S04]  /*22210*/  LDL.LU.64 R78, [R1+0xd8] ;  /* 0x0000d800014e7983 */ /* 0x000ea80000300a00 */
[----:B------:R1:W-:Y:S04]  /*22220*/  STL.64 [R1+0x638], R6 ;  /* 0x0006380601007387 */ /* 0x0003e80000100a00 */
[----:B------:R-:W-:Y:S04]  /*22230*/  STL.64 [R1+0x648], R62 ;  /* 0x0006483e01007387 */ /* 0x000fe80000100a00 */
[----:B------:R-:W-:Y:S01]  /*22240*/  STL.64 [R1+0x1e08], R62 ;  /* 0x001e083e01007387 */ /* 0x000fe20000100a00 */
[----:B---3--:R-:W-:-:S03]  /*22250*/  IMAD.WIDE R64, R2, 0x4, R80 ;  /* 0x0000000402407825 */ /* 0x008fc600078e0250 */
[----:B------:R-:W3:Y:S04]  /*22260*/  LDL.LU.64 R80, [R1+0xd0] ;  /* 0x0000d00001507983 */ /* 0x000ee80000300a00 */
[----:B------:R-:W-:Y:S01]  /*22270*/  STL.64 [R1+0x630], R14 ;  /* 0x0006300e01007387 */ /* 0x000fe20000100a00 */
[----:B-1----:R-:W-:-:S03]  /*22280*/  IMAD.WIDE R6, R2, 0x4, R82 ;  /* 0x0000000402067825 */ /* 0x002fc600078e0252 */
[----:B------:R-:W-:Y:S04]  /*22290*/  STL.64 [R1+0x1e30], R14 ;  /* 0x001e300e01007387 */ /* 0x000fe80000100a00 */
[----:B------:R-:W3:Y:S04]  /*222a0*/  LDL.LU.64 R248, [R1+0xc8] ;  /* 0x0000c80001f87983 */ /* 0x000ee80000300a00 */
[----:B------:R-:W3:Y:S04]  /*222b0*/  LDL.LU.64 R82, [R1+0xd40] ;  /* 0x000d400001527983 */ /* 0x000ee80000300a00 */
[----:B------:R1:W-:Y:S04]  /*222c0*/  STL.64 [R1+0x620], R6 ;  /* 0x0006200601007387 */ /* 0x0003e80000100a00 */
[----:B------:R-:W3:Y:S01]  /*222d0*/  LDL.LU.64 R20, [R1+0xd30] ;  /* 0x000d300001147983 */ /* 0x000ee20000300a00 */
[----:B-1----:R-:W-:-:S05]  /*222e0*/  IMAD.WIDE R6, R2, 0x4, R84 ;  /* 0x0000000402067825 */ /* 0x002fca00078e0254 */
[----:B------:R1:W-:Y:S04]  /*222f0*/  STL.64 [R1+0x618], R6 ;  /* 0x0006180601007387 */ /* 0x0003e80000100a00 */
[----:B------:R-:W3:Y:S04]  /*22300*/  LDL.LU.64 R18, [R1+0xd28] ;  /* 0x000d280001127983 */ /* 0x000ee80000300a00 */
[----:B------:R-:W3:Y:S01]  /*22310*/  LDL.LU.64 R84, [R1+0xd20] ;  /* 0x000d200001547983 */ /* 0x000ee20000300a00 */
[----:B----4-:R-:W-:-:S03]  /*22320*/  IMAD.WIDE R12, R2, 0x4, R86 ;  /* 0x00000004020c7825 */ /* 0x010fc600078e0256 */
[----:B------:R-:W-:Y:S04]  /*22330*/  STL.64 [R1+0x628], R64 ;  /* 0x0006284001007387 */ /* 0x000fe80000100a00 */
[----:B------:R-:W-:Y:S04]  /*22340*/  STL.64 [R1+0x1e10], R64 ;  /* 0x001e104001007387 */ /* 0x000fe80000100a00 */
[----:B------:R-:W4:Y:S04]  /*22350*/  LDL.LU.64 R86, [R1+0xd18] ;  /* 0x000d180001567983 */ /* 0x000f280000300a00 */
[----:B------:R-:W-:Y:S04]  /*22360*/  STL.64 [R1+0x610], R12 ;  /* 0x0006100c01007387 */ /* 0x000fe80000100a00 */
[----:B------:R2:W-:Y:S04]  /*22370*/  STL.64 [R1+0x1e38], R12 ;  /* 0x001e380c01007387 */ /* 0x0005e80000100a00 */
[----:B-1----:R-:W4:Y:S01]  /*22380*/  LDL.LU.64 R6, [R1+0xd60] ;  /* 0x000d600001067983 */ /* 0x002f220000300a00 */
[----:B--2---:R-:W-:-:S03]  /*22390*/  IMAD.WIDE R66, R2, 0x4, R88 ;  /* 0x0000000402427825 */ /* 0x004fc600078e0258 */
[----:B------:R-:W2:Y:S01]  /*223a0*/  LDL.LU.64 R88, [R1+0xd58] ;  /* 0x000d580001587983 */ /* 0x000ea20000300a00 */
[----:B------:R-:W-:-:S05]  /*223b0*/  IMAD.WIDE R10, R2, 0x4, R90 ;  /* 0x00000004020a7825 */ /* 0x000fca00078e025a */
[----:B------:R1:W-:Y:S04]  /*223c0*/  STL.64 [R1+0x600], R10 ;  /* 0x0006000a01007387 */ /* 0x0003e80000100a00 */
[----:B------:R-:W2:Y:S04]  /*223d0*/  LDL.LU.64 R90, [R1+0xd50] ;  /* 0x000d5000015a7983 */ /* 0x000ea80000300a00 */
[----:B------:R-:W2:Y:S01]  /*223e0*/  LDL.LU.64 R70, [R1+0xd48] ;  /* 0x000d480001467983 */ /* 0x000ea20000300a00 */
[----:B------:R-:W-:-:S05]  /*223f0*/  IMAD.WIDE R12, R2, 0x4, R74 ;  /* 0x00000004020c7825 */ /* 0x000fca00078e024a */
[----:B------:R3:W-:Y:S01]  /*22400*/  STL.64 [R1+0x5f8], R12 ;  /* 0x0005f80c01007387 */ /* 0x0007e20000100a00 */
[----:B-1----:R-:W-:-:S03]  /*22410*/  IMAD.WIDE R10, R2, 0x4, R76 ;  /* 0x00000004020a7825 */ /* 0x002fc600078e024c */
[----:B------:R-:W2:Y:S04]  /*22420*/  LDL.LU.64 R72, [R1+0xd38] ;  /* 0x000d380001487983 */ /* 0x000ea80000300a00 */
[----:B------:R-:W2:Y:S04]  /*22430*/  LDL.LU.64 R74, [R1+0xc0] ;  /* 0x0000c000014a7983 */ /* 0x000ea80000300a00 */
[----:B------:R-:W2:Y:S04]  /*22440*/  LDL.LU.64 R76, [R1+0xb8] ;  /* 0x0000b800014c7983 */ /* 0x000ea80000300a00 */
[----:B------:R-:W-:Y:S04]  /*22450*/  STL.64 [R1+0x608], R66 ;  /* 0x0006084201007387 */ /* 0x000fe80000100a00 */
[----:B------:R-:W-:Y:S01]  /*22460*/  STL.64 [R1+0x1e18], R66 ;  /* 0x001e184201007387 */ /* 0x000fe20000100a00 */
[----:B------:R-:W-:-:S03]  /*22470*/  IMAD.WIDE R68, R2, 0x4, R78 ;  /* 0x0000000402447825 */ /* 0x000fc600078e024e */
[----:B------:R-:W2:Y:S04]  /*22480*/  LDL.LU.64 R78, [R1+0xb0] ;  /* 0x0000b000014e7983 */ /* 0x000ea80000300a00 */
[----:B------:R-:W-:Y:S04]  /*22490*/  STL.64 [R1+0x5f0], R10 ;  /* 0x0005f00a01007387 */ /* 0x000fe80000100a00 */
[----:B------:R1:W-:Y:S01]  /*224a0*/  STL.64 [R1+0x1e40], R10 ;  /* 0x001e400a01007387 */ /* 0x0003e20000100a00 */
[----:B---3--:R-:W-:-:S03]  /*224b0*/  IMAD.WIDE R12, R2, 0x4, R80 ;  /* 0x00000004020c7825 */ /* 0x008fc600078e0250 */
[----:B------:R-:W3:Y:S04]  /*224c0*/  LDL.LU.64 R80, [R1+0xa8] ;  /* 0x0000a80001507983 */ /* 0x000ee80000300a00 */
[----:B------:R1:W-:Y:S02]  /*224d0*/  STL.64 [R1+0x5e0], R12 ;  /* 0x0005e00c01007387 */ /* 0x0003e40000100a00 */
[----:B-1----:R-:W-:-:S04]  /*224e0*/  IMAD.WIDE R10, R2, 0x4, R248 ;  /* 0x00000004020a7825 */ /* 0x002fc800078e02f8 */
[C---:B------:R-:W-:Y:S02]  /*224f0*/  IMAD.WIDE R248, R4.reuse, 0x4, R82 ;  /* 0x0000000404f87825 */ /* 0x040fe400078e0252 */
[----:B------:R-:W3:Y:S04]  /*22500*/  LDL.LU.64 R82, [R1+0xa0] ;  /* 0x0000a00001527983 */ /* 0x000ee80000300a00 */
[----:B------:R1:W-:Y:S01]  /*22510*/  STL.64 [R1+0x5d8], R10 ;  /* 0x0005d80a01007387 */ /* 0x0003e20000100a00 */
[----:B------:R-:W-:-:S03]  /*22520*/  IMAD.WIDE R12, R4, 0x4, R20 ;  /* 0x00000004040c7825 */ /* 0x000fc600078e0214 */
[----:B------:R-:W-:Y:S04]  /*22530*/  STL.64 [R1+0x5e8], R68 ;  /* 0x0005e84401007387 */ /* 0x000fe80000100a00 */
[----:B------:R-:W-:Y:S04]  /*22540*/  STL.64 [R1+0x1e48], R68 ;  /* 0x001e484401007387 */ /* 0x000fe80000100a00 */
[----:B------:R-:W-:Y:S04]  /*22550*/  STL.64 [R1+0x388], R248 ;  /* 0x000388f801007387 */ /* 0x000fe80000100a00 */
[----:B------:R4:W-:Y:S01]  /*22560*/  STL.64 [R1+0x3b0], R12 ;  /* 0x0003b00c01007387 */ /* 0x0009e20000100a00 */
[----:B-1----:R-:W-:-:S03]  /*22570*/  IMAD.WIDE R10, R4, 0x4, R18 ;  /* 0x00000004040a7825 */ /* 0x002fc600078e0212 */
[----:B------:R-:W-:Y:S04]  /*22580*/  LDGSTS.E [R0+0xc], desc[UR4][R248.64], !P0 ;  /* 0x0000c000f8007fae */ /* 0x000fe8000c121844 */
[----:B------:R1:W-:Y:S01]  /*22590*/  STL.64 [R1+0x3d8], R10 ;  /* 0x0003d80a01007387 */ /* 0x0003e20000100a00 */
[----:B----4-:R-:W-:-:S05]  /*225a0*/  IMAD.WIDE R12, R4, 0x4, R84 ;  /* 0x00000004040c7825 */ /* 0x010fca00078e0254 */
[----:B------:R4:W-:Y:S01]  /*225b0*/  STL.64 [R1+0x3f8], R12 ;  /* 0x0003f80c01007387 */ /* 0x0009e20000100a00 */
[----:B-1----:R-:W-:-:S03]  /*225c0*/  IMAD.WIDE R10, R4, 0x4, R86 ;  /* 0x00000004040a7825 */ /* 0x002fc600078e0256 */
[----:B------:R-:W3:Y:S04]  /*225d0*/  LDL.LU.64 R84, [R1+0x98] ;  /* 0x0000980001547983 */ /* 0x000ee80000300a00 */
[----:B------:R-:W3:Y:S01]  /*225e0*/  LDL.LU.64 R86, [R1+0x90] ;  /* 0x0000900001567983 */ /* 0x000ee20000300a00 */
[----:B----4-:R-:W-:-:S03]  /*225f0*/  IMAD.WIDE R12, R4, 0x4, R6 ;  /* 0x00000004040c7825 */ /* 0x010fc600078e0206 */
[----:B------:R2:W-:Y:S04]  /*22600*/  STL.64 [R1+0x420], R10 ;  /* 0x0004200a01007387 */ /* 0x0005e80000100a00 */
[----:B------:R-:W-:Y:S01]  /*22610*/  STL.64 [R1+0x3a0], R12 ;  /* 0x0003a00c01007387 */ /* 0x000fe20000100a00 */
[----:B--2---:R-:W-:-:S03]  /*22620*/  IMAD.WIDE R10, R4, 0x4, R88 ;  /* 0x00000004040a7825 */ /* 0x004fc600078e0258 */
[----:B------:R-:W2:Y:S04]  /*22630*/  LDL.LU.64 R88, [R1+0x88] ;  /* 0x0000880001587983 */ /* 0x000ea80000300a00 */
[----:B------:R-:W-:Y:S01]  /*22640*/  STL.64 [R1+0x3c0], R10 ;  /* 0x0003c00a01007387 */ /* 0x000fe20000100a00 */
[----:B------:R-:W-:-:S03]  /*22650*/  IMAD.WIDE R6, R4, 0x4, R90 ;  /* 0x0000000404067825 */ /* 0x000fc600078e025a */
[----:B------:R-:W4:Y:S04]  /*22660*/  LDL.LU.64 R90, [R1+0x80] ;  /* 0x00008000015a7983 */ /* 0x000f280000300a00 */
[----:B------:R1:W-:Y:S04]  /*22670*/  STL.64 [R1+0x3e8], R6 ;  /* 0x0003e80601007387 */ /* 0x0003e80000100a00 */
[----:B------:R-:W-:Y:S01]  /*22680*/  STL.64 [R1+0x1e50], R4 ;  /* 0x001e500401007387 */ /* 0x000fe20000100a00 */
[----:B-1----:R-:W-:-:S05]  /*22690*/  IMAD.WIDE R6, R4, 0x4, R70 ;  /* 0x0000000404067825 */ /* 0x002fca00078e0246 */
[----:B------:R1:W-:Y:S01]  /*226a0*/  STL.64 [R1+0x410], R6 ;  /* 0x0004100601007387 */ /* 0x0003e20000100a00 */
[----:B------:R-:W-:-:S04]  /*226b0*/  IMAD.WIDE R16, R4, 0x4, R72 ;  /* 0x0000000404107825 */ /* 0x000fc800078e0248 */
[C---:B-1----:R-:W-:Y:S02]  /*226c0*/  IMAD.WIDE R6, R2.reuse, 0x4, R74 ;  /* 0x0000000402067825 */ /* 0x042fe400078e024a */
[----:B------:R-:W4:Y:S04]  /*226d0*/  LDL.LU.64 R74, [R1+0x78] ;  /* 0x00007800014a7983 */ /* 0x000f280000300a00 */
[----:B------:R-:W4:Y:S04]  /*226e0*/  LDL.LU.64 R28, [R1+0x70] ;  /* 0x00007000011c7983 */ /* 0x000f280000300a00 */
[----:B------:R-:W-:Y:S04]  /*226f0*/  STL.64 [R1+0x430], R16 ;  /* 0x0004301001007387 */ /* 0x000fe80000100a00 */
[----:B------:R-:W4:Y:S04]  /*22700*/  LDL.LU.64 R26, [R1+0x68] ;  /* 0x00006800011a7983 */ /* 0x000f280000300a00 */
[----:B------:R-:W4:Y:S01]  /*22710*/  LDL.LU.64 R24, [R1+0x60] ;  /* 0x0000600001187983 */ /* 0x000f220000300a00 */
[----:B------:R-:W-:-:S05]  /*22720*/  IMAD.WIDE R4, R2, 0x4, R78 ;  /* 0x0000000402047825 */ /* 0x000fca00078e024e */
[----:B------:R3:W-:Y:S01]  /*22730*/  STL.64 [R1+0x5c0], R4 ;  /* 0x0005c00401007387 */ /* 0x0007e20000100a00 */
[----:B------:R-:W-:-:S03]  /*22740*/  IMAD.WIDE R70, R2, 0x4, R76 ;  /* 0x0000000402467825 */ /* 0x000fc600078e024c */
[----:B------:R-:W4:Y:S04]  /*22750*/  LDL.LU.64 R76, [R1+0x58] ;  /* 0x00005800014c7983 */ /* 0x000f280000300a00 */
[----:B------:R-:W4:Y:S01]  /*22760*/  LDL.LU.64 R22, [R1+0x50] ;  /* 0x0000500001167983 */ /* 0x000f220000300a00 */
[----:B---3--:R-:W-:-:S05]  /*22770*/  IMAD.WIDE R4, R2, 0x4, R80 ;  /* 0x0000000402047825 */ /* 0x008fca00078e0250 */
[----:B------:R1:W-:Y:S04]  /*22780*/  STL.64 [R1+0x5b8], R4 ;  /* 0x0005b80401007387 */ /* 0x0003e80000100a00 */
[----:B------:R-:W-:Y:S04]  /*22790*/  STL.64 [R1+0x5d0], R6 ;  /* 0x0005d00601007387 */ /* 0x000fe80000100a00 */
[----:B------:R-:W-:Y:S04]  /*227a0*/  STL.64 [R1+0x1e58], R6 ;  /* 0x001e580601007387 */ /* 0x000fe80000100a00 */
[----:B------:R-:W3:Y:S04]  /*227b0*/  LDL.LU.64 R20, [R1+0x48] ;  /* 0x0000480001147983 */ /* 0x000ee80000300a00 */
[----:B------:R-:W3:Y:S01]  /*227c0*/  LDL.LU.64 R18, [R1+0x40] ;  /* 0x0000400001127983 */ /* 0x000ee20000300a00 */
[----:B------:R-:W-:-:S03]  /*227d0*/  IMAD.WIDE R66, R2, 0x4, R82 ;  /* 0x0000000402427825 */ /* 0x000fc600078e0252 */
[----:B------:R-:W3:Y:S04]  /*227e0*/  LDL.LU.64 R78, [R1+0x38] ;  /* 0x00003800014e7983 */ /* 0x000ee80000300a00 */
[----:B------:R-:W3:Y:S04]  /*227f0*/  LDL.LU.64 R80, [R1+0x30] ;  /* 0x0000300001507983 */ /* 0x000ee80000300a00 */
[----:B------:R-:W-:Y:S04]  /*22800*/  STL.64 [R1+0x5c8], R70 ;  /* 0x0005c84601007387 */ /* 0x000fe80000100a00 */
[----:B------:R-:W-:Y:S04]  /*22810*/  STL.64 [R1+0x1e60], R70 ;  /* 0x001e604601007387 */ /* 0x000fe80000100a00 */
[----:B------:R-:W3:Y:S01]  /*22820*/  LDL.LU.64 R82, [R1+0x28] ;  /* 0x0000280001527983 */ /* 0x000ee20000300a00 */
[----:B------:R-:W-:-:S03]  /*22830*/  IMAD.WIDE R72, R2, 0x4, R84 ;  /* 0x0000000402487825 */ /* 0x000fc600078e0254 */
[----:B------:R-:W3:Y:S01]  /*22840*/  LDL.LU.64 R84, [R1+0x20] ;  /* 0x0000200001547983 */ /* 0x000ee20000300a00 */
[----:B-1----:R-:W-:-:S05]  /*22850*/  IMAD.WIDE R4, R2, 0x4, R86 ;  /* 0x0000000402047825 */ /* 0x002fca00078e0256 */
[----:B------:R2:W-:Y:S04]  /*22860*/  STL.64 [R1+0x5a0], R4 ;  /* 0x0005a00401007387 */ /* 0x0005e80000100a00 */
[----:B------:R-:W-:Y:S04]  /*22870*/  STL.64 [R1+0x5b0], R66 ;  /* 0x0005b04201007387 */ /* 0x000fe80000100a00 */
[----:B------:R-:W-:Y:S04]  /*22880*/  STL.64 [R1+0x1e68], R66 ;  /* 0x001e684201007387 */ /* 0x000fe80000100a00 */
[----:B------:R-:W3:Y:S01]  /*22890*/  LDL.LU.64 R86, [R1+0x18] ;  /* 0x0000180001567983 */ /* 0x000ee20000300a00 */
[----:B--2---:R-:W-:-:S05]  /*228a0*/  IMAD.WIDE R4, R2, 0x4, R88 ;  /* 0x0000000402047825 */ /* 0x004fca00078e0258 */
[----:B------:R1:W-:Y:S04]  /*228b0*/  STL.64 [R1+0x598], R4 ;  /* 0x0005980401007387 */ /* 0x0003e80000100a00 */
[----:B------:R-:W2:Y:S01]  /*228c0*/  LDL.LU.64 R88, [R1+0x10] ;  /* 0x0000100001587983 */ /* 0x000ea20000300a00 */
[----:B----4-:R-:W-:-:S03]  /*228d0*/  IMAD.WIDE R64, R2, 0x4, R90 ;  /* 0x0000000402407825 */ /* 0x010fc600078e025a */
[----:B------:R-:W4:Y:S04]  /*228e0*/  LDL.LU.64 R90, [R1+0x8] ;  /* 0x00000800015a7983 */ /* 0x000f280000300a00 */
[----:B------:R-:W-:Y:S04]  /*228f0*/  STL.64 [R1+0x5a8], R72 ;  /* 0x0005a84801007387 */ /* 0x000fe80000100a00 */
[----:B------:R-:W-:Y:S04]  /*22900*/  STL.64 [R1+0x1e70], R72 ;  /* 0x001e704801007387 */ /* 0x000fe80000100a00 */
[----:B------:R-:W-:Y:S04]  /*22910*/  STL.64 [R1+0x590], R64 ;  /* 0x0005904001007387 */ /* 0x000fe80000100a00 */
[----:B------:R-:W-:Y:S01]  /*22920*/  STL.64 [R1+0x1e78], R64 ;  /* 0x001e784001007387 */ /* 0x000fe20000100a00 */
[----:B-1----:R-:W-:-:S04]  /*22930*/  IMAD.WIDE R4, R2, 0x4, R28 ;  /* 0x0000000402047825 */ /* 0x002fc800078e021c */
[C---:B------:R-:W-:Y:S01]  /*22940*/  IMAD.WIDE R74, R2.reuse, 0x4, R74 ;  /* 0x00000004024a7825 */ /* 0x040fe200078e024a */
[----:B------:R1:W-:Y:S04]  /*22950*/  STL.64 [R1+0x580], R4 ;  /* 0x0005800401007387 */ /* 0x0003e80000100a00 */
[----:B------:R-:W-:Y:S01]  /*22960*/  STL.64 [R1+0x588], R74 ;  /* 0x0005884a01007387 */ /* 0x000fe20000100a00 */
[----:B------:R-:W-:-:S04]  /*22970*/  IMAD.WIDE R62, R2, 0x4, R24 ;  /* 0x00000004023e7825 */ /* 0x000fc800078e0218 */
        /* <DEDUP_REMOVED lines=9> */
[----:B------:R-:W-:-:S04]  /*22a10*/  IMAD.WIDE R56, R2, 0x4, R8 ;  /* 0x0000000402387825 */ /* 0x000fc800078e0208 */
        /* <DEDUP_REMOVED lines=8> */
[----:B-1----:R-:W-:-:S04]  /*22aa0*/  IMAD.WIDE R62, R2, 0x4, R108 ;  /* 0x00000004023e7825 */ /* 0x002fc800078e026c */
[----:B------:R-:W-:-:S04]  /*22ab0*/  IMAD.WIDE R46, R2, 0x4, R110 ;  /* 0x00000004022e7825 */ /* 0x000fc800078e026e */
[----:B------:R-:W-:-:S04]  /*22ac0*/  IMAD.WIDE R8, R2, 0x4, R112 ;  /* 0x0000000402087825 */ /* 0x000fc800078e0270 */
[----:B------:R-:W-:-:S04]  /*22ad0*/  IMAD.WIDE R44, R2, 0x4, R118 ;  /* 0x00000004022c7825 */ /* 0x000fc800078e0276 */
[----:B------:R-:W-:-:S04]  /*22ae0*/  IMAD.WIDE R42, R2, 0x4, R126 ;  /* 0x00000004022a7825 */ /* 0x000fc800078e027e */
[----:B------:R-:W-:-:S04]  /*22af0*/  IMAD.WIDE R40, R2, 0x4, R134 ;  /* 0x0000000402287825 */ /* 0x000fc800078e0286 */
[----:B------:R-:W-:-:S04]  /*22b00*/  IMAD.WIDE R240, R2, 0x4, R136 ;  /* 0x0000000402f07825 */ /* 0x000fc800078e0288 */
[----:B---3--:R-:W-:-:S04]  /*22b10*/  IMAD.WIDE R4, R2, 0x4, R20 ;  /* 0x0000000402047825 */ /* 0x008fc800078e0214 */
[C---:B------:R-:W-:Y:S01]  /*22b20*/  IMAD.WIDE R60, R2.reuse, 0x4, R18 ;  /* 0x00000004023c7825 */ /* 0x040fe200078e0212 */
[----:B------:R1:W-:Y:S03]  /*22b30*/  STL.64 [R1+0x558], R4 ;  /* 0x0005580401007387 */ /* 0x0003e60000100a00 */
[C---:B------:R-:W-:Y:S01]  /*22b40*/  IMAD.WIDE R78, R2.reuse, 0x4, R78 ;  /* 0x00000004024e7825 */ /* 0x040fe200078e024e */
[----:B------:R-:W-:Y:S04]  /*22b50*/  STL.64 [R1+0x1e90], R76 ;  /* 0x001e904c01007387 */ /* 0x000fe80000100a00 */
[----:B------:R-:W-:Y:S01]  /*22b60*/  STL.64 [R1+0x550], R60 ;  /* 0x0005503c01007387 */ /* 0x000fe20000100a00 */
[----:B-1----:R-:W-:-:S03]  /*22b70*/  IMAD.WIDE R4, R2, 0x4, R80 ;  /* 0x0000000402047825 */ /* 0x002fc600078e0250 */
[----:B------:R-:W-:Y:S04]  /*22b80*/  STL.64 [R1+0x1e98], R60 ;  /* 0x001e983c01007387 */ /* 0x000fe80000100a00 */
[----:B------:R2:W-:Y:S01]  /*22b90*/  STL.64 [R1+0x540], R4 ;  /* 0x0005400401007387 */ /* 0x0005e20000100a00 */
[----:B------:R-:W-:-:S03]  /*22ba0*/  IMAD.WIDE R74, R2, 0x4, R82 ;  /* 0x00000004024a7825 */ /* 0x000fc600078e0252 */
[----:B------:R-:W-:Y:S04]  /*22bb0*/  STL.64 [R1+0x548], R78 ;  /* 0x0005484e01007387 */ /* 0x000fe80000100a00 */
[----:B------:R-:W-:Y:S04]  /*22bc0*/  STL.64 [R1+0x1ea0], R78 ;  /* 0x001ea04e01007387 */ /* 0x000fe80000100a00 */
[----:B------:R-:W-:Y:S04]  /*22bd0*/  STL.64 [R1+0x538], R74 ;  /* 0x0005384a01007387 */ /* 0x000fe80000100a00 */
[----:B------:R-:W-:Y:S01]  /*22be0*/  STL.64 [R1+0x1f20], R74 ;  /* 0x001f204a01007387 */ /* 0x000fe20000100a00 */
[----:B------:R-:W-:-:S05]  /*22bf0*/  IMAD.WIDE R58, R2, 0x4, R84 ;  /* 0x00000004023a7825 */ /* 0x000fca00078e0254 */
[----:B------:R-:W-:Y:S04]  /*22c00*/  STL.64 [R1+0x530], R58 ;  /* 0x0005303a01007387 */ /* 0x000fe80000100a00 */
[----:B------:R-:W-:Y:S01]  /*22c10*/  STL.64 [R1+0x1ea8], R58 ;  /* 0x001ea83a01007387 */ /* 0x000fe20000100a00 */
[----:B------:R-:W-:-:S04]  /*22c20*/  IMAD.WIDE R82, R2, 0x4, R244 ;  /* 0x0000000402527825 */ /* 0x000fc800078e02f4 */
[----:B------:R-:W-:-:S04]  /*22c30*/  IMAD.WIDE R80, R2, 0x4, R86 ;  /* 0x0000000402507825 */ /* 0x000fc800078e0256 */
[----:B--2---:R-:W-:-:S04]  /*22c40*/  IMAD.WIDE R4, R2, 0x4, R88 ;  /* 0x0000000402047825 */ /* 0x004fc800078e0258 */
[C---:B----4-:R-:W-:Y:S01]  /*22c50*/  IMAD.WIDE R72, R2.reuse, 0x4, R90 ;  /* 0x0000000402487825 */ /* 0x050fe200078e025a */
[----:B------:R1:W-:Y:S04]  /*22c60*/  STL.64 [R1+0x520], R4 ;  /* 0x0005200401007387 */ /* 0x0003e80000100a00 */
[----:B------:R-:W-:Y:S04]  /*22c70*/  STL.64 [R1+0x528], R80 ;  /* 0x0005285001007387 */ /* 0x000fe80000100a00 */
[----:B------:R-:W-:Y:S01]  /*22c80*/  STL.64 [R1+0x1eb0], R80 ;  /* 0x001eb05001007387 */ /* 0x000fe20000100a00 */
[----:B-1----:R-:W-:-:S03]  /*22c90*/  IMAD.WIDE R4, R2, 0x4, R242 ;  /* 0x0000000402047825 */ /* 0x002fc600078e02f2 */
[----:B------:R-:W-:Y:S04]  /*22ca0*/  STL.64 [R1+0x518], R72 ;  /* 0x0005184801007387 */ /* 0x000fe80000100a00 */
[----:B------:R-:W-:Y:S04]  /*22cb0*/  STL.64 [R1+0x1f28], R72 ;  /* 0x001f284801007387 */ /* 0x000fe80000100a00 */
[----:B------:R-:W-:Y:S04]  /*22cc0*/  STL.64 [R1+0x510], R56 ;  /* 0x0005103801007387 */ /* 0x000fe80000100a00 */
[----:B------:R-:W-:Y:S01]  /*22cd0*/  STL.64 [R1+0x1eb8], R56 ;  /* 0x001eb83801007387 */ /* 0x000fe20000100a00 */
[----:B------:R-:W-:-:S03]  /*22ce0*/  IMAD.WIDE R84, R2, 0x4, R236 ;  /* 0x0000000402547825 */ /* 0x000fc600078e02ec */
        /* <DEDUP_REMOVED lines=34> */
[----:B------:R-:W-:Y:S04]  /*22f10*/  STL.64 [R1+0x1ef8], R48 ;  /* 0x001ef83001007387 */ /* 0x000fe80000100a00 */
[----:B------:R1:W-:Y:S04]  /*22f20*/  STL.64 [R1+0x480], R4 ;  /* 0x0004800401007387 */ /* 0x0003e80000100a00 */
[----:B------:R-:W-:Y:S01]  /*22f30*/  STL.64 [R1+0x488], R90 ;  /* 0x0004885a01007387 */ /* 0x000fe20000100a00 */
[----:B------:R-:W-:-:S03]  /*22f40*/  IMAD.WIDE R60, R2, 0x4, R116 ;  /* 0x00000004023c7825 */ /* 0x000fc600078e0274 */
        /* <DEDUP_REMOVED lines=32> */
[----:B------:R-:W-:Y:S01]  /*23150*/  STL.64 [R1+0x1f88], R56 ;  /* 0x001f883801007387 */ /* 0x000fe20000100a00 */
[----:B------:R-:W-:-:S03]  /*23160*/  IMAD.WIDE R38, R2, 0x4, R142 ;  /* 0x0000000402267825 */ /* 0x000fc600078e028e */
        /* <DEDUP_REMOVED lines=10> */
[----:B------:R-:W-:Y:S01]  /*23210*/  STL.64 [R1+0x3b8], R38 ;  /* 0x0003b82601007387 */ /* 0x000fe20000100a00 */
[----:B------:R-:W-:-:S03]  /*23220*/  IMAD.WIDE R36, R2, 0x4, R150 ;  /* 0x0000000402247825 */ /* 0x000fc600078e0296 */
[----:B------:R-:W-:Y:S04]  /*23230*/  STL.64 [R1+0x1fa8], R38 ;  /* 0x001fa82601007387 */ /* 0x000fe80000100a00 */
[----:B------:R1:W-:Y:S01]  /*23240*/  STL.64 [R1+0x398], R4 ;  /* 0x0003980401007387 */ /* 0x0003e20000100a00 */
[----:B------:R-:W-:-:S03]  /*23250*/  IMAD.WIDE R236, R2, 0x4, R152 ;  /* 0x0000000402ec7825 */ /* 0x000fc600078e0298 */
[----:B------:R-:W-:Y:S01]  /*23260*/  STL.64 [R1+0x3a8], R238 ;  /* 0x0003a8ee01007387 */ /* 0x000fe20000100a00 */
[----:B------:R-:W-:-:S03]  /*23270*/  IMAD.WIDE R50, R2, 0x4, R156 ;  /* 0x0000000402327825 */ /* 0x000fc600078e029c */
[----:B------:R-:W-:Y:S01]  /*23280*/  STL.64 [R1+0x390], R52 ;  /* 0x0003903401007387 */ /* 0x000fe20000100a00 */
[----:B-1----:R-:W-:-:S03]  /*23290*/  IMAD.WIDE R4, R2, 0x4, R154 ;  /* 0x0000000402047825 */ /* 0x002fc600078e029a */
[----:B------:R-:W-:Y:S01]  /*232a0*/  STL.64 [R1+0x380], R36 ;  /* 0x0003802401007387 */ /* 0x000fe20000100a00 */
[----:B------:R-:W-:-:S03]  /*232b0*/  IMAD.WIDE R34, R2, 0x4, R158 ;  /* 0x0000000402227825 */ /* 0x000fc600078e029e */
        /* <DEDUP_REMOVED lines=54> */
[----:B------:R-:W-:Y:S04]  /*23620*/  STL.64 [R1+0x2a0], R22 ;  /* 0x0002a01601007387 */ /* 0x000fe80000100a00 */
[----:B------:R1:W-:Y:S01]  /*23630*/  STL.64 [R1+0x290], R4 ;  /* 0x0002900401007387 */ /* 0x0003e20000100a00 */
[----:B------:R-:W-:-:S03]  /*23640*/  IMAD.WIDE R20, R2, 0x4, R214 ;  /* 0x0000000402147825 */ /* 0x000fc600078e02d6 */
[----:B------:R-:W-:Y:S04]  /*23650*/  STL.64 [R1+0x298], R96 ;  /* 0x0002986001007387 */ /* 0x000fe80000100a00 */
[----:B------:R-:W-:Y:S01]  /*23660*/  STL.64 [R1+0x288], R6 ;  /* 0x0002880601007387 */ /* 0x000fe20000100a00 */
[----:B-1----:R-:W-:-:S03]  /*23670*/  IMAD.WIDE R4, R2, 0x4, R218 ;  /* 0x0000000402047825 */ /* 0x002fc600078e02da */
[----:B------:R-:W2:Y:S04]  /*23680*/  LDL.64 R70, [R1+0x3b0] ;  /* 0x0003b00001467983 */ /* 0x000ea80000100a00 */
[----:B------:R-:W3:Y:S01]  /*23690*/  LDL.64 R82, [R1+0x3c0] ;  /* 0x0003c00001527983 */ /* 0x000ee20000100a00 */
[----:B------:R-:W-:-:S03]  /*236a0*/  IMAD.WIDE R94, R2, 0x4, R216 ;  /* 0x00000004025e7825 */ /* 0x000fc600078e02d8 */
[----:B------:R1:W-:Y:S04]  /*236b0*/  STL.64 [R1+0x270], R4 ;  /* 0x0002700401007387 */ /* 0x0003e80000100a00 */
[----:B------:R-:W4:Y:S04]  /*236c0*/  LDL.64 R72, [R1+0x3d8] ;  /* 0x0003d80001487983 */ /* 0x000f280000100a00 */
[----:B------:R-:W4:Y:S04]  /*236d0*/  LDL.64 R80, [R1+0x3e8] ;  /* 0x0003e80001507983 */ /* 0x000f280000100a00 */
[----:B------:R-:W4:Y:S04]  /*236e0*/  LDL.64 R74, [R1+0x3f8] ;  /* 0x0003f800014a7983 */ /* 0x000f280000100a00 */
[----:B------:R-:W4:Y:S04]  /*236f0*/  LDL.64 R78, [R1+0x410] ;  /* 0x00041000014e7983 */ /* 0x000f280000100a00 */
[----:B------:R-:W4:Y:S04]  /*23700*/  LDL.64 R76, [R1+0x420] ;  /* 0x00042000014c7983 */ /* 0x000f280000100a00 */
[----:B------:R-:W4:Y:S01]  /*23710*/  LDL.64 R246, [R1+0xd10] ;  /* 0x000d100001f67983 */ /* 0x000f220000100a00 */
[----:B-1----:R-:W-:-:S03]  /*23720*/  IMAD.WIDE R4, R2, 0x4, R220 ;  /* 0x0000000402047825 */ /* 0x002fc600078e02dc */
[----:B------:R-:W-:Y:S04]  /*23730*/  STL.64 [R1+0x280], R20 ;  /* 0x0002801401007387 */ /* 0x000fe80000100a00 */
[----:B------:R-:W2:Y:S01]  /*23740*/  LDL.64 R100, [R1+0x3a0] ;  /* 0x0003a00001647983 */ /* 0x000ea20000100a00 */
[----:B------:R-:W-:-:S03]  /*23750*/  IMAD.WIDE R18, R2, 0x4, R222 ;  /* 0x0000000402127825 */ /* 0x000fc600078e02de */
[----:B------:R-:W4:Y:S01]  /*23760*/  LDL.64 R102, [R1+0xcd0] ;  /* 0x000cd00001667983 */ /* 0x000f220000100a00 */
[----:B------:R-:W-:-:S03]  /*23770*/  IMAD.WIDE R92, R2, 0x4, R224 ;  /* 0x00000004025c7825 */ /* 0x000fc600078e02e0 */
[----:B------:R-:W-:Y:S04]  /*23780*/  STL.64 [R1+0x278], R94 ;  /* 0x0002785e01007387 */ /* 0x000fe80000100a00 */
        /* <DEDUP_REMOVED lines=60> */
[----:B------:R1:W-:Y:S04]  /*23b50*/  STL.64 [R1+0x268], R4 ;  /* 0x0002680401007387 */ /* 0x0003e80000100a00 */
[----:B------:R-:W4:Y:S04]  /*23b60*/  LDL.64 R224, [R1+0x270] ;  /* 0x0002700001e07983 */ /* 0x000f280000100a00 */
[----:B------:R1:W-:Y:S04]  /*23b70*/  STL.64 [R1+0x260], R18 ;  /* 0x0002601201007387 */ /* 0x0003e80000100a00 */
[----:B------:R-:W4:Y:S04]  /*23b80*/  LDL.LU.64 R248, [R1+0x1fb8] ;  /* 0x001fb80001f87983 */ /* 0x000f280000300a00 */
[----:B------:R-:W-:Y:S04]  /*23b90*/  STL.64 [R1+0x258], R92 ;  /* 0x0002585c01007387 */ /* 0x000fe80000100a00 */
[----:B--2---:R-:W-:Y:S04]  /*23ba0*/  LDGSTS.E [R0+0x400c], desc[UR4][R100.64], !P0 ;  /* 0x0400c00064007fae */ /* 0x004fe8000c121844 */
[----:B------:R-:W-:Y:S04]  /*23bb0*/  LDGSTS.E [R0+0x8000], desc[UR4][R70.64], !P6 ;  /* 0x0800000046007fae */ /* 0x000fe8000f121844 */
[----:B---3--:R-:W-:Y:S04]  /*23bc0*/  LDGSTS.E [R0+0xc000], desc[UR4][R82.64], !P6 ;  /* 0x0c00000052007fae */ /* 0x008fe8000f121844 */
[----:B----4-:R-:W-:Y:S04]  /*23bd0*/  LDGSTS.E [R0+0x8004], desc[UR4][R72.64], !P1 ;  /* 0x0800400048007fae */ /* 0x010fe8000c921844 */
[----:B------:R-:W-:Y:S04]  /*23be0*/  LDGSTS.E [R0+0xc004], desc[UR4][R80.64], !P1 ;  /* 0x0c00400050007fae */ /* 0x000fe8000c921844 */
[----:B------:R-:W-:Y:S04]  /*23bf0*/  LDGSTS.E [R0+0x8008], desc[UR4][R74.64], !P2 ;  /* 0x080080004a007fae */ /* 0x000fe8000d121844 */
[----:B------:R-:W-:Y:S04]  /*23c00*/  LDGSTS.E [R0+0xc008], desc[UR4][R78.64], !P2 ;  /* 0x0c0080004e007fae */ /* 0x000fe8000d121844 */
[----:B------:R-:W-:Y:S04]  /*23c10*/  LDGSTS.E [R0+0x800c], desc[UR4][R76.64], !P4 ;  /* 0x0800c0004c007fae */ /* 0x000fe8000e121844 */
[----:B------:R-:W-:Y:S04]  /*23c20*/  LDGSTS.E [R0+0xc00c], desc[UR4][R16.64], !P4 ;  /* 0x0c00c00010007fae */ /* 0x000fe8000e121844 */
[----:B------:R-:W0:Y:S04]  /*23c30*/  LDGDEPBAR ;  /* 0x00000000000079af */ /* 0x000e280000000000 */
[----:B------:R-:W-:Y:S04]  /*23c40*/  LDGSTS.E [R249+0x40000], desc[UR4][R246.64], P3 ;  /* 0x40000000f6f97fae */ /* 0x000fe80009921844 */
[----:B------:R-:W-:Y:S04]  /*23c50*/  LDGSTS.E [R249+0x40400], desc[UR4][R250.64], P3 ;  /* 0x40400000faf97fae */ /* 0x000fe80009921844 */
[----:B------:R-:W-:Y:S04]  /*23c60*/  LDGSTS.E [R249+0x40800], desc[UR4][R102.64], P3 ;  /* 0x4080000066f97fae */ /* 0x000fe80009921844 */
[----:B------:R-:W-:Y:S04]  /*23c70*/  LDGSTS.E [R249+0x40c00], desc[UR4][R104.64], P3 ;  /* 0x40c0000068f97fae */ /* 0x000fe80009921844 */
[----:B------:R-:W2:Y:S04]  /*23c80*/  LDL.LU.64 R250, [R1+0x1fb0] ;  /* 0x001fb00001fa7983 */ /* 0x000ea80000300a00 */
[----:B------:R-:W2:Y:S04]  /*23c90*/  LDL.64 R80, [R1+0xd08] ;  /* 0x000d080001507983 */ /* 0x000ea80000100a00 */
        /* <DEDUP_REMOVED lines=74> */
[----:B--2---:R-:W-:Y:S04]  /*24140*/  LDGSTS.E [R250+0x40100], desc[UR4][R80.64], P3 ;  /* 0x4010000050fa7fae */ /* 0x004fe80009921844 */
[----:B---3--:R-:W-:Y:S04]  /*24150*/  LDGSTS.E [R250+0x40500], desc[UR4][R78.64], P3 ;  /* 0x405000004efa7fae */ /* 0x008fe80009921844 */
[----:B----4-:R-:W-:Y:S04]  /*24160*/  LDGSTS.E [R250+0x40900], desc[UR4][R76.64], P3 ;  /* 0x409000004cfa7fae */ /* 0x010fe80009921844 */
        /* <DEDUP_REMOVED lines=76> */
[----:B------:R-:W2:Y:S04]  /*24630*/  LDL.LU.64 R246, [R1+0x1f18] ;  /* 0x001f180001f67983 */ /* 0x000ea80000300a00 */
[----:B------:R-:W4:Y:S04]  /*24640*/  LDL.64 R16, [R1+0xd00] ;  /* 0x000d000001107983 */ /* 0x000f280000100a00 */
[----:B--2---:R-:W-:Y:S04]  /*24650*/  LDGSTS.E [R250+0x50900], desc[UR4][R246.64], P3 ;  /* 0x50900000f6fa7fae */ /* 0x004fe80009921844 */
[----:B------:R-:W-:Y:S04]  /*24660*/  LDGSTS.E [R250+0x50d00], desc[UR4][R90.64], P3 ;  /* 0x50d000005afa7fae */ /* 0x000fe80009921844 */
[----:B------:R-:W-:Y:S04]  /*24670*/  LDGSTS.E [R250+0x51100], desc[UR4][R88.64], P3 ;  /* 0x5110000058fa7fae */ /* 0x000fe80009921844 */
[----:B------:R-:W2:Y:S04]  /*24680*/  LDL.64 R246, [R1+0xce0] ;  /* 0x000ce00001f67983 */ /* 0x000ea80000100a00 */
[----:B------:R-:W-:Y:S04]  /*24690*/  LDGSTS.E [R250+0x51500], desc[UR4][R86.64], P3 ;  /* 0x5150000056fa7fae */ /* 0x000fe80009921844 */
[----:B------:R-:W-:Y:S04]  /*246a0*/  LDGSTS.E [R250+0x51900], desc[UR4][R84.64], P3 ;  /* 0x5190000054fa7fae */ /* 0x000fe80009921844 */
[----:B------:R-:W-:Y:S04]  /*246b0*/  LDGSTS.E [R250+0x51d00], desc[UR4][R82.64], P3 ;  /* 0x51d0000052fa7fae */ /* 0x000fe80009921844 */
[----:B------:R-:W-:Y:S04]  /*246c0*/  LDGSTS.E [R250+0x52100], desc[UR4][R80.64], P3 ;  /* 0x5210000050fa7fae */ /* 0x000fe80009921844 */
        /* <DEDUP_REMOVED lines=22> */
[----:B------:R-:W4:Y:S04]  /*24830*/  LDL.64 R90, [R1+0xa10] ;  /* 0x000a1000015a7983 */ /* 0x000f280000100a00 */
        /* <DEDUP_REMOVED lines=24> */
[----:B------:R-:W4:Y:S04]  /*249c0*/  LDL.64 R68, [R1+0x730] ;  /* 0x0007300001447983 */ /* 0x000f280000100a00 */
[----:B-1----:R-:W4:Y:S04]  /*249d0*/  LDL.64 R4, [R1+0x750] ;  /* 0x0007500001047983 */ /* 0x002f280000100a00 */
[----:B------:R-:W4:Y:S04]  /*249e0*/  LDL.64 R10, [R1+0x710] ;  /* 0x00071000010a7983 */ /* 0x000f280000100a00 */
[----:B------:R-:W4:Y:S04]  /*249f0*/  LDL.64 R12, [R1+0x6f0] ;  /* 0x0006f000010c7983 */ /* 0x000f280000100a00 */
[----:B------:R-:W-:Y:S04]  /*24a00*/  LDGSTS.E [R251+0x40200], desc[UR4][R16.64], P3 ;  /* 0x4020000010fb7fae */ /* 0x000fe80009921844 */
[----:B------:R-:W4:Y:S04]  /*24a10*/  LDL.64 R14, [R1+0x6d0] ;  /* 0x0006d000010e7983 */ /* 0x000f280000100a00 */
[----:B------:R-:W4:Y:S04]  /*24a20*/  LDL.64 R16, [R1+0x6b0] ;  /* 0x0006b00001107983 */ /* 0x000f280000100a00 */
[----:B--2---:R-:W-:Y:S04]  /*24a30*/  LDGSTS.E [R251+0x40600], desc[UR4][R246.64], P3 ;  /* 0x40600000f6fb7fae */ /* 0x004fe80009921844 */
[----:B------:R-:W2:Y:S04]  /*24a40*/  LDL.64 R246, [R1+0x690] ;  /* 0x0006900001f67983 */ /* 0x000ea80000100a00 */
[----:B---3--:R-:W-:Y:S04]  /*24a50*/  LDGSTS.E [R251+0x40a00], desc[UR4][R8.64], P3 ;  /* 0x40a0000008fb7fae */ /* 0x008fe80009921844 */
[----:B------:R-:W-:Y:S04]  /*24a60*/  LDGSTS.E [R251+0x40e00], desc[UR4][R46.64], P3 ;  /* 0x40e000002efb7fae */ /* 0x000fe80009921844 */
[----:B----4-:R-:W-:Y:S04]  /*24a70*/  LDGSTS.E [R251+0x41200], desc[UR4][R90.64], P3 ;  /* 0x412000005afb7fae */ /* 0x010fe80009921844 */
[----:B------:R-:W3:Y:S04]  /*24a80*/  LDL.LU.64 R8, [R1+0x1f10] ;  /* 0x001f100001087983 */ /* 0x000ee80000300a00 */
[----:B------:R-:W4:Y:S04]  /*24a90*/  LDL.LU.64 R46, [R1+0x1f08] ;  /* 0x001f0800012e7983 */ /* 0x000f280000300a00 */
[----:B------:R-:W3:Y:S04]  /*24aa0*/  LDL.LU.64 R90, [R1+0x1f00] ;  /* 0x001f0000015a7983 */ /* 0x000ee80000300a00 */
[----:B------:R-:W-:Y:S04]  /*24ab0*/  LDGSTS.E [R251+0x41600], desc[UR4][R48.64], P3 ;  /* 0x4160000030fb7fae */ /* 0x000fe80009921844 */
[----:B------:R-:W-:Y:S04]  /*24ac0*/  LDGSTS.E [R251+0x41a00], desc[UR4][R88.64], P3 ;  /* 0x41a0000058fb7fae */ /* 0x000fe80009921844 */
[----:B------:R-:W-:Y:S04]  /*24ad0*/  LDGSTS.E [R251+0x41e00], desc[UR4][R50.64], P3 ;  /* 0x41e0000032fb7fae */ /* 0x000fe80009921844 */
[----:B------:R-:W4:Y:S04]  /*24ae0*/  LDL.LU.64 R48, [R1+0x1ef8] ;  /* 0x001ef80001307983 */ /* 0x000f280000300a00 */
[----:B------:R-:W3:Y:S04]  /*24af0*/  LDL.LU.64 R88, [R1+0x1ef0] ;  /* 0x001ef00001587983 */ /* 0x000ee80000300a00 */
[----:B------:R-:W4:Y:S04]  /*24b00*/  LDL.LU.64 R50, [R1+0x1ee8] ;  /* 0x001ee80001327983 */ /* 0x000f280000300a00 */
[----:B------:R-:W-:Y:S04]  /*24b10*/  LDGSTS.E [R251+0x42200], desc[UR4][R86.64], P3 ;  /* 0x4220000056fb7fae */ /* 0x000fe80009921844 */
[----:B------:R-:W-:Y:S04]  /*24b20*/  LDGSTS.E [R251+0x42600], desc[UR4][R52.64], P3 ;  /* 0x4260000034fb7fae */ /* 0x000fe80009921844 */
[----:B------:R-:W-:Y:S04]  /*24b30*/  LDGSTS.E [R251+0x42a00], desc[UR4][R84.64], P3 ;  /* 0x42a0000054fb7fae */ /* 0x000fe80009921844 */
        /* <DEDUP_REMOVED lines=45> */
[----:B--2---:R-:W-:Y:S04]  /*24e10*/  LDGSTS.E [R251+0x50200], desc[UR4][R246.64], P3 ;  /* 0x50200000f6fb7fae */ /* 0x004fe80009921844 */
[----:B------:R-:W2:Y:S04]  /*24e20*/  LDL.LU.64 R246, [R1+0x1e20] ;  /* 0x001e200001f67983 */ /* 0x000ea80000300a00 */
[----:B--2---:R-:W-:Y:S04]  /*24e30*/  LDGSTS.E [R251+0x50600], desc[UR4][R246.64], P3 ;  /* 0x50600000f6fb7fae */ /* 0x004fe80009921844 */
[----:B---3--:R-:W-:Y:S04]  /*24e40*/  LDGSTS.E [R251+0x50a00], desc[UR4][R16.64], P3 ;  /* 0x50a0000010fb7fae */ /* 0x008fe80009921844 */
[----:B----4-:R-:W-:Y:S04]  /*24e50*/  LDGSTS.E [R251+0x50e00], desc[UR4][R14.64], P3 ;  /* 0x50e000000efb7fae */ /* 0x010fe80009921844 */
[----:B------:R-:W-:Y:S04]  /*24e60*/  LDGSTS.E [R251+0x51200], desc[UR4][R12.64], P3 ;  /* 0x512000000cfb7fae */ /* 0x000fe80009921844 */
[----:B------:R-:W2:Y:S04]  /*24e70*/  LDL.64 R16, [R1+0xcf8] ;  /* 0x000cf80001107983 */ /* 0x000ea80000100a00 */
[----:B------:R-:W3:Y:S04]  /*24e80*/  LDL.64 R14, [R1+0xcb8] ;  /* 0x000cb800010e7983 */ /* 0x000ee80000100a00 */
        /* <DEDUP_REMOVED lines=8> */
[----:B------:R-:W3:Y:S04]  /*24f10*/  LDL.LU.64 R66, [R1+0x1e18] ;  /* 0x001e180001427983 */ /* 0x000ee80000300a00 */
        /* <DEDUP_REMOVED lines=46> */
[----:B------:R-:W3:Y:S04]  /*25200*/  LDL.LU.64 R18, [R1+0x1d58] ;  /* 0x001d580001127983 */ /* 0x000ee80000300a00 */
[----:B--2---:R-:W-:Y:S04]  /*25210*/  LDGSTS.E [R252+0x40300], desc[UR4][R16.64], P3 ;  /* 0x4030000010fc7fae */ /* 0x004fe80009921844 */
[----:B----4-:R-:W-:Y:S04]  /*25220*/  LDGSTS.E [R252+0x40700], desc[UR4][R12.64], P3 ;  /* 0x407000000cfc7fae */ /* 0x010fe80009921844 */
[----:B------:R-:W2:Y:S04]  /*25230*/  LDL.LU.64 R16, [R1+0x1d50] ;  /* 0x001d500001107983 */ /* 0x000ea80000300a00 */
[----:B---3--:R-:W-:Y:S04]  /*25240*/  LDGSTS.E [R252+0x40b00], desc[UR4][R14.64], P3 ;  /* 0x40b000000efc7fae */ /* 0x008fe80009921844 */
[----:B------:R-:W3:Y:S04]  /*25250*/  LDL.LU.64 R12, [R1+0x1d48] ;  /* 0x001d4800010c7983 */ /* 0x000ee80000300a00 */
[----:B------:R-:W-:Y:S04]  /*25260*/  LDGSTS.E [R252+0x40f00], desc[UR4][R246.64], P3 ;  /* 0x40f00000f6fc7fae */ /* 0x000fe80009921844 */
[----:B------:R-:W4:Y:S04]  /*25270*/  LDL.LU.64 R14, [R1+0x1d40] ;  /* 0x001d4000010e7983 */ /* 0x000f280000300a00 */
[----:B------:R-:W-:Y:S04]  /*25280*/  LDGSTS.E [R252+0x41300], desc[UR4][R10.64], P3 ;  /* 0x413000000afc7fae */ /* 0x000fe80009921844 */
[----:B------:R-:W2:Y:S04]  /*25290*/  LDL.LU.64 R246, [R1+0x1d38] ;  /* 0x001d380001f67983 */ /* 0x000ea80000300a00 */
[----:B------:R-:W-:Y:S04]  /*252a0*/  LDGSTS.E [R252+0x41700], desc[UR4][R6.64], P3 ;  /* 0x4170000006fc7fae */ /* 0x000fe80009921844 */
[----:B------:R-:W3:Y:S04]  /*252b0*/  LDL.LU.64 R10, [R1+0x1d30] ;  /* 0x001d3000010a7983 */ /* 0x000ee80000300a00 */
[----:B------:R-:W4:Y:S04]  /*252c0*/  LDL.LU.64 R6, [R1+0x1d28] ;  /* 0x001d280001067983 */ /* 0x000f280000300a00 */
[----:B----4-:R-:W-:Y:S04]  /*252d0*/  LDGSTS.E [R252+0x41b00], desc[UR4][R6.64], P3 ;  /* 0x41b0000006fc7fae */ /* 0x010fe80009921844 */
[----:B---3--:R-:W-:Y:S04]  /*252e0*/  LDGSTS.E [R252+0x41f00], desc[UR4][R10.64], P3 ;  /* 0x41f000000afc7fae */ /* 0x008fe80009921844 */
[----:B--2---:R-:W-:Y:S04]  /*252f0*/  LDGSTS.E [R252+0x42300], desc[UR4][R246.64], P3 ;  /* 0x42300000f6fc7fae */ /* 0x004fe80009921844 */
[----:B------:R-:W2:Y:S04]  /*25300*/  LDL.LU.64 R6, [R1+0x1d20] ;  /* 0x001d200001067983 */ /* 0x000ea80000300a00 */
[----:B------:R-:W3:Y:S04]  /*25310*/  LDL.LU.64 R10, [R1+0x1d18] ;  /* 0x001d1800010a7983 */ /* 0x000ee80000300a00 */
[----:B------:R-:W4:Y:S04]  /*25320*/  LDL.LU.64 R246, [R1+0x1d10] ;  /* 0x001d100001f67983 */ /* 0x000f280000300a00 */
[----:B------:R-:W-:Y:S04]  /*25330*/  LDGSTS.E [R252+0x42700], desc[UR4][R14.64], P3 ;  /* 0x427000000efc7fae */ /* 0x000fe80009921844 */
[----:B------:R-:W-:Y:S04]  /*25340*/  LDGSTS.E [R252+0x42b00], desc[UR4][R12.64], P3 ;  /* 0x42b000000cfc7fae */ /* 0x000fe80009921844 */
[----:B------:R-:W-:Y:S04]  /*25350*/  LDGSTS.E [R252+0x42f00], desc[UR4][R16.64], P3 ;  /* 0x42f0000010fc7fae */ /* 0x000fe80009921844 */
[----:B------:R-:W2:Y:S04]  /*25360*/  LDL.LU.64 R14, [R1+0x1d08] ;  /* 0x001d0800010e7983 */ /* 0x000ea80000300a00 */
[----:B------:R-:W3:Y:S04]  /*25370*/  LDL.LU.64 R12, [R1+0x1d00] ;  /* 0x001d0000010c7983 */ /* 0x000ee80000300a00 */
[----:B------:R-:W3:Y:S04]  /*25380*/  LDL.LU.64 R16, [R1+0x1cf8] ;  /* 0x001cf80001107983 */ /* 0x000ee80000300a00 */
[----:B------:R-:W-:Y:S04]  /*25390*/  LDGSTS.E [R252+0x43300], desc[UR4][R18.64], P3 ;  /* 0x4330000012fc7fae */ /* 0x000fe80009921844 */
[----:B------:R-:W-:Y:S04]  /*253a0*/  LDGSTS.E [R252+0x43700], desc[UR4][R20.64], P3 ;  /* 0x4370000014fc7fae */ /* 0x000fe80009921844 */
[----:B------:R-:W-:Y:S04]  /*253b0*/  LDGSTS.E [R252+0x43b00], desc[UR4][R22.64], P3 ;  /* 0x43b0000016fc7fae */ /* 0x000fe80009921844 */
[----:B------:R-:W4:Y:S04]  /*253c0*/  LDL.LU.64 R18, [R1+0x1cf0] ;  /* 0x001cf00001127983 */ /* 0x000f280000300a00 */
[----:B------:R-:W3:Y:S04]  /*253d0*/  LDL.LU.64 R20, [R1+0x1ce8] ;  /* 0x001ce80001147983 */ /* 0x000ee80000300a00 */
[----:B------:R-:W2:Y:S04]  /*253e0*/  LDL.LU.64 R22, [R1+0x1ce0] ;  /* 0x001ce00001167983 */ /* 0x000ea80000300a00 */
        /* <DEDUP_REMOVED lines=9> */
[----:B------:R-:W2:Y:S04]  /*25480*/  LDL.LU.64 R30, [R1+0x1cc0] ;  /* 0x001cc000011e7983 */ /* 0x000ea80000300a00 */
[----:B------:R-:W3:Y:S04]  /*25490*/  LDL.LU.64 R32, [R1+0x1cb8] ;  /* 0x001cb80001207983 */ /* 0x000ee80000300a00 */
[----:B------:R-:W4:Y:S04]  /*254a0*/  LDL.LU.64 R34, [R1+0x1cb0] ;  /* 0x001cb00001227983 */ /* 0x000f280000300a00 */
[----:B------:R-:W-:Y:S04]  /*254b0*/  LDGSTS.E [R252+0x45700], desc[UR4][R36.64], P3 ;  /* 0x4570000024fc7fae */ /* 0x000fe80009921844 */
[----:B------:R-:W-:Y:S04]  /*254c0*/  LDGSTS.E [R252+0x45b00], desc[UR4][R38.64], P3 ;  /* 0x45b0000026fc7fae */ /* 0x000fe80009921844 */
[----:B------:R-:W-:Y:S04]  /*254d0*/  LDGSTS.E [R252+0x45f00], desc[UR4][R40.64], P3 ;  /* 0x45f0000028fc7fae */ /* 0x000fe80009921844 */
[----:B------:R-:W3:Y:S04]  /*254e0*/  LDL.LU.64 R36, [R1+0x1ca8] ;  /* 0x001ca80001247983 */ /* 0x000ee80000300a00 */
[----:B------:R-:W2:Y:S04]  /*254f0*/  LDL.LU.64 R38, [R1+0x1ca0] ;  /* 0x001ca00001267983 */ /* 0x000ea80000300a00 */
        /* <DEDUP_REMOVED lines=51> */
[----:B------:R1:W-:Y:S04]  /*25830*/  LDGSTS.E [R252+0x54b00], desc[UR4][R244.64], P3 ;  /* 0x54b00000f4fc7fae */ /* 0x0003e80009921844 */
[----:B------:R-:W2:Y:S04]  /*25840*/  LDL.LU.64 R90, [R1+0x1bd0] ;  /* 0x001bd000015a7983 */ /* 0x000ea80000300a00 */
[----:B------:R-:W3:Y:S04]  /*25850*/  LDL.LU.64 R8, [R1+0x1bc8] ;  /* 0x001bc80001087983 */ /* 0x000ee80000300a00 */
[----:B------:R4:W-:Y:S04]  /*25860*/  LDGSTS.E [R252+0x54f00], desc[UR4][R242.64], P3 ;  /* 0x54f00000f2fc7fae */ /* 0x0009e80009921844 */
        /* <DEDUP_REMOVED lines=11> */
[----:B------:R4:W-:Y:S04]  /*25920*/  LDGSTS.E [R252+0x57f00], desc[UR4][R92.64], P3 ;  /* 0x57f000005cfc7fae */ /* 0x0009e80009921844 */
[----:B------:R-:W0:Y:S01]  /*25930*/  LDGDEPBAR ;  /* 0x00000000000079af */ /* 0x000e220000000000 */
[----:B------:R-:W-:-:S02]  /*25940*/  UISETP.GE.AND UP0, UPT, UR7, 0x40, UPT ;  /* 0x000000400700788c */ /* 0x000fc4000bf06270 */
[----:B------:R-:W-:Y:S01]  /*25950*/  UISETP.GT.AND UP1, UPT, UR7, 0xff, UPT ;  /* 0x000000ff0700788c */ /* 0x000fe2000bf24270 */
[----:B------:R-:W4:Y:S01]  /*25960*/  LDL.LU R242, [R1+0x1b8] ;  /* 0x0001b80001f27983 */ /* 0x000f220000300800 */
[----:B-1----:R-:W1:Y:S04]  /*25970*/  LDC R245, c[0x0][0x230] ;  /* 0x00008c00fff57b82 */ /* 0x002e680000000800 */
[----:B------:R-:W-:Y:S01]  /*25980*/  PLOP3.LUT P0, PT, PT, PT, UP1, 0x80, 0x0 ;  /* 0x000000000000781c */ /* 0x000fe20003f0f018 */
[C---:B--2---:R-:W-:Y:S01]  /*25990*/  IMAD.WIDE R90, R4.reuse, 0x4, R90 ;  /* 0x00000004045a7825 */ /* 0x044fe200078e025a */
[----:B---3--:R2:W-:Y:S01]  /*259a0*/  STL.64 [R1+0x1bc8], R8 ;  /* 0x001bc80801007387 */ /* 0x0085e20000100a00 */
[----:B------:R-:W-:Y:S02]  /*259b0*/  ULDC UR6, c[0x0][0x230] ;  /* 0x00008c0000067ab9 */ /* 0x000fe40000000800 */
[C---:B----4-:R-:W-:Y:S01]  /*259c0*/  IMAD.WIDE R88, R4.reuse, 0x4, R88 ;  /* 0x0000000404587825 */ /* 0x050fe200078e0258 */
[----:B------:R-:W-:Y:S01]  /*259d0*/  STL.64 [R1+0x250], R90 ;  /* 0x0002505a01007387 */ /* 0x000fe20000100a00 */
[----:B------:R-:W3:Y:S02]  /*259e0*/  LDC R243, c[0x0][0x230] ;  /* 0x00008c00fff37b82 */ /* 0x000ee40000000800 */
[C---:B------:R-:W-:Y:S01]  /*259f0*/  IMAD.WIDE R86, R4.reuse, 0x4, R86 ;  /* 0x0000000404567825 */ /* 0x040fe200078e0256 */
[----:B------:R4:W-:Y:S03]  /*25a00*/  STL.64 [R1+0x248], R88 ;  /* 0x0002485801007387 */ /* 0x0009e60000100a00 */
[C---:B------:R-:W-:Y:S01]  /*25a10*/  IMAD.WIDE R82, R4.reuse, 0x4, R82 ;  /* 0x0000000404527825 */ /* 0x040fe200078e0252 */
[----:B------:R-:W-:Y:S01]  /*25a20*/  STL.64 [R1+0x240], R86 ;  /* 0x0002405601007387 */ /* 0x000fe20000100a00 */
[----:B------:R-:W4:Y:S02]  /*25a30*/  LDC R244, c[0x0][0x230] ;  /* 0x00008c00fff47b82 */ /* 0x000f240000000800 */
[----:B--2---:R-:W-:-:S04]  /*25a40*/  IMAD.WIDE R8, R4, 0x4, R84 ;  /* 0x0000000404087825 */ /* 0x004fc800078e0254 */
[C---:B------:R-:W-:Y:S01]  /*25a50*/  IMAD.WIDE R78, R4.reuse, 0x4, R78 ;  /* 0x00000004044e7825 */ /* 0x040fe200078e024e */
[----:B------:R2:W-:Y:S01]  /*25a60*/  STL.64 [R1+0x238], R8 ;  /* 0x0002380801007387 */ /* 0x0005e20000100a00 */
[----:B-1----:R-:W-:Y:S01]  /*25a70*/  IADD3 R93, R245, -0xc3, RZ ;  /* 0xffffff3df55d7810 */ /* 0x002fe20007ffe0ff */
[----:B------:R-:W1:Y:S01]  /*25a80*/  LDC R96, c[0x0][0x230] ;  /* 0x00008c00ff607b82 */ /* 0x000e620000000800 */
[C---:B------:R-:W-:Y:S01]  /*25a90*/  IMAD.WIDE R74, R4.reuse, 0x4, R74 ;  /* 0x00000004044a7825 */ /* 0x040fe200078e024a */
[----:B------:R2:W-:Y:S01]  /*25aa0*/  STL.64 [R1+0x230], R82 ;  /* 0x0002305201007387 */ /* 0x0005e20000100a00 */
[----:B------:R-:W-:Y:S02]  /*25ab0*/  ISETP.GE.U32.AND P6, PT, R93, 0x7ffffefe, PT ;  /* 0x7ffffefe5d00780c */ /* 0x000fe40003fc6070 */
[----:B------:R-:W-:-:S03]  /*25ac0*/  IMAD.WIDE R70, R4, 0x4, R70 ;  /* 0x0000000404467825 */ /* 0x000fc600078e0246 */
[----:B------:R-:W2:Y:S01]  /*25ad0*/  LDC R245, c[0x0][0x230] ;  /* 0x00008c00fff57b82 */ /* 0x000ea20000000800 */
[----:B---3--:R-:W-:Y:S02]  /*25ae0*/  VIADD R95, R243, 0xffffff3f ;  /* 0xffffff3ff35f7836 */ /* 0x008fe40000000000 */
[----:B------:R-:W-:-:S03]  /*25af0*/  IMAD.WIDE R66, R4, 0x4, R66 ;  /* 0x0000000404427825 */ /* 0x000fc600078e0242 */
[----:B------:R-:W-:Y:S01]  /*25b00*/  ISETP.GE.U32.AND P3, PT, R95, 0x7fffff00, PT ;  /* 0x7fffff005f00780c */ /* 0x000fe20003f66070 */
[----:B----4-:R-:W-:Y:S01]  /*25b10*/  VIADD R94, R244, 0xffffff3e ;  /* 0xffffff3ef45e7836 */ /* 0x010fe20000000000 */
[----:B------:R-:W3:Y:S08]  /*25b20*/  LDC R243, c[0x0][0x230] ;  /* 0x00008c00fff37b82 */ /* 0x000ef00000000800 */
[----:B------:R-:W-:Y:S01]  /*25b30*/  BAR.SYNC.DEFER_BLOCKING 0x0 ;  /* 0x0000000000007b1d */ /* 0x000fe20000010000 */
[----:B------:R-:W-:Y:S01]  /*25b40*/  IMAD.WIDE R62, R4, 0x4, R62 ;  /* 0x00000004043e7825 */ /* 0x000fe200078e023e */
[----:B------:R-:W-:-:S03]  /*25b50*/  ISETP.GE.U32.AND P4, PT, R94, 0x7ffffeff, PT ;  /* 0x7ffffeff5e00780c */ /* 0x000fc60003f86070 */
[----:B------:R-:W-:-:S03]  /*25b60*/  IMAD.WIDE R58, R4, 0x4, R58 ;  /* 0x00000004043a7825 */ /* 0x000fc600078e023a */
[----:B------:R-:W4:Y:S01]  /*25b70*/  LDC R244, c[0x0][0x230] ;  /* 0x00008c00fff47b82 */ /* 0x000f220000000800 */
[----:B------:R-:W-:-:S04]  /*25b80*/  IMAD.WIDE R54, R4, 0x4, R54 ;  /* 0x0000000404367825 */ /* 0x000fc800078e0236 */
[----:B------:R-:W-:-:S03]  /*25b90*/  IMAD.WIDE R50, R4, 0x4, R50 ;  /* 0x0000000404327825 */ /* 0x000fc600078e0232 */
[----:B------:R-:W1:Y:S01]  /*25ba0*/  LDC R95, c[0x0][0x230] ;  /* 0x00008c00ff5f7b82 */ /* 0x000e620000000800 */
[----:B------:R-:W-:-:S07]  /*25bb0*/  IMAD.WIDE R46, R4, 0x4, R46 ;  /* 0x00000004042e7825 */ /* 0x000fce00078e022e */
[----:B------:R-:W2:Y:S01]  /*25bc0*/  LDC R97, c[0x0][0x230] ;  /* 0x00008c00ff617b82 */ /* 0x000ea20000000800 */
[----:B---3--:R-:W-:Y:S01]  /*25bd0*/  VIADD R94, R243, 0xffffff3c ;  /* 0xffffff3cf35e7836 */ /* 0x008fe20000000000 */
[----:B------:R-:W-:Y:S01]  /*25be0*/  @!PT LDS RZ, [RZ] ;  /* 0x00000000fffff984 */ /* 0x000fe20000000800 */
[----:B------:R-:W-:Y:S01]  /*25bf0*/  @!PT LDS RZ, [RZ] ;  /* 0x00000000fffff984 */ /* 0x000fe20000000800 */
[----:B------:R-:W-:Y:S01]  /*25c00*/  @!PT LDS RZ, [RZ] ;  /* 0x00000000fffff984 */ /* 0x000fe20000000800 */
[----:B------:R-:W-:Y:S04]  /*25c10*/  LDGSTS.E [R248+0x10000], desc[UR4][R90.64], !P3 ;  /* 0x100000005af87fae */ /* 0x000fe8000d921844 */
[----:B------:R3:W-:Y:S01]  /*25c20*/  LDGSTS.E [R248+0x14000], desc[UR4][R88.64], !P3 ;  /* 0x1400000058f87fae */ /* 0x0007e2000d921844 */
[----:B------:R-:W-:Y:S01]  /*25c30*/  ISETP.GE.U32.AND P1, PT, R94, 0x7ffffefd, PT ;  /* 0x7ffffefd5e00780c */ /* 0x000fe20003f26070 */
[----:B----4-:R-:W-:Y:S01]  /*25c40*/  VIADD R93, R244, 0xffffff3b ;  /* 0xffffff3bf45d7836 */ /* 0x010fe20000000000 */
[----:B------:R-:W4:Y:S01]  /*25c50*/  LDC R94, c[0x0][0x230] ;  /* 0x00008c00ff5e7b82 */ /* 0x000f220000000800 */
[----:B------:R-:W-:Y:S03]  /*25c60*/  LDGSTS.E [R248+0x10004], desc[UR4][R86.64], !P4 ;  /* 0x1000400056f87fae */ /* 0x000fe6000e121844 */
[----:B------:R-:W-:Y:S01]  /*25c70*/  ISETP.GE.U32.AND P2, PT, R93, 0x7ffffefc, PT ;  /* 0x7ffffefc5d00780c */ /* 0x000fe20003f46070 */
[----:B------:R2:W-:Y:S01]  /*25c80*/  LDGSTS.E [R248+0x14004], desc[UR4][R8.64], !P4 ;  /* 0x1400400008f87fae */ /* 0x0005e2000e121844 */
[----:B-1----:R-:W-:-:S02]  /*25c90*/  VIADD R84, R95, 0xffffff1e ;  /* 0xffffff1e5f547836 */ /* 0x002fc40000000000 */
[----:B------:R-:W1:Y:S01]  /*25ca0*/  LDC R244, c[0x0][0x230] ;  /* 0x00008c00fff47b82 */ /* 0x000e620000000800 */
[----:B---3--:R-:W-:Y:S01]  /*25cb0*/  IMAD.WIDE R88, R4, 0x4, R80 ;  /* 0x0000000404587825 */ /* 0x008fe200078e0250 */
[----:B------:R3:W-:Y:S03]  /*25cc0*/  LDGSTS.E [R248+0x10008], desc[UR4][R82.64], !P6 ;  /* 0x1000800052f87fae */ /* 0x0007e6000f121844 */
[----:B------:R-:W-:Y:S01]  /*25cd0*/  VIADD R80, R96, 0xffffff1d ;  /* 0xffffff1d60507836 */ /* 0x000fe20000000000 */
[----:B------:R-:W-:Y:S01]  /*25ce0*/  LDGSTS.E [R248+0x14008], desc[UR4][R88.64], !P6 ;  /* 0x1400800058f87fae */ /* 0x000fe2000f121844 */
[----:B------:R-:W-:Y:S01]  /*25cf0*/  ISETP.GE.U32.AND P6, PT, R84, 0x7ffffedf, PT ;  /* 0x7ffffedf5400780c */ /* 0x000fe20003fc6070 */
[C---:B------:R-:W-:Y:S01]  /*25d00*/  IMAD.WIDE R42, R4.reuse, 0x4, R42 ;  /* 0x00000004042a7825 */ /* 0x040fe200078e022a */
[----:B------:R-:W1:Y:S01]  /*25d10*/  LDC R85, c[0x0][0x230] ;  /* 0x00008c00ff557b82 */ /* 0x000e620000000800 */
[----:B------:R1:W-:Y:S02]  /*25d20*/  LDGSTS.E [R248+0x1000c], desc[UR4][R78.64], !P1 ;  /* 0x1000c0004ef87fae */ /* 0x0003e4000c921844 */
[----:B--2---:R-:W-:-:S02]  /*25d30*/  IMAD.WIDE R8, R4, 0x4, R76 ;  /* 0x0000000404087825 */ /* 0x004fc400078e024c */
[----:B------:R-:W-:Y:S02]  /*25d40*/  STL.64 [R1+0x228], R88 ;  /* 0x0002285801007387 */ /* 0x000fe40000100a00 */
[----:B---3--:R-:W-:Y:S01]  /*25d50*/  IMAD.WIDE R82, R4, 0x4, R72 ;  /* 0x0000000404527825 */ /* 0x008fe200078e0248 */
[----:B------:R-:W2:Y:S01]  /*25d60*/  LDC R86, c[0x0][0x230] ;  /* 0x00008c00ff567b82 */ /* 0x000ea20000000800 */
[----:B------:R3:W-:Y:S01]  /*25d70*/  LDGSTS.E [R248+0x1400c], desc[UR4][R8.64], !P1 ;  /* 0x1400c00008f87fae */ /* 0x0007e2000c921844 */
[----:B------:R-:W-:Y:S01]  /*25d80*/  ISETP.GE.U32.AND P1, PT, R80, 0x7ffffede, PT ;  /* 0x7ffffede5000780c */ /* 0x000fe20003f26070 */
[----:B------:R-:W-:Y:S02]  /*25d90*/  VIADD R72, R97, 0xffffff1c ;  /* 0xffffff1c61487836 */ /* 0x000fe40000000000 */
[----:B------:R3:W-:Y:S01]  /*25da0*/  STL.64 [R1+0x220], R78 ;  /* 0x0002204e01007387 */ /* 0x0007e20000100a00 */
[----:B----4-:R-:W-:Y:S02]  /*25db0*/  VIADD R76, R94, 0xffffff38 ;  /* 0xffffff385e4c7836 */ /* 0x010fe40000000000 */
[----:B-1----:R-:W-:Y:S01]  /*25dc0*/  VIADD R93, R244, 0xffffff39 ;  /* 0xffffff39f45d7836 */ /* 0x002fe20000000000 */
[----:B------:R1:W-:Y:S01]  /*25dd0*/  STL.64 [R1+0x218], R8 ;  /* 0x0002180801007387 */ /* 0x0003e20000100a00 */
[----:B------:R-:W-:Y:S01]  /*25de0*/  IMAD.WIDE R38, R4, 0x4, R38 ;  /* 0x0000000404267825 */ /* 0x000fe200078e0226 */
[----:B------:R-:W4:Y:S02]  /*25df0*/  LDC R77, c[0x0][0x230] ;  /* 0x00008c00ff4d7b82 */ /* 0x000f240000000800 */
[----:B------:R-:W-:Y:S01]  /*25e00*/  STL.64 [R1+0x210], R74 ;  /* 0x0002104a01007387 */ /* 0x000fe20000100a00 */
[----:B------:R-:W-:-:S03]  /*25e10*/  ISETP.GE.U32.AND P3, PT, R93, 0x7ffffefa, PT ;  /* 0x7ffffefa5d00780c */ /* 0x000fc60003f66070 */
[----:B------:R2:W-:Y:S02]  /*25e20*/  STL.64 [R1+0x208], R82 ;  /* 0x0002085201007387 */ /* 0x0005e40000100a00 */
[----:B---3--:R-:W3:Y:S01]  /*25e30*/  LDC R78, c[0x0][0x230] ;  /* 0x00008c00ff4e7b82 */ /* 0x008ee20000000800 */
[----:B-1----:R-:W-:Y:S01]  /*25e40*/  IMAD.WIDE R8, R4, 0x4, R68 ;  /* 0x0000000404087825 */ /* 0x002fe200078e0244 */
[----:B------:R-:W-:Y:S01]  /*25e50*/  STL.64 [R1+0x200], R70 ;  /* 0x0002004601007387 */ /* 0x000fe20000100a00 */
[----:B------:R-:W-:-:S03]  /*25e60*/  IADD3 R68, R85, -0xc9, RZ ;  /* 0xffffff3755447810 */ /* 0x000fc60007ffe0ff */
[----:B------:R1:W-:Y:S02]  /*25e70*/  STL.64 [R1+0x1f8], R8 ;  /* 0x0001f80801007387 */ /* 0x0003e40000100a00 */
[----:B------:R-:W4:Y:S02]  /*25e80*/  LDC R69, c[0x0][0x230] ;  /* 0x00008c00ff457b82 */ /* 0x000f240000000800 */
[----:B------:R1:W-:Y:S01]  /*25e90*/  STL.64 [R1+0x1f0], R66 ;  /* 0x0001f04201007387 */ /* 0x0003e20000100a00 */
[----:B------:R-:W-:-:S04]  /*25ea0*/  IMAD.WIDE R34, R4, 0x4, R34 ;  /* 0x0000000404227825 */ /* 0x000fc800078e0222 */
[C---:B------:R-:W-:Y:S01]  /*25eb0*/  IMAD.WIDE R30, R4.reuse, 0x4, R30 ;  /* 0x00000004041e7825 */ /* 0x040fe200078e021e */
[----:B------:R-:W4:Y:S03]  /*25ec0*/  LDC R79, c[0x0][0x230] ;  /* 0x00008c00ff4f7b82 */ /* 0x000f260000000800 */
[----:B------:R-:W-:-:S04]  /*25ed0*/  IMAD.WIDE R26, R4, 0x4, R26 ;  /* 0x00000004041a7825 */ /* 0x000fc800078e021a */
[C---:B------:R-:W-:Y:S01]  /*25ee0*/  IMAD.WIDE R22, R4.reuse, 0x4, R22 ;  /* 0x0000000404167825 */ /* 0x040fe200078e0216 */
[----:B------:R-:W4:Y:S03]  /*25ef0*/  LDC R80, c[0x0][0x230] ;  /* 0x00008c00ff507b82 */ /* 0x000f260000000800 */
[----:B------:R-:W-:-:S04]  /*25f00*/  IMAD.WIDE R18, R4, 0x4, R18 ;  /* 0x0000000404127825 */ /* 0x000fc800078e0212 */
[----:B------:R-:W-:Y:S01]  /*25f10*/  IMAD.WIDE R14, R4, 0x4, R14 ;  /* 0x00000004040e7825 */ /* 0x000fe200078e020e */
[----:B------:R-:W4:Y:S01]  /*25f20*/  LDC R84, c[0x0][0x230] ;  /* 0x00008c00ff547b82 */ /* 0x000f220000000800 */
[----:B------:R-:W-:Y:S01]  /*25f30*/  SEL R92, R242, RZ, P0 ;  /* 0x000000fff25c7207 */ /* 0x000fe20000000000 */
[----:B------:R-:W-:-:S06]  /*25f40*/  UISETP.GT.AND UP1, UPT, UR7, 0x13f, UPT ;  /* 0x0000013f0700788c */ /* 0x000fcc000bf24270 */
[----:B------:R-:W4:Y:S01]  /*25f50*/  LDC R91, c[0x0][0x230] ;  /* 0x00008c00ff5b7b82 */ /* 0x000f220000000800 */
[----:B------:R-:W-:Y:S01]  /*25f60*/  ISETP.NE.U32.AND P0, PT, R92, RZ, PT ;  /* 0x000000ff5c00720c */ /* 0x000fe20003f05070 */
[----:B------:R-:W-:-:S06]  /*25f70*/  VIADD R92, R245, 0xffffff3a ;  /* 0xffffff3af55c7836 */ /* 0x000fcc0000000000 */
[----:B------:R-:W2:Y:S01]  /*25f80*/  LDC R245, c[0x0][0x230] ;  /* 0x00008c00fff57b82 */ /* 0x000ea20000000800 */
[----:B------:R-:W-:-:S07]  /*25f90*/  ISETP.GE.U32.AND P5, PT, R92, 0x7ffffefb, PT ;  /* 0x7ffffefb5c00780c */ /* 0x000fce0003fa6070 */
[----:B------:R-:W4:Y:S01]  /*25fa0*/  LDC R90, c[0x0][0x230] ;  /* 0x00008c00ff5a7b82 */ /* 0x000f220000000800 */
[----:B--2---:R-:W-:-:S04]  /*25fb0*/  IADD3 R92, R245, -0xe1, RZ ;  /* 0xffffff1ff55c7810 */ /* 0x004fc80007ffe0ff */
[----:B------:R-:W-:-:S13]  /*25fc0*/  ISETP.GE.U32.AND P4, PT, R92, 0x7ffffee0, PT ;  /* 0x7ffffee05c00780c */ /* 0x000fda0003f86070 */
[----:B------:R-:W-:Y:S04]  /*25fd0*/  LDGSTS.E [R248+0x18000], desc[UR4][R74.64], !P4 ;  /* 0x180000004af87fae */ /* 0x000fe8000e121844 */
[----:B------:R2:W-:Y:S01]  /*25fe0*/  LDGSTS.E [R248+0x1c000], desc[UR4][R82.64], !P4 ;  /* 0x1c00000052f87fae */ /* 0x0005e2000e121844 */
[----:B------:R-:W-:Y:S01]  /*25ff0*/  ISETP.GE.U32.AND P4, PT, R72, 0x7ffffedd, PT ;  /* 0x7ffffedd4800780c */ /* 0x000fe20003f86070 */
[----:B------:R-:W-:Y:S02]  /*26000*/  IMAD.WIDE R72, R4, 0x4, R64 ;  /* 0x0000000404487825 */ /* 0x000fe400078e0240 */
[----:B------:R-:W-:Y:S01]  /*26010*/  LDGSTS.E [R248+0x18004], desc[UR4][R70.64], !P6 ;  /* 0x1800400046f87fae */ /* 0x000fe2000f121844 */
[----:B------:R-:W4:Y:S01]  /*26020*/  LDC R65, c[0x0][0x230] ;  /* 0x00008c00ff417b82 */ /* 0x000f220000000800 */
[----:B------:R-:W-:-:S02]  /*26030*/  VIADD R64, R86, 0xffffff36 ;  /* 0xffffff3656407836 */ /* 0x000fc40000000000 */
[----:B------:R1:W-:Y:S01]  /*26040*/  LDGSTS.E [R248+0x1c004], desc[UR4][R8.64], !P6 ;  /* 0x1c00400008f87fae */ /* 0x0003e2000f121844 */
[----:B------:R-:W-:-:S03]  /*26050*/  ISETP.GE.U32.AND P6, PT, R76, 0x7ffffef9, PT ;  /* 0x7ffffef94c00780c */ /* 0x000fc60003fc6070 */
[----:B------:R3:W-:Y:S01]  /*26060*/  LDGSTS.E [R248+0x18008], desc[UR4][R66.64], !P1 ;  /* 0x1800800042f87fae */ /* 0x0007e2000c921844 */
[----:B--2---:R-:W2:Y:S03]  /*26070*/  LDC R83, c[0x0][0x230] ;  /* 0x00008c00ff537b82 */ /* 0x004ea60000000800 */
[----:B------:R-:W-:Y:S01]  /*26080*/  STL.64 [R1+0x1e8], R72 ;  /* 0x0001e84801007387 */ /* 0x000fe20000100a00 */
[----:B-1----:R-:W-:-:S03]  /*26090*/  IMAD.WIDE R8, R4, 0x4, R60 ;  /* 0x0000000404087825 */ /* 0x002fc600078e023c */
[----:B------:R-:W-:Y:S01]  /*260a0*/  LDGSTS.E [R248+0x1c008], desc[UR4][R72.64], !P1 ;  /* 0x1c00800048f87fae */ /* 0x000fe2000c921844 */
[----:B------:R-:W1:Y:S01]  /*260b0*/  LDC R70, c[0x0][0x230] ;  /* 0x00008c00ff467b82 */ /* 0x000e620000000800 */
[----:B------:R-:W-:Y:S01]  /*260c0*/  ISETP.GE.U32.AND P1, PT, R68, 0x7ffffef8, PT ;  /* 0x7ffffef84400780c */ /* 0x000fe20003f26070 */
[----:B---3--:R-:W-:Y:S01]  /*260d0*/  IMAD.WIDE R66, R4, 0x4, R56 ;  /* 0x0000000404427825 */ /* 0x008fe200078e0238 */
[----:B------:R3:W-:Y:S03]  /*260e0*/  STL.64 [R1+0x1e0], R62 ;  /* 0x0001e03e01007387 */ /* 0x0007e60000100a00 */
[----:B------:R-:W-:Y:S01]  /*260f0*/  VIADD R56, R78, 0xffffff1b ;  /* 0xffffff1b4e387836 */ /* 0x000fe20000000000 */
[----:B------:R3:W-:Y:S01]  /*26100*/  LDGSTS.E [R248+0x1800c], desc[UR4][R62.64], !P4 ;  /* 0x1800c0003ef87fae */ /* 0x0007e2000e121844 */
[----:B------:R-:W2:Y:S01]  /*26110*/  LDC R61, c[0x0][0x230] ;  /* 0x00008c00ff3d7b82 */ /* 0x000ea20000000800 */
[----:B----4-:R-:W-:-:S02]  /*26120*/  VIADD R60, R77, 0xffffff35 ;  /* 0xffffff354d3c7836 */ /* 0x010fc40000000000 */
[----:B------:R4:W-:Y:S04]  /*26130*/  STL.64 [R1+0x1d8], R8 ;  /* 0x0001d80801007387 */ /* 0x0009e80000100a00 */
[----:B------:R4:W-:Y:S01]  /*26140*/  LDGSTS.E [R248+0x1c00c], desc[UR4][R8.64], !P4 ;  /* 0x1c00c00008f87fae */ /* 0x0009e2000e121844 */
[----:B------:R-:W-:Y:S01]  /*26150*/  ISETP.GE.U32.AND P4, PT, R64, 0x7ffffef7, PT ;  /* 0x7ffffef74000780c */ /* 0x000fe20003f86070 */
[----:B------:R-:W-:Y:S01]  /*26160*/  VIADD R65, R65, 0xffffff20 ;  /* 0xffffff2041417836 */ /* 0x000fe20000000000 */
[----:B------:R-:W2:Y:S01]  /*26170*/  LDC R64, c[0x0][0x230] ;  /* 0x00008c00ff407b82 */ /* 0x000ea20000000800 */
[----:B------:R1:W-:Y:S04]  /*26180*/  STL.64 [R1+0x1d0], R58 ;  /* 0x0001d03a01007387 */ /* 0x0003e80000100a00 */
[----:B------:R1:W-:Y:S03]  /*26190*/  LDGSTS.E [R247+0x10000], desc[UR4][R58.64], !P2 ;  /* 0x100000003af77fae */ /* 0x0003e6000d121844 */
[----:B---3--:R-:W3:Y:S01]  /*261a0*/  LDC R62, c[0x0][0x230] ;  /* 0x00008c00ff3e7b82 */ /* 0x008ee20000000800 */
[----:B----4-:R-:W-:Y:S01]  /*261b0*/  IMAD.WIDE R8, R4, 0x4, R52 ;  /* 0x0000000404087825 */ /* 0x010fe200078e0234 */
[----:B------:R-:W-:Y:S03]  /*261c0*/  STL.64 [R1+0x1c8], R66 ;  /* 0x0001c84201007387 */ /* 0x000fe60000100a00 */
[----:B------:R-:W-:Y:S01]  /*261d0*/  VIADD R52, R69, 0xffffff1a ;  /* 0xffffff1a45347836 */ /* 0x000fe20000000000 */
[----:B------:R-:W-:Y:S01]  /*261e0*/  LDGSTS.E [R247+0x14000], desc[UR4][R66.64], !P2 ;  /* 0x1400000042f77fae */ /* 0x000fe2000d121844 */
[----:B------:R-:W-:Y:S01]  /*261f0*/  ISETP.GE.U32.AND P2, PT, R60, 0x7ffffef6, PT ;  /* 0x7ffffef63c00780c */ /* 0x000fe20003f46070 */
[----:B------:R-:W4:Y:S01]  /*26200*/  LDC R53, c[0x0][0x230] ;  /* 0x00008c00ff357b82 */ /* 0x000f220000000800 */
[----:B-1----:R-:W-:Y:S01]  /*26210*/  IMAD.WIDE R58, R4, 0x4, R48 ;  /* 0x00000004043a7825 */ /* 0x002fe200078e0230 */
[----:B------:R1:W-:Y:S01]  /*26220*/  STL.64 [R1+0x1c0], R54 ;  /* 0x0001c03601007387 */ /* 0x0003e20000100a00 */
[----:B------:R-:W-:-:S03]  /*26230*/  IADD3 R48, R70, -0xe7, RZ ;  /* 0xffffff1946307810 */ /* 0x000fc60007ffe0ff */
[----:B------:R1:W-:Y:S02]  /*26240*/  LDGSTS.E [R247+0x10004], desc[UR4][R54.64], !P5 ;  /* 0x1000400036f77fae */ /* 0x0003e4000e921844 */
[----:B------:R-:W4:Y:S02]  /*26250*/  LDC R49, c[0x0][0x230] ;  /* 0x00008c00ff317b82 */ /* 0x000f240000000800 */
[----:B------:R1:W-:Y:S04]  /*26260*/  STL.64 [R1+0x1b8], R8 ;  /* 0x0001b80801007387 */ /* 0x0003e80000100a00 */
[----:B------:R1:W-:Y:S01]  /*26270*/  LDGSTS.E [R247+0x14004], desc[UR4][R8.64], !P5 ;  /* 0x1400400008f77fae */ /* 0x0003e2000e921844 */
[----:B------:R-:W-:Y:S01]  /*26280*/  ISETP.GE.U32.AND P5, PT, R56, 0x7ffffedc, PT ;  /* 0x7ffffedc3800780c */ /* 0x000fe20003fa6070 */
[----:B------:R-:W4:Y:S02]  /*26290*/  LDC R60, c[0x0][0x230] ;  /* 0x00008c00ff3c7b82 */ /* 0x000f240000000800 */
[----:B------:R2:W-:Y:S04]  /*262a0*/  STL.64 [R1+0x1b0], R50 ;  /* 0x0001b03201007387 */ /* 0x0005e80000100a00 */
[----:B------:R-:W-:Y:S02]  /*262b0*/  STL.64 [R1+0x1a8], R58 ;  /* 0x0001a83a01007387 */ /* 0x000fe40000100a00 */
[----:B-1----:R-:W1:Y:S01]  /*262c0*/  LDC R54, c[0x0][0x230] ;  /* 0x00008c00ff367b82 */ /* 0x002e620000000800 */
[----:B------:R-:W-:Y:S01]  /*262d0*/  IMAD.WIDE R8, R4, 0x4, R44 ;  /* 0x0000000404087825 */ /* 0x000fe200078e022c */
[----:B------:R2:W-:Y:S04]  /*262e0*/  LDGSTS.E [R247+0x10008], desc[UR4][R50.64], !P3 ;  /* 0x1000800032f77fae */ /* 0x0005e8000d921844 */
[----:B------:R-:W-:Y:S02]  /*262f0*/  LDGSTS.E [R247+0x14008], desc[UR4][R58.64], !P3 ;  /* 0x140080003af77fae */ /* 0x000fe4000d921844 */
[----:B------:R-:W1:Y:S01]  /*26300*/  LDC R45, c[0x0][0x230] ;  /* 0x00008c00ff2d7b82 */ /* 0x000e620000000800 */
[----:B------:R-:W-:Y:S01]  /*26310*/  ISETP.GE.U32.AND P3, PT, R52, 0x7ffffedb, PT ;  /* 0x7ffffedb3400780c */ /* 0x000fe20003f66070 */
[----:B------:R-:W-:Y:S01]  /*26320*/  STL.64 [R1+0x1a0], R46 ;  /* 0x0001a02e01007387 */ /* 0x000fe20000100a00 */
[----:B--2---:R-:W-:-:S03]  /*26330*/  IMAD.WIDE R50, R4, 0x4, R40 ;  /* 0x0000000404327825 */ /* 0x004fc600078e0228 */
[----:B------:R2:W-:Y:S02]  /*26340*/  STL.64 [R1+0x198], R8 ;  /* 0x0001980801007387 */ /* 0x0005e40000100a00 */
[----:B------:R-:W1:Y:S02]  /*26350*/  LDC R63, c[0x0][0x230] ;  /* 0x00008c00ff3f7b82 */ /* 0x000e640000000800 */
[----:B------:R-:W-:Y:S04]  /*26360*/  LDGSTS.E [R247+0x1000c], desc[UR4][R46.64], !P6 ;  /* 0x1000c0002ef77fae */ /* 0x000fe8000f121844 */
[----:B------:R2:W-:Y:S02]  /*26370*/  LDGSTS.E [R247+0x1400c], desc[UR4][R8.64], !P6 ;  /* 0x1400c00008f77fae */ /* 0x0005e4000f121844 */
[----:B------:R-:W1:Y:S02]  /*26380*/  LDC R78, c[0x0][0x230] ;  /* 0x00008c00ff4e7b82 */ /* 0x000e640000000800 */
[----:B------:R-:W4:Y:S04]  /*26390*/  LDL.LU.64 R230, [R1+0xc98] ;  /* 0x000c980001e67983 */ /* 0x000f280000300a00 */
[----:B------:R-:W4:Y:S01]  /*263a0*/  LDL.LU.64 R232, [R1+0xc90] ;  /* 0x000c900001e87983 */ /* 0x000f220000300a00 */
[----:B---3--:R-:W-:Y:S01]  /*263b0*/  VIADD R40, R62, 0xffffff18 ;  /* 0xffffff183e287836 */ /* 0x008fe20000000000 */
[----:B------:R-:W-:Y:S01]  /*263c0*/  ISETP.GE.U32.AND P6, PT, R48, 0x7ffffeda, PT ;  /* 0x7ffffeda3000780c */ /* 0x000fe20003fc6070 */
[----:B------:R-:W-:Y:S01]  /*263d0*/  VIADD R44, R61, 0xffffff34 ;  /* 0xffffff343d2c7836 */ /* 0x000fe20000000000 */
[----:B------:R3:W-:Y:S01]  /*263e0*/  STL.64 [R1+0x190], R42 ;  /* 0x0001902a01007387 */ /* 0x0007e20000100a00 */
[----:B--2---:R-:W-:Y:S01]  /*263f0*/  IMAD.WIDE R8, R4, 0x4, R36 ;  /* 0x0000000404087825 */ /* 0x004fe200078e0224 */
[----:B------:R-:W2:Y:S02]  /*26400*/  LDC R46, c[0x0][0x230] ;  /* 0x00008c00ff2e7b82 */ /* 0x000ea40000000800 */
[----:B------:R-:W-:Y:S04]  /*26410*/  STL.64 [R1+0x188], R50 ;  /* 0x0001883201007387 */ /* 0x000fe80000100a00 */
[----:B------:R-:W2:Y:S02]  /*26420*/  LDL.LU.64 R234, [R1+0xc88] ;  /* 0x000c880001ea7983 */ /* 0x000ea40000300a00 */
[----:B------:R-:W2:Y:S02]  /*26430*/  LDC R37, c[0x0][0x230] ;  /* 0x00008c00ff257b82 */ /* 0x000ea40000000800 */
[----:B------:R3:W-:Y:S04]  /*26440*/  STL.64 [R1+0x180], R38 ;  /* 0x0001802601007387 */ /* 0x0007e80000100a00 */
[----:B------:R3:W-:Y:S02]  /*26450*/  STL.64 [R1+0x178], R8 ;  /* 0x0001780801007387 */ /* 0x0007e40000100a00 */
[----:B------:R-:W2:Y:S02]  /*26460*/  LDC R48, c[0x0][0x230] ;  /* 0x00008c00ff307b82 */ /* 0x000ea40000000800 */
[----:B------:R-:W2:Y:S04]  /*26470*/  LDL.LU.64 R236, [R1+0xc80] ;  /* 0x000c800001ec7983 */ /* 0x000ea80000300a00 */
[----:B------:R-:W2:Y:S02]  /*26480*/  LDL.LU.64 R238, [R1+0xc78] ;  /* 0x000c780001ee7983 */ /* 0x000ea40000300a00 */
[----:B------:R-:W2:Y:S02]  /*26490*/  LDC R47, c[0x0][0x230] ;  /* 0x00008c00ff2f7b82 */ /* 0x000ea40000000800 */
[----:B------:R-:W2:Y:S04]  /*264a0*/  LDL.LU.64 R240, [R1+0xc70] ;  /* 0x000c700001f07983 */ /* 0x000ea80000300a00 */
[----:B------:R-:W2:Y:S02]  /*264b0*/  LDL.LU.64 R242, [R1+0xc68] ;  /* 0x000c680001f27983 */ /* 0x000ea40000300a00 */
[----:B------:R-:W2:Y:S02]  /*264c0*/  LDC R62, c[0x0][0x230] ;  /* 0x00008c00ff3e7b82 */ /* 0x000ea40000000800 */
[----:B------:R-:W2:Y:S04]  /*264d0*/  LDL.LU.64 R244, [R1+0xc60] ;  /* 0x000c600001f47983 */ /* 0x000ea80000300a00 */
[----:B------:R3:W-:Y:S02]  /*264e0*/  LDGSTS.E [R247+0x18000], desc[UR4][R42.64], !P5 ;  /* 0x180000002af77fae */ /* 0x0007e4000e921844 */
[----:B------:R-:W2:Y:S02]  /*264f0*/  LDC R61, c[0x0][0x230] ;  /* 0x00008c00ff3d7b82 */ /* 0x000ea40000000800 */
[----:B------:R-:W-:Y:S01]  /*26500*/  LDGSTS.E [R247+0x1c000], desc[UR4][R50.64], !P5 ;  /* 0x1c00000032f77fae */ /* 0x000fe2000e921844 */
[----:B------:R-:W-:Y:S01]  /*26510*/  ISETP.GE.U32.AND P5, PT, R40, 0x7ffffed9, PT ;  /* 0x7ffffed92800780c */ /* 0x000fe20003fa6070 */
[----:B------:R-:W-:-:S02]  /*26520*/  IMAD.WIDE R40, R4, 0x4, R32 ;  /* 0x0000000404287825 */ /* 0x000fc400078e0220 */
[----:B------:R1:W-:Y:S02]  /*26530*/  LDGSTS.E [R247+0x18004], desc[UR4][R38.64], !P3 ;  /* 0x1800400026f77fae */ /* 0x0003e4000d921844 */
[----:B----4-:R-:W-:Y:S01]  /*26540*/  VIADD R36, R53, 0xffffff33 ;  /* 0xffffff3335247836 */ /* 0x010fe20000000000 */
[----:B------:R-:W4:Y:S01]  /*26550*/  LDC R33, c[0x0][0x230] ;  /* 0x00008c00ff217b82 */ /* 0x000f220000000800 */
[----:B------:R1:W-:Y:S01]  /*26560*/  LDGSTS.E [R247+0x1c004], desc[UR4][R8.64], !P3 ;  /* 0x1c00400008f77fae */ /* 0x0003e2000d921844 */
[----:B------:R-:W-:-:S03]  /*26570*/  ISETP.GE.U32.AND P3, PT, R44, 0x7ffffef5, PT ;  /* 0x7ffffef52c00780c */ /* 0x000fc60003f66070 */
[----:B------:R2:W-:Y:S01]  /*26580*/  STL.64 [R1+0x170], R34 ;  /* 0x0001702201007387 */ /* 0x0005e20000100a00 */
[----:B---3--:R-:W-:-:S03]  /*26590*/  IMAD.WIDE R42, R4, 0x4, R230 ;  /* 0x00000004042a7825 */ /* 0x008fc600078e02e6 */
[----:B------:R2:W-:Y:S01]  /*265a0*/  LDGSTS.E [R247+0x18008], desc[UR4][R34.64], !P6 ;  /* 0x1800800022f77fae */ /* 0x0005e2000f121844 */
[----:B-1----:R-:W1:Y:S01]  /*265b0*/  LDC R38, c[0x0][0x230] ;  /* 0x00008c00ff267b82 */ /* 0x002e620000000800 */
[----:B------:R-:W-:Y:S02]  /*265c0*/  IMAD.WIDE R8, R4, 0x4, R28 ;  /* 0x0000000404087825 */ /* 0x000fe400078e021c */
[----:B------:R3:W-:Y:S01]  /*265d0*/  STL.64 [R1+0x168], R40 ;  /* 0x0001682801007387 */ /* 0x0007e20000100a00 */
[----:B------:R-:W-:-:S03]  /*265e0*/  IADD3 R29, R45, -0xcf, RZ ;  /* 0xffffff312d1d7810 */ /* 0x000fc60007ffe0ff */
[----:B------:R3:W-:Y:S01]  /*265f0*/  LDGSTS.E [R247+0x1c008], desc[UR4][R40.64], !P6 ;  /* 0x1c00800028f77fae */ /* 0x0007e2000f121844 */
[----:B------:R-:W-:Y:S01]  /*26600*/  VIADD R32, R54, 0xffffff32 ;  /* 0xffffff3236207836 */ /* 0x000fe20000000000 */
[----:B------:R-:W4:Y:S02]  /*26610*/  LDC R45, c[0x0][0x230] ;  /* 0x00008c00ff2d7b82 */ /* 0x000f240000000800 */
[----:B------:R3:W-:Y:S01]  /*26620*/  LDGSTS.E [R247+0x1800c], desc[UR4][R30.64], !P5 ;  /* 0x1800c0001ef77fae */ /* 0x0007e2000e921844 */
[----:B--2---:R-:W-:-:S03]  /*26630*/  IMAD.WIDE R34, R4, 0x4, R234 ;  /* 0x0000000404227825 */ /* 0x004fc600078e02ea */
[----:B------:R2:W-:Y:S02]  /*26640*/  STL.64 [R1+0x160], R30 ;  /* 0x0001601e01007387 */ /* 0x0005e40000100a00 */
[----:B------:R-:W4:Y:S01]  /*26650*/  LDC R44, c[0x0][0x230] ;  /* 0x00008c00ff2c7b82 */ /* 0x000f220000000800 */
[----:B---3--:R-:W-:Y:S01]  /*26660*/  IMAD.WIDE R40, R4, 0x4, R232 ;  /* 0x0000000404287825 */ /* 0x008fe200078e02e8 */
[----:B------:R3:W-:Y:S01]  /*26670*/  LDGSTS.E [R247+0x1c00c], desc[UR4][R8.64], !P5 ;  /* 0x1c00c00008f77fae */ /* 0x0007e2000e921844 */
[----:B------:R-:W-:-:S03]  /*26680*/  ISETP.GE.U32.AND P6, PT, R36, 0x7ffffef4, PT ;  /* 0x7ffffef42400780c */ /* 0x000fc60003fc6070 */
[----:B------:R3:W-:Y:S01]  /*26690*/  STL.64 [R1+0x118], R8 ;  /* 0x0001180801007387 */ /* 0x0007e20000100a00 */
[----:B------:R-:W-:Y:S01]  /*266a0*/  VIADD R28, R46, 0xffffff17 ;  /* 0xffffff172e1c7836 */ /* 0x000fe20000000000 */
[----:B------:R-:W-:Y:S01]  /*266b0*/  ISETP.GE.U32.AND P5, PT, R32, 0x7ffffef3, PT ;  /* 0x7ffffef32000780c */ /* 0x000fe20003fa6070 */
[----:B--2---:R-:W2:Y:S01]  /*266c0*/  LDC R31, c[0x0][0x230] ;  /* 0x00008c00ff1f7b82 */ /* 0x004ea20000000800 */
[----:B------:R1:W-:Y:S04]  /*266d0*/  LDGSTS.E [R246+0x10000], desc[UR4][R42.64], !P1 ;  /* 0x100000002af67fae */ /* 0x0003e8000c921844 */
[----:B------:R1:W-:Y:S03]  /*266e0*/  STL.64 [R1+0x158], R42 ;  /* 0x0001582a01007387 */ /* 0x0003e60000100a00 */
[----:B------:R-:W4:Y:S01]  /*266f0*/  LDC R32, c[0x0][0x230] ;  /* 0x00008c00ff207b82 */ /* 0x000f220000000800 */
[----:B---3--:R-:W-:Y:S01]  /*26700*/  IMAD.WIDE R8, R4, 0x4, R236 ;  /* 0x0000000404087825 */ /* 0x008fe200078e02ec */
[----:B------:R3:W-:Y:S01]  /*26710*/  LDGSTS.E [R246+0x14000], desc[UR4][R40.64], !P1 ;  /* 0x1400000028f67fae */ /* 0x0007e2000c921844 */
[----:B------:R-:W-:-:S02]  /*26720*/  ISETP.GE.U32.AND P1, PT, R29, 0x7ffffef2, PT ;  /* 0x7ffffef21d00780c */ /* 0x000fc40003f26070 */
[----:B------:R-:W-:Y:S01]  /*26730*/  VIADD R29, R37, 0xffffff16 ;  /* 0xffffff16251d7836 */ /* 0x000fe20000000000 */
[----:B------:R3:W-:Y:S01]  /*26740*/  STL.64 [R1+0x150], R40 ;  /* 0x0001502801007387 */ /* 0x0007e20000100a00 */
[C---:B------:R-:W-:Y:S01]  /*26750*/  IMAD.WIDE R36, R4.reuse, 0x4, R242 ;  /* 0x0000000404247825 */ /* 0x040fe200078e02f2 */
[----:B------:R-:W2:Y:S03]  /*26760*/  LDC R30, c[0x0][0x230] ;  /* 0x00008c00ff1e7b82 */ /* 0x000ea60000000800 */
[C---:B-1----:R-:W-:Y:S01]  /*26770*/  IMAD.WIDE R42, R4.reuse, 0x4, R238 ;  /* 0x00000004042a7825 */ /* 0x042fe200078e02ee */
[----:B------:R1:W-:Y:S04]  /*26780*/  STL.64 [R1+0x148], R34 ;  /* 0x0001482201007387 */ /* 0x0003e80000100a00 */
[----:B------:R1:W-:Y:S01]  /*26790*/  LDGSTS.E [R246+0x10004], desc[UR4][R34.64], !P4 ;  /* 0x1000400022f67fae */ /* 0x0003e2000e121844 */
[----:B------:R-:W2:Y:S01]  /*267a0*/  LDC R46, c[0x0][0x230] ;  /* 0x00008c00ff2e7b82 */ /* 0x000ea20000000800 */
[----:B---3--:R-:W-:-:S02]  /*267b0*/  IMAD.WIDE R40, R4, 0x4, R240 ;  /* 0x0000000404287825 */ /* 0x008fc400078e02f0 */
[----:B------:R3:W-:Y:S04]  /*267c0*/  STL.64 [R1+0x140], R8 ;  /* 0x0001400801007387 */ /* 0x0007e80000100a00 */
[----:B------:R3:W-:Y:S01]  /*267d0*/  LDGSTS.E [R246+0x14004], desc[UR4][R8.64], !P4 ;  /* 0x1400400008f67fae */ /* 0x0007e2000e121844 */
[----:B------:R-:W2:Y:S03]  /*267e0*/  LDC R50, c[0x0][0x230] ;  /* 0x00008c00ff327b82 */ /* 0x000ea60000000800 */
[----:B------:R-:W-:Y:S04]  /*267f0*/  STL.64 [R1+0x138], R42 ;  /* 0x0001382a01007387 */ /* 0x000fe80000100a00 */
[----:B------:R-:W-:Y:S01]  /*26800*/  LDGSTS.E [R246+0x10008], desc[UR4][R42.64], !P2 ;  /* 0x100080002af67fae */ /* 0x000fe2000d121844 */
[----:B-1----:R-:W1:Y:S01]  /*26810*/  LDC R34, c[0x0][0x230] ;  /* 0x00008c00ff227b82 */ /* 0x002e620000000800 */
[----:B---3--:R-:W-:-:S02]  /*26820*/  IMAD.WIDE R8, R4, 0x4, R244 ;  /* 0x0000000404087825 */ /* 0x008fc400078e02f4 */
[----:B------:R-:W-:Y:S04]  /*26830*/  STL.64 [R1+0x130], R40 ;  /* 0x0001302801007387 */ /* 0x000fe80000100a00 */
[----:B------:R-:W-:Y:S04]  /*26840*/  LDGSTS.E [R246+0x14008], desc[UR4][R40.64], !P2 ;  /* 0x1400800028f67fae */ /* 0x000fe8000d121844 */
[----:B------:R3:W-:Y:S04]  /*26850*/  STL.64 [R1+0x128], R36 ;  /* 0x0001282401007387 */ /* 0x0007e80000100a00 */
[----:B------:R3:W-:Y:S04]  /*26860*/  LDGSTS.E [R246+0x1000c], desc[UR4][R36.64], !P3 ;  /* 0x1000c00024f67fae */ /* 0x0007e8000d921844 */
[----:B------:R4:W-:Y:S04]  /*26870*/  STL.64 [R1+0x120], R8 ;  /* 0x0001200801007387 */ /* 0x0009e80000100a00 */
[----:B------:R4:W-:Y:S01]  /*26880*/  LDGSTS.E [R246+0x1400c], desc[UR4][R8.64], !P3 ;  /* 0x1400c00008f67fae */ /* 0x0009e2000d921844 */
[----:B---3--:R-:W-:-:S03]  /*26890*/  IMAD.WIDE R36, R4, 0x4, R24 ;  /* 0x0000000404247825 */ /* 0x008fc600078e0218 */
[----:B------:R3:W-:Y:S04]  /*268a0*/  STL.64 [R1+0x110], R26 ;  /* 0x0001101a01007387 */ /* 0x0007e80000100a00 */
[----:B------:R-:W-:Y:S01]  /*268b0*/  STL.64 [R1+0x108], R36 ;  /* 0x0001082401007387 */ /* 0x000fe20000100a00 */
[----:B----4-:R-:W-:-:S03]  /*268c0*/  IMAD.WIDE R8, R4, 0x4, R20 ;  /* 0x0000000404087825 */ /* 0x010fc600078e0214 */
[----:B------:R4:W-:Y:S01]  /*268d0*/  STL.64 [R1+0x100], R22 ;  /* 0x0001001601007387 */ /* 0x0009e20000100a00 */
[----:B------:R-:W-:Y:S01]  /*268e0*/  ISETP.GE.U32.AND P4, PT, R28, 0x7ffffed8, PT ;  /* 0x7ffffed81c00780c */ /* 0x000fe20003f86070 */
[----:B------:R-:W1:Y:S02]  /*268f0*/  LDC R21, c[0x0][0x230] ;  /* 0x00008c00ff157b82 */ /* 0x000e640000000800 */
[----:B------:R-:W3:Y:S04]  /*26900*/  LDL.LU.64 R230, [R1+0xc58] ;  /* 0x000c580001e67983 */ /* 0x000ee80000300a00 */
[----:B------:R4:W-:Y:S04]  /*26910*/  STL.64 [R1+0xf8], R8 ;  /* 0x0000f80801007387 */ /* 0x0009e80000100a00 */
[----:B------:R-:W4:Y:S04]  /*26920*/  LDL.LU.64 R232, [R1+0xc50] ;  /* 0x000c500001e87983 */ /* 0x000f280000300a00 */
[----:B------:R-:W4:Y:S04]  /*26930*/  LDL.LU.64 R234, [R1+0xc48] ;  /* 0x000c480001ea7983 */ /* 0x000f280000300a00 */
[----:B------:R-:W4:Y:S01]  /*26940*/  LDL.LU.64 R236, [R1+0xc40] ;  /* 0x000c400001ec7983 */ /* 0x000f220000300a00 */
[----:B------:R-:W-:-:S02]  /*26950*/  ISETP.GE.U32.AND P2, PT, R29, 0x7ffffed7, PT ;  /* 0x7ffffed71d00780c */ /* 0x000fc40003f46070 */
[----:B------:R-:W-:Y:S01]  /*26960*/  IADD3 R24, R32, -0xec, RZ ;  /* 0xffffff1420187810 */ /* 0x000fe20007ffe0ff */
[----:B------:R3:W-:Y:S01]  /*26970*/  LDGSTS.E [R246+0x18000], desc[UR4][R26.64], !P4 ;  /* 0x180000001af67fae */ /* 0x0007e2000e121844 */
[----:B------:R-:W-:Y:S01]  /*26980*/  VIADD R28, R38, 0xffffff15 ;  /* 0xffffff15261c7836 */ /* 0x000fe20000000000 */
[----:B------:R-:W1:Y:S02]  /*26990*/  LDC R29, c[0x0][0x230] ;  /* 0x00008c00ff1d7b82 */ /* 0x000e640000000800 */
[----:B------:R-:W-:Y:S01]  /*269a0*/  LDGSTS.E [R246+0x1c000], desc[UR4][R36.64], !P4 ;  /* 0x1c00000024f67fae */ /* 0x000fe2000e121844 */
[----:B------:R-:W-:Y:S01]  /*269b0*/  ISETP.GE.U32.AND P4, PT, R24, 0x7ffffed5, PT ;  /* 0x7ffffed51800780c */ /* 0x000fe20003f86070 */
[----:B------:R-:W-:-:S04]  /*269c0*/  IMAD.WIDE R24, R4, 0x4, R16 ;  /* 0x0000000404187825 */ /* 0x000fc800078e0210 */
[----:B------:R4:W-:Y:S01]  /*269d0*/  LDGSTS.E [R246+0x18004], desc[UR4][R22.64], !P2 ;  /* 0x1800400016f67fae */ /* 0x0009e2000d121844 */
[----:B------:R-:W-:Y:S01]  /*269e0*/  ISETP.GE.U32.AND P3, PT, R28, 0x7ffffed6, PT ;  /* 0x7ffffed61c00780c */ /* 0x000fe20003f66070 */
[----:B--2---:R-:W-:Y:S01]  /*269f0*/  VIADD R20, R30, 0xffffff2f ;  /* 0xffffff2f1e147836 */ /* 0x004fe20000000000 */
[----:B------:R-:W2:Y:S01]  /*26a00*/  LDC R32, c[0x0][0x230] ;  /* 0x00008c00ff207b82 */ /* 0x000ea20000000800 */
[----:B------:R4:W-:Y:S04]  /*26a10*/  LDGSTS.E [R246+0x1c004], desc[UR4][R8.64], !P2 ;  /* 0x1c00400008f67fae */ /* 0x0009e8000d121844 */
[----:B------:R2:W-:Y:S01]  /*26a20*/  STL.64 [R1+0xf0], R18 ;  /* 0x0000f01201007387 */ /* 0x0005e20000100a00 */
[C---:B---3--:R-:W-:Y:S02]  /*26a30*/  IMAD.WIDE R26, R4.reuse, 0x4, R230 ;  /* 0x00000004041a7825 */ /* 0x048fe400078e02e6 */
[----:B----4-:R-:W3:Y:S02]  /*26a40*/  LDC R22, c[0x0][0x230] ;  /* 0x00008c00ff167b82 */ /* 0x010ee40000000800 */
[----:B------:R-:W-:Y:S01]  /*26a50*/  IMAD.WIDE R8, R4, 0x4, R12 ;  /* 0x0000000404087825 */ /* 0x000fe200078e020c */
[----:B------:R4:W-:Y:S04]  /*26a60*/  STL.64 [R1+0xe8], R24 ;  /* 0x0000e81801007387 */ /* 0x0009e80000100a00 */
[----:B------:R4:W-:Y:S01]  /*26a70*/  STL.64 [R1+0xe0], R8 ;  /* 0x0000e00801007387 */ /* 0x0009e20000100a00 */
[----:B-1----:R-:W-:Y:S01]  /*26a80*/  VIADD R16, R34, 0xffffff2e ;  /* 0xffffff2e22107836 */ /* 0x002fe20000000000 */
[----:B------:R-:W1:Y:S02]  /*26a90*/  LDC R23, c[0x0][0x230] ;  /* 0x00008c00ff177b82 */ /* 0x000e640000000800 */
[----:B------:R-:W3:Y:S04]  /*26aa0*/  LDL.LU.64 R238, [R1+0xc38] ;  /* 0x000c380001ee7983 */ /* 0x000ee80000300a00 */
[----:B------:R-:W3:Y:S01]  /*26ab0*/  LDL.LU.64 R240, [R1+0xc30] ;  /* 0x000c300001f07983 */ /* 0x000ee20000300a00 */
[----:B------:R-:W-:Y:S01]  /*26ac0*/  VIADD R28, R31, 0xffffff30 ;  /* 0xffffff301f1c7836 */ /* 0x000fe20000000000 */
[----:B------:R-:W1:Y:S02]  /*26ad0*/  LDC R30, c[0x0][0x230] ;  /* 0x00008c00ff1e7b82 */ /* 0x000e640000000800 */
[----:B------:R-:W3:Y:S04]  /*26ae0*/  LDL.LU.64 R242, [R1+0xc28] ;  /* 0x000c280001f27983 */ /* 0x000ee80000300a00 */
[----:B------:R-:W3:Y:S04]  /*26af0*/  LDL.LU.64 R244, [R1+0xc20] ;  /* 0x000c200001f47983 */ /* 0x000ee80000300a00 */
[----:B------:R2:W-:Y:S01]  /*26b00*/  LDGSTS.E [R246+0x18008], desc[UR4][R18.64], !P3 ;  /* 0x1800800012f67fae */ /* 0x0005e2000d921844 */
[----:B------:R-:W-:Y:S01]  /*26b10*/  VIADD R13, R29, 0xffffff2d ;  /* 0xffffff2d1d0d7836 */ /* 0x000fe20000000000 */
[----:B------:R-:W-:Y:S01]  /*26b20*/  ISETP.GE.U32.AND P2, PT, R28, 0x7ffffef1, PT ;  /* 0x7ffffef11c00780c */ /* 0x000fe20003f46070 */
[----:B------:R-:W-:Y:S01]  /*26b30*/  VIADD R12, R33, 0xffffff13 ;  /* 0xffffff13210c7836 */ /* 0x000fe20000000000 */
[----:B------:R4:W-:Y:S01]  /*26b40*/  LDGSTS.E [R246+0x1c008], desc[UR4][R24.64], !P3 ;  /* 0x1c00800018f67fae */ /* 0x0009e2000d921844 */
[----:B------:R-:W1:Y:S03]  /*26b50*/  LDC R29, c[0x0][0x230] ;  /* 0x00008c00ff1d7b82 */ /* 0x000e660000000800 */
[----:B------:R4:W-:Y:S04]  /*26b60*/  LDGSTS.E [R246+0x1800c], desc[UR4][R8.64], !P4 ;  /* 0x1800c00008f67fae */ /* 0x0009e8000e121844 */
[----:B------:R-:W-:Y:S01]  /*26b70*/  STL.64 [R1+0x1cc0], R246 ;  /* 0x001cc0f601007387 */ /* 0x000fe20000100a00 */
[----:B--2---:R-:W2:Y:S01]  /*26b80*/  LDC R18, c[0x0][0x230] ;  /* 0x00008c00ff127b82 */ /* 0x004ea20000000800 */
[----:B----4-:R-:W-:-:S02]  /*26b90*/  IMAD.WIDE R24, R4, 0x4, R232 ;  /* 0x0000000404187825 */ /* 0x010fc400078e02e8 */
[----:B------:R4:W-:Y:S04]  /*26ba0*/  LDGSTS.E [R246+0x1c00c], desc[UR4][R14.64], !P4 ;  /* 0x1c00c0000ef67fae */ /* 0x0009e8000e121844 */
[----:B------:R4:W-:Y:S01]  /*26bb0*/  STL.64 [R1+0x1cb8], R14 ;  /* 0x001cb80e01007387 */ /* 0x0009e20000100a00 */
[C---:B------:R-:W-:Y:S01]  /*26bc0*/  IMAD.WIDE R8, R4.reuse, 0x4, R236 ;  /* 0x0000000404087825 */ /* 0x040fe200078e02ec */
[----:B------:R-:W1:Y:S02]  /*26bd0*/  LDC R28, c[0x0][0x230] ;  /* 0x00008c00ff1c7b82 */ /* 0x000e640000000800 */
[----:B------:R2:W-:Y:S04]  /*26be0*/  STL.64 [R1+0xd8], R26 ;  /* 0x0000d81a01007387 */ /* 0x0005e80000100a00 */
[----:B------:R2:W-:Y:S02]  /*26bf0*/  STL.64 [R1+0xd0], R24 ;  /* 0x0000d01801007387 */ /* 0x0005e40000100a00 */
[----:B------:R-:W1:Y:S01]  /*26c00*/  LDC R33, c[0x0][0x230] ;  /* 0x00008c00ff217b82 */ /* 0x000e620000000800 */
[----:B----4-:R-:W-:Y:S01]  /*26c10*/  IMAD.WIDE R14, R4, 0x4, R234 ;  /* 0x00000004040e7825 */ /* 0x010fe200078e02ea */
[----:B------:R-:W4:Y:S04]  /*26c20*/  LDL.LU.64 R230, [R1+0xb28] ;  /* 0x000b280001e67983 */ /* 0x000f280000300a00 */
[----:B------:R-:W4:Y:S02]  /*26c30*/  LDL.LU.64 R232, [R1+0xb20] ;  /* 0x000b200001e87983 */ /* 0x000f240000300a00 */
[----:B------:R-:W1:Y:S02]  /*26c40*/  LDC R31, c[0x0][0x230] ;  /* 0x00008c00ff1f7b82 */ /* 0x000e640000000800 */
[----:B------:R2:W-:Y:S04]  /*26c50*/  STL.64 [R1+0xc8], R14 ;  /* 0x0000c80e01007387 */ /* 0x0005e80000100a00 */
[----:B------:R2:W-:Y:S02]  /*26c60*/  STL.64 [R1+0xc0], R8 ;  /* 0x0000c00801007387 */ /* 0x0005e40000100a00 */
[----:B------:R-:W1:Y:S02]  /*26c70*/  LDC R34, c[0x0][0x230] ;  /* 0x00008c00ff227b82 */ /* 0x000e640000000800 */
[----:B------:R-:W4:Y:S04]  /*26c80*/  LDL.LU.64 R234, [R1+0xb18] ;  /* 0x000b180001ea7983 */ /* 0x000f280000300a00 */
[----:B------:R-:W4:Y:S01]  /*26c90*/  LDL.LU.64 R236, [R1+0xb10] ;  /* 0x000b100001ec7983 */ /* 0x000f220000300a00 */
[----:B------:R-:W-:-:S02]  /*26ca0*/  ISETP.GE.U32.AND P4, PT, R16, 0x7ffffeef, PT ;  /* 0x7ffffeef1000780c */ /* 0x000fc40003f86070 */
[----:B------:R-:W1:Y:S01]  /*26cb0*/  LDC R16, c[0x0][0x230] ;  /* 0x00008c00ff107b82 */ /* 0x000e620000000800 */
[----:B------:R2:W-:Y:S04]  /*26cc0*/  LDGSTS.E [R11+0x10000], desc[UR4][R26.64], !P6 ;  /* 0x100000001a0b7fae */ /* 0x0005e8000f121844 */
[----:B------:R2:W-:Y:S04]  /*26cd0*/  LDGSTS.E [R11+0x14000], desc[UR4][R24.64], !P6 ;  /* 0x14000000180b7fae */ /* 0x0005e8000f121844 */
[----:B------:R2:W-:Y:S04]  /*26ce0*/  LDGSTS.E [R11+0x10004], desc[UR4][R14.64], !P5 ;  /* 0x100040000e0b7fae */ /* 0x0005e8000e921844 */
[----:B------:R2:W-:Y:S01]  /*26cf0*/  LDGSTS.E [R11+0x14004], desc[UR4][R8.64], !P5 ;  /* 0x14004000080b7fae */ /* 0x0005e2000e921844 */
[----:B------:R-:W-:-:S02]  /*26d00*/  ISETP.GE.U32.AND P6, PT, R13, 0x7ffffeee, PT ;  /* 0x7ffffeee0d00780c */ /* 0x000fc40003fc6070 */
[----:B------:R-:W-:Y:S02]  /*26d10*/  IADD3 R13, R21, -0xee, RZ ;  /* 0xffffff12150d7810 */ /* 0x000fe40007ffe0ff */
[----:B------:R-:W-:Y:S01]  /*26d20*/  ISETP.GE.U32.AND P5, PT, R12, 0x7ffffed4, PT ;  /* 0x7ffffed40c00780c */ /* 0x000fe20003fa6070 */
[----:B---3--:R-:W-:Y:S02]  /*26d30*/  VIADD R12, R22, 0xffffff11 ;  /* 0xffffff11160c7836 */ /* 0x008fe40000000000 */
[----:B--2---:R-:W-:-:S04]  /*26d40*/  IMAD.WIDE R26, R4, 0x4, R238 ;  /* 0x00000004041a7825 */ /* 0x004fc800078e02ee */
[C---:B------:R-:W-:Y:S01]  /*26d50*/  IMAD.WIDE R24, R4.reuse, 0x4, R240 ;  /* 0x0000000404187825 */ /* 0x040fe200078e02f0 */
[----:B------:R-:W-:Y:S03]  /*26d60*/  STL.64 [R1+0xb8], R26 ;  /* 0x0000b81a01007387 */ /* 0x000fe60000100a00 */
[C---:B------:R-:W-:Y:S01]  /*26d70*/  IMAD.WIDE R14, R4.reuse, 0x4, R242 ;  /* 0x00000004040e7825 */ /* 0x040fe200078e02f2 */
[----:B------:R4:W-:Y:S03]  /*26d80*/  STL.64 [R1+0xb0], R24 ;  /* 0x0000b01801007387 */ /* 0x0009e60000100a00 */
[----:B------:R-:W-:Y:S01]  /*26d90*/  IMAD.WIDE R8, R4, 0x4, R244 ;  /* 0x0000000404087825 */ /* 0x000fe200078e02f4 */
[----:B------:R-:W-:Y:S04]  /*26da0*/  STL.64 [R1+0xa8], R14 ;  /* 0x0000a80e01007387 */ /* 0x000fe80000100a00 */
[----:B------:R-:W-:Y:S04]  /*26db0*/  STL.64 [R1+0xa0], R8 ;  /* 0x0000a00801007387 */ /* 0x000fe80000100a00 */
[----:B------:R-:W2:Y:S04]  /*26dc0*/  LDL.LU.64 R238, [R1+0xb08] ;  /* 0x000b080001ee7983 */ /* 0x000ea80000300a00 */
[----:B------:R-:W3:Y:S04]  /*26dd0*/  LDL.LU.64 R240, [R1+0xb00] ;  /* 0x000b000001f07983 */ /* 0x000ee80000300a00 */
[----:B------:R-:W3:Y:S04]  /*26de0*/  LDL.LU.64 R242, [R1+0xaf8] ;  /* 0x000af80001f27983 */ /* 0x000ee80000300a00 */
[----:B------:R-:W3:Y:S04]  /*26df0*/  LDL.LU.64 R244, [R1+0xaf0] ;  /* 0x000af00001f47983 */ /* 0x000ee80000300a00 */
[----:B------:R-:W-:Y:S04]  /*26e00*/  LDGSTS.E [R11+0x10008], desc[UR4][R26.64], !P1 ;  /* 0x100080001a0b7fae */ /* 0x000fe8000c921844 */
[----:B------:R4:W-:Y:S01]  /*26e10*/  LDGSTS.E [R11+0x14008], desc[UR4][R24.64], !P1 ;  /* 0x14008000180b7fae */ /* 0x0009e2000c921844 */
[----:B------:R-:W-:Y:S01]  /*26e20*/  ISETP.GE.U32.AND P1, PT, R13, 0x7ffffed3, PT ;  /* 0x7ffffed30d00780c */ /* 0x000fe20003f26070 */
[----:B-1----:R-:W-:-:S02]  /*26e30*/  VIADD R13, R16, 0xffffff2c ;  /* 0xffffff2c100d7836 */ /* 0x002fc40000000000 */
[----:B------:R-:W-:Y:S04]  /*26e40*/  LDGSTS.E [R11+0x1000c], desc[UR4][R14.64], !P2 ;  /* 0x1000c0000e0b7fae */ /* 0x000fe8000d121844 */
[----:B------:R-:W-:Y:S01]  /*26e50*/  LDGSTS.E [R11+0x1400c], desc[UR4][R8.64], !P2 ;  /* 0x1400c000080b7fae */ /* 0x000fe2000d121844 */
[----:B------:R-:W-:Y:S01]  /*26e60*/  ISETP.GE.U32.AND P2, PT, R12, 0x7ffffed2, PT ;  /* 0x7ffffed20c00780c */ /* 0x000fe20003f46070 */
[C---:B----4-:R-:W-:Y:S02]  /*26e70*/  IMAD.WIDE R24, R4.reuse, 0x4, R230 ;  /* 0x0000000404187825 */ /* 0x050fe400078e02e6 */
[----:B------:R-:W4:Y:S02]  /*26e80*/  LDL.LU.64 R230, [R1+0xc18] ;  /* 0x000c180001e67983 */ /* 0x000f240000300a00 */
[----:B------:R-:W-:-:S02]  /*26e90*/  IMAD.WIDE R16, R4, 0x4, R232 ;  /* 0x0000000404107825 */ /* 0x000fc400078e02e8 */
[----:B------:R-:W4:Y:S02]  /*26ea0*/  LDL.LU.64 R232, [R1+0xc10] ;  /* 0x000c100001e87983 */ /* 0x000f240000300a00 */
[----:B------:R-:W-:Y:S01]  /*26eb0*/  VIADD R12, R18, 0xffffff10 ;  /* 0xffffff10120c7836 */ /* 0x000fe20000000000 */
[----:B------:R-:W-:Y:S01]  /*26ec0*/  ISETP.GE.U32.AND P3, PT, R20, 0x7ffffef0, PT ;  /* 0x7ffffef01400780c */ /* 0x000fe20003f66070 */
[----:B------:R-:W-:Y:S01]  /*26ed0*/  LDGSTS.E [R11+0x18000], desc[UR4][R24.64], !P5 ;  /* 0x18000000180b7fae */ /* 0x000fe2000e921844 */
[----:B------:R-:W1:Y:S01]  /*26ee0*/  LDC R20, c[0x0][0x230] ;  /* 0x00008c00ff147b82 */ /* 0x000e620000000800 */
[C---:B------:R-:W-:Y:S02]  /*26ef0*/  IMAD.WIDE R36, R4.reuse, 0x4, R234 ;  /* 0x0000000404247825 */ /* 0x040fe400078e02ea */
[----:B------:R-:W-:Y:S02]  /*26f00*/  LDGSTS.E [R11+0x1c000], desc[UR4][R16.64], !P5 ;  /* 0x1c000000100b7fae */ /* 0x000fe4000e921844 */
[----:B------:R-:W-:-:S02]  /*26f10*/  IMAD.WIDE R18, R4, 0x4, R236 ;  /* 0x0000000404127825 */ /* 0x000fc400078e02ec */
[----:B------:R-:W4:Y:S04]  /*26f20*/  LDL.LU.64 R234, [R1+0xc08] ;  /* 0x000c080001ea7983 */ /* 0x000f280000300a00 */
[----:B------:R-:W4:Y:S01]  /*26f30*/  LDL.LU.64 R236, [R1+0xc00] ;  /* 0x000c000001ec7983 */ /* 0x000f220000300a00 */
[----:B------:R-:W-:-:S03]  /*26f40*/  ISETP.GE.U32.AND P5, PT, R12, 0x7ffffed1, PT ;  /* 0x7ffffed10c00780c */ /* 0x000fc60003fa6070 */
[----:B------:R-:W-:Y:S04]  /*26f50*/  STL.64 [R1+0x1c80], R24 ;  /* 0x001c801801007387 */ /* 0x000fe80000100a00 */
[----:B------:R-:W-:Y:S04]  /*26f60*/  LDGSTS.E [R11+0x18004], desc[UR4][R36.64], !P1 ;  /* 0x18004000240b7fae */ /* 0x000fe8000c921844 */
[----:B------:R-:W-:Y:S04]  /*26f70*/  STL.64 [R1+0x1c88], R16 ;  /* 0x001c881001007387 */ /* 0x000fe80000100a00 */
[----:B------:R1:W-:Y:S01]  /*26f80*/  LDGSTS.E [R11+0x1c004], desc[UR4][R18.64], !P1 ;  /* 0x1c004000120b7fae */ /* 0x0003e2000c921844 */
[----:B------:R-:W-:Y:S01]  /*26f90*/  ISETP.GE.U32.AND P1, PT, R13, 0x7ffffeed, PT ;  /* 0x7ffffeed0d00780c */ /* 0x000fe20003f26070 */
[----:B-1----:R-:W-:-:S02]  /*26fa0*/  VIADD R13, R20, 0xffffff2b ;  /* 0xffffff2b140d7836 */ /* 0x002fc40000000000 */
[----:B------:R-:W-:Y:S01]  /*26fb0*/  STL.64 [R1+0x1c90], R36 ;  /* 0x001c902401007387 */ /* 0x000fe20000100a00 */
[----:B------:R-:W-:-:S03]  /*26fc0*/  IADD3 R12, R23, -0xd6, RZ ;  /* 0xffffff2a170c7810 */ /* 0x000fc60007ffe0ff */
[----:B------:R1:W-:Y:S01]  /*26fd0*/  STL.64 [R1+0x1c98], R18 ;  /* 0x001c981201007387 */ /* 0x0003e20000100a00 */
[----:B------:R-:W-:Y:S02]  /*26fe0*/  VIADD R64, R64, 0xffffff04 ;  /* 0xffffff0440407836 */ /* 0x000fe40000000000 */
[----:B------:R-:W-:Y:S02]  /*26ff0*/  VIADD R83, R83, 0xffffff00 ;  /* 0xffffff0053537836 */ /* 0x000fe40000000000 */
[----:B------:R-:W-:Y:S02]  /*27000*/  VIADD R78, R78, 0xffffff02 ;  /* 0xffffff024e4e7836 */ /* 0x000fe40000000000 */
[----:B------:R-:W-:Y:S01]  /*27010*/  VIADD R79, R79, 0xffffff03 ;  /* 0xffffff034f4f7836 */ /* 0x000fe20000000000 */
[----:B-1----:R-:W1:Y:S08]  /*27020*/  LDC R19, c[0x0][0x230] ;  /* 0x00008c00ff137b82 */ /* 0x002e700000000800 */
[----:B------:R-:W1:Y:S01]  /*27030*/  LDC R18, c[0x0][0x230] ;  /* 0x00008c00ff127b82 */ /* 0x000e620000000800 */
[----:B--2---:R-:W-:-:S02]  /*27040*/  IMAD.WIDE R26, R4, 0x4, R238 ;  /* 0x00000004041a7825 */ /* 0x004fc400078e02ee */
[----:B------:R-:W2:Y:S02]  /*27050*/  LDL.LU.64 R238, [R1+0xbf8] ;  /* 0x000bf80001ee7983 */ /* 0x000ea40000300a00 */
[C---:B---3--:R-:W-:Y:S02]  /*27060*/  IMAD.WIDE R20, R4.reuse, 0x4, R240 ;  /* 0x0000000404147825 */ /* 0x048fe400078e02f0 */
[----:B------:R-:W3:Y:S02]  /*27070*/  LDL.LU.64 R240, [R1+0xbf0] ;  /* 0x000bf00001f07983 */ /* 0x000ee40000300a00 */
[C---:B------:R-:W-:Y:S02]  /*27080*/  IMAD.WIDE R40, R4.reuse, 0x4, R242 ;  /* 0x0000000404287825 */ /* 0x040fe400078e02f2 */
[----:B------:R-:W3:Y:S02]  /*27090*/  LDL.LU.64 R242, [R1+0xbe8] ;  /* 0x000be80001f27983 */ /* 0x000ee40000300a00 */
[----:B------:R-:W-:-:S02]  /*270a0*/  IMAD.WIDE R22, R4, 0x4, R244 ;  /* 0x0000000404167825 */ /* 0x000fc400078e02f4 */
[----:B------:R-:W3:Y:S04]  /*270b0*/  LDL.LU.64 R244, [R1+0xbe0] ;  /* 0x000be00001f47983 */ /* 0x000ee80000300a00 */
[----:B------:R-:W-:Y:S04]  /*270c0*/  LDGSTS.E [R11+0x18008], desc[UR4][R26.64], !P2 ;  /* 0x180080001a0b7fae */ /* 0x000fe8000d121844 */
[----:B------:R-:W-:Y:S04]  /*270d0*/  STL.64 [R1+0x1ca0], R26 ;  /* 0x001ca01a01007387 */ /* 0x000fe80000100a00 */
[----:B------:R-:W-:Y:S04]  /*270e0*/  LDGSTS.E [R11+0x1c008], desc[UR4][R20.64], !P2 ;  /* 0x1c008000140b7fae */ /* 0x000fe8000d121844 */
[----:B------:R-:W-:Y:S01]  /*270f0*/  STL.64 [R1+0x1ca8], R20 ;  /* 0x001ca81401007387 */ /* 0x000fe20000100a00 */
[----:B----4-:R-:W-:-:S03]  /*27100*/  IMAD.WIDE R16, R4, 0x4, R230 ;  /* 0x0000000404107825 */ /* 0x010fc600078e02e6 */
[----:B------:R-:W-:Y:S01]  /*27110*/  LDGSTS.E [R11+0x1800c], desc[UR4][R40.64], !P5 ;  /* 0x1800c000280b7fae */ /* 0x000fe2000e921844 */
[----:B------:R-:W-:-:S03]  /*27120*/  IMAD.WIDE R14, R4, 0x4, R232 ;  /* 0x00000004040e7825 */ /* 0x000fc600078e02e8 */
[----:B------:R-:W-:Y:S04]  /*27130*/  STL.64 [R1+0x1cb0], R40 ;  /* 0x001cb02801007387 */ /* 0x000fe80000100a00 */
[----:B------:R4:W-:Y:S04]  /*27140*/  LDGSTS.E [R11+0x1c00c], desc[UR4][R22.64], !P5 ;  /* 0x1c00c000160b7fae */ /* 0x0009e8000e921844 */
[----:B------:R4:W-:Y:S04]  /*27150*/  STL.64 [R1+0x1cd0], R10 ;  /* 0x001cd00a01007387 */ /* 0x0009e80000100a00 */
[----:B------:R-:W-:Y:S01]  /*27160*/  STL.64 [R1+0x1cc8], R22 ;  /* 0x001cc81601007387 */ /* 0x000fe20000100a00 */
[----:B------:R-:W-:-:S03]  /*27170*/  IMAD.WIDE R8, R4, 0x4, R236 ;  /* 0x0000000404087825 */ /* 0x000fc600078e02ec */
[----:B------:R2:W-:Y:S01]  /*27180*/  STL.64 [R1+0x98], R16 ;  /* 0x0000981001007387 */ /* 0x0005e20000100a00 */
[----:B----4-:R-:W-:-:S03]  /*27190*/  IMAD.WIDE R10, R4, 0x4, R234 ;  /* 0x00000004040a7825 */ /* 0x010fc600078e02ea */
[----:B------:R3:W-:Y:S04]  /*271a0*/  STL.64 [R1+0x90], R14 ;  /* 0x0000900e01007387 */ /* 0x0007e80000100a00 */
        /* <DEDUP_REMOVED lines=10> */
[----:B------:R-:W-:Y:S01]  /*27250*/  ISETP.GE.U32.AND P2, PT, R13, 0x7ffffeec, PT ;  /* 0x7ffffeec0d00780c */ /* 0x000fe20003f46070 */
[----:B------:R-:W-:Y:S01]  /*27260*/  VIADD R13, R29, 0xffffff29 ;  /* 0xffffff291d0d7836 */ /* 0x000fe20000000000 */
[----:B------:R-:W-:Y:S01]  /*27270*/  ISETP.GE.U32.AND P5, PT, R12, 0x7ffffeeb, PT ;  /* 0x7ffffeeb0c00780c */ /* 0x000fe20003fa6070 */
[----:B------:R-:W-:-:S02]  /*27280*/  VIADD R12, R32, 0xffffff0f ;  /* 0xffffff0f200c7836 */ /* 0x000fc40000000000 */
[----:B------:R-:W4:Y:S01]  /*27290*/  LDC R32, c[0x0][0x230] ;  /* 0x00008c00ff207b82 */ /* 0x000f220000000800 */
[----:B------:R-:W-:Y:S01]  /*272a0*/  ISETP.GE.U32.AND P3, PT, R13, 0x7ffffeea, PT ;  /* 0x7ffffeea0d00780c */ /* 0x000fe20003f66070 */
[----:B------:R-:W-:Y:S01]  /*272b0*/  VIADD R13, R28, 0xffffff0e ;  /* 0xffffff0e1c0d7836 */ /* 0x000fe20000000000 */
[----:B------:R-:W-:Y:S01]  /*272c0*/  ISETP.GE.U32.AND P4, PT, R12, 0x7ffffed0, PT ;  /* 0x7ffffed00c00780c */ /* 0x000fe20003f86070 */
[----:B------:R-:W-:Y:S02]  /*272d0*/  VIADD R12, R33, 0xffffff0d ;  /* 0xffffff0d210c7836 */ /* 0x000fe40000000000 */
[----:B--2---:R-:W-:-:S04]  /*272e0*/  IMAD.WIDE R16, R4, 0x4, R238 ;  /* 0x0000000404107825 */ /* 0x004fc800078e02ee */
[C---:B---3--:R-:W-:Y:S01]  /*272f0*/  IMAD.WIDE R14, R4.reuse, 0x4, R240 ;  /* 0x00000004040e7825 */ /* 0x048fe200078e02f0 */
[----:B------:R-:W-:Y:S03]  /*27300*/  STL.64 [R1+0x78], R16 ;  /* 0x0000781001007387 */ /* 0x000fe60000100a00 */
[C---:B-1----:R-:W-:Y:S01]  /*27310*/  IMAD.WIDE R10, R4.reuse, 0x4, R242 ;  /* 0x00000004040a7825 */ /* 0x042fe200078e02f2 */
[----:B------:R-:W-:Y:S03]  /*27320*/  STL.64 [R1+0x70], R14 ;  /* 0x0000700e01007387 */ /* 0x000fe60000100a00 */
        /* <DEDUP_REMOVED lines=8> */
[----:B------:R-:W-:Y:S01]  /*273b0*/  LDGSTS.E [R6+0x14008], desc[UR4][R14.64], !P6 ;  /* 0x140080000e067fae */ /* 0x000fe2000f121844 */
[----:B------:R-:W-:-:S03]  /*273c0*/  ISETP.GE.U32.AND P6, PT, R13, 0x7ffffecf, PT ;  /* 0x7ffffecf0d00780c */ /* 0x000fc60003fc6070 */
[----:B------:R-:W-:Y:S01]  /*273d0*/  LDGSTS.E [R6+0x1000c], desc[UR4][R10.64], !P1 ;  /* 0x1000c0000a067fae */ /* 0x000fe2000c921844 */
[----:B------:R-:W-:-:S03]  /*273e0*/  IADD3 R13, R30, -0xd8, RZ ;  /* 0xffffff281e0d7810 */ /* 0x000fc60007ffe0ff */
[----:B------:R-:W-:Y:S01]  /*273f0*/  LDGSTS.E [R6+0x1400c], desc[UR4][R8.64], !P1 ;  /* 0x1400c00008067fae */ /* 0x000fe2000c921844 */
[----:B------:R-:W-:Y:S01]  /*27400*/  ISETP.GE.U32.AND P1, PT, R12, 0x7ffffece, PT ;  /* 0x7ffffece0c00780c */ /* 0x000fe20003f26070 */
[----:B------:R-:W-:Y:S02]  /*27410*/  VIADD R12, R31, 0xffffff0c ;  /* 0xffffff0c1f0c7836 */ /* 0x000fe40000000000 */
[C---:B----4-:R-:W-:Y:S02]  /*27420*/  IMAD.WIDE R38, R4.reuse, 0x4, R230 ;  /* 0x0000000404267825 */ /* 0x050fe400078e02e6 */
[----:B------:R-:W4:Y:S02]  /*27430*/  LDL.LU.64 R230, [R1+0xbd8] ;  /* 0x000bd80001e67983 */ /* 0x000f240000300a00 */
[C---:B------:R-:W-:Y:S02]  /*27440*/  IMAD.WIDE R28, R4.reuse, 0x4, R232 ;  /* 0x00000004041c7825 */ /* 0x040fe400078e02e8 */
[----:B------:R-:W4:Y:S04]  /*27450*/  LDL.LU.64 R232, [R1+0xbd0] ;  /* 0x000bd00001e87983 */ /* 0x000f280000300a00 */
[----:B------:R-:W-:Y:S04]  /*27460*/  LDGSTS.E [R6+0x18000], desc[UR4][R38.64], !P4 ;  /* 0x1800000026067fae */ /* 0x000fe8000e121844 */
[----:B------:R1:W-:Y:S01]  /*27470*/  LDGSTS.E [R6+0x1c000], desc[UR4][R28.64], !P4 ;  /* 0x1c0000001c067fae */ /* 0x0003e2000e121844 */
[----:B------:R-:W-:-:S03]  /*27480*/  IMAD.WIDE R52, R4, 0x4, R234 ;  /* 0x0000000404347825 */ /* 0x000fc600078e02ea */
[----:B------:R-:W4:Y:S01]  /*27490*/  LDL.LU.64 R234, [R1+0xbc8] ;  /* 0x000bc80001ea7983 */ /* 0x000f220000300a00 */
[----:B------:R-:W-:-:S03]  /*274a0*/  IMAD.WIDE R30, R4, 0x4, R236 ;  /* 0x00000004041e7825 */ /* 0x000fc600078e02ec */
[----:B------:R-:W4:Y:S01]  /*274b0*/  LDL.LU.64 R236, [R1+0xbc0] ;  /* 0x000bc00001ec7983 */ /* 0x000f220000300a00 */
[----:B------:R-:W-:-:S03]  /*274c0*/  ISETP.GE.U32.AND P4, PT, R12, 0x7ffffecd, PT ;  /* 0x7ffffecd0c00780c */ /* 0x000fc60003f86070 */
[----:B------:R-:W-:Y:S04]  /*274d0*/  STL.64 [R1+0x1c50], R38 ;  /* 0x001c502601007387 */ /* 0x000fe80000100a00 */
[----:B------:R-:W-:Y:S04]  /*274e0*/  LDGSTS.E [R6+0x18004], desc[UR4][R52.64], !P6 ;  /* 0x1800400034067fae */ /* 0x000fe8000f121844 */
[----:B------:R1:W-:Y:S04]  /*274f0*/  STL.64 [R1+0x1c58], R28 ;  /* 0x001c581c01007387 */ /* 0x0003e80000100a00 */
[----:B------:R-:W-:Y:S01]  /*27500*/  LDGSTS.E [R6+0x1c004], desc[UR4][R30.64], !P6 ;  /* 0x1c0040001e067fae */ /* 0x000fe2000f121844 */
[----:B------:R-:W-:Y:S01]  /*27510*/  ISETP.GE.U32.AND P6, PT, R13, 0x7ffffee9, PT ;  /* 0x7ffffee90d00780c */ /* 0x000fe20003fc6070 */
[----:B------:R-:W-:-:S02]  /*27520*/  VIADD R13, R32, 0xffffff27 ;  /* 0xffffff27200d7836 */ /* 0x000fc40000000000 */
[----:B------:R-:W-:Y:S01]  /*27530*/  STL.64 [R1+0x1c60], R52 ;  /* 0x001c603401007387 */ /* 0x000fe20000100a00 */
[----:B------:R-:W-:-:S03]  /*27540*/  VIADD R12, R34, 0xffffff26 ;  /* 0xffffff26220c7836 */ /* 0x000fc60000000000 */
[----:B------:R-:W-:Y:S01]  /*27550*/  STL.64 [R1+0x1c68], R30 ;  /* 0x001c681e01007387 */ /* 0x000fe20000100a00 */
[----:B-1----:R-:W1:Y:S01]  /*27560*/  LDC R29, c[0x0][0x230] ;  /* 0x00008c00ff1d7b82 */ /* 0x002e620000000800 */
[----:B------:R-:W-:Y:S02]  /*27570*/  VIADD R91, R91, 0xfffffefe ;  /* 0xfffffefe5b5b7836 */ /* 0x000fe40000000000 */
[----:B------:R-:W-:-:S05]  /*27580*/  VIADD R90, R90, 0xfffffefd ;  /* 0xfffffefd5a5a7836 */ /* 0x000fca0000000000 */
[----:B------:R-:W1:Y:S01]  /*27590*/  LDC R28, c[0x0][0x230] ;  /* 0x00008c00ff1c7b82 */ /* 0x000e620000000800 */
[C---:B--2---:R-:W-:Y:S02]  /*275a0*/  IMAD.WIDE R42, R4.reuse, 0x4, R238 ;  /* 0x00000004042a7825 */ /* 0x044fe400078e02ee */
[----:B------:R-:W2:Y:S02]  /*275b0*/  LDL.LU.64 R238, [R1+0xbb8] ;  /* 0x000bb80001ee7983 */ /* 0x000ea40000300a00 */
[C---:B---3--:R-:W-:Y:S02]  /*275c0*/  IMAD.WIDE R32, R4.reuse, 0x4, R240 ;  /* 0x0000000404207825 */ /* 0x048fe400078e02f0 */
[----:B------:R-:W3:Y:S02]  /*275d0*/  LDL.LU.64 R240, [R1+0xbb0] ;  /* 0x000bb00001f07983 */ /* 0x000ee40000300a00 */
[C---:B------:R-:W-:Y:S02]  /*275e0*/  IMAD.WIDE R56, R4.reuse, 0x4, R242 ;  /* 0x0000000404387825 */ /* 0x040fe400078e02f2 */
[----:B------:R-:W3:Y:S02]  /*275f0*/  LDL.LU.64 R242, [R1+0xba8] ;  /* 0x000ba80001f27983 */ /* 0x000ee40000300a00 */
[----:B------:R-:W-:-:S02]  /*27600*/  IMAD.WIDE R34, R4, 0x4, R244 ;  /* 0x0000000404227825 */ /* 0x000fc400078e02f4 */
[----:B------:R-:W3:Y:S04]  /*27610*/  LDL.LU.64 R244, [R1+0xba0] ;  /* 0x000ba00001f47983 */ /* 0x000ee80000300a00 */
[----:B------:R-:W-:Y:S04]  /*27620*/  STL.64 [R1+0x1c70], R42 ;  /* 0x001c702a01007387 */ /* 0x000fe80000100a00 */
[----:B------:R-:W-:Y:S04]  /*27630*/  LDGSTS.E [R6+0x18008], desc[UR4][R42.64], !P1 ;  /* 0x180080002a067fae */ /* 0x000fe8000c921844 */
[----:B------:R-:W-:Y:S04]  /*27640*/  STL.64 [R1+0x1c78], R32 ;  /* 0x001c782001007387 */ /* 0x000fe80000100a00 */
[----:B------:R-:W-:Y:S04]  /*27650*/  LDGSTS.E [R6+0x1c008], desc[UR4][R32.64], !P1 ;  /* 0x1c00800020067fae */ /* 0x000fe8000c921844 */
[----:B------:R-:W-:Y:S04]  /*27660*/  STL.64 [R1+0x1cd8], R56 ;  /* 0x001cd83801007387 */ /* 0x000fe80000100a00 */
[----:B------:R-:W-:Y:S01]  /*27670*/  LDGSTS.E [R6+0x1800c], desc[UR4][R56.64], !P4 ;  /* 0x1800c00038067fae */ /* 0x000fe2000e121844 */
[----:B----4-:R-:W-:-:S03]  /*27680*/  IMAD.WIDE R14, R4, 0x4, R230 ;  /* 0x00000004040e7825 */ /* 0x010fc600078e02e6 */
[----:B------:R4:W-:Y:S01]  /*27690*/  STL.64 [R1+0x1ce8], R6 ;  /* 0x001ce80601007387 */ /* 0x0009e20000100a00 */
[----:B------:R-:W-:-:S03]  /*276a0*/  IMAD.WIDE R10, R4, 0x4, R232 ;  /* 0x00000004040a7825 */ /* 0x000fc600078e02e8 */
[----:B------:R4:W-:Y:S04]  /*276b0*/  LDGSTS.E [R6+0x1c00c], desc[UR4][R34.64], !P4 ;  /* 0x1c00c00022067fae */ /* 0x0009e8000e121844 */
[----:B------:R-:W-:Y:S04]  /*276c0*/  STL.64 [R1+0x1ce0], R34 ;  /* 0x001ce02201007387 */ /* 0x000fe80000100a00 */
[----:B------:R2:W-:Y:S01]  /*276d0*/  STL.64 [R1+0x58], R14 ;  /* 0x0000580e01007387 */ /* 0x0005e20000100a00 */
[----:B------:R-:W-:-:S03]  /*276e0*/  IMAD.WIDE R8, R4, 0x4, R234 ;  /* 0x0000000404087825 */ /* 0x000fc600078e02ea */
[----:B------:R3:W-:Y:S01]  /*276f0*/  STL.64 [R1+0x50], R10 ;  /* 0x0000500a01007387 */ /* 0x0007e20000100a00 */
[----:B----4-:R-:W-:-:S03]  /*27700*/  IMAD.WIDE R6, R4, 0x4, R236 ;  /* 0x0000000404067825 */ /* 0x010fc600078e02ec */
[----:B------:R-:W4:Y:S04]  /*27710*/  LDL.LU.64 R230, [R1+0xaa8] ;  /* 0x000aa80001e67983 */ /* 0x000f280000300a00 */
[----:B------:R-:W4:Y:S04]  /*27720*/  LDL.LU.64 R232, [R1+0xaa0] ;  /* 0x000aa00001e87983 */ /* 0x000f280000300a00 */
[----:B------:R1:W-:Y:S04]  /*27730*/  STL.64 [R1+0x48], R8 ;  /* 0x0000480801007387 */ /* 0x0003e80000100a00 */
[----:B------:R1:W-:Y:S04]  /*27740*/  STL.64 [R1+0x40], R6 ;  /* 0x0000400601007387 */ /* 0x0003e80000100a00 */
[----:B------:R-:W4:Y:S04]  /*27750*/  LDL.LU.64 R234, [R1+0xa98] ;  /* 0x000a980001ea7983 */ /* 0x000f280000300a00 */
[----:B------:R-:W4:Y:S04]  /*27760*/  LDL.LU.64 R236, [R1+0xa90] ;  /* 0x000a900001ec7983 */ /* 0x000f280000300a00 */
[----:B------:R2:W-:Y:S04]  /*27770*/  LDGSTS.E [R5+0x10000], desc[UR4][R14.64], !P2 ;  /* 0x100000000e057fae */ /* 0x0005e8000d121844 */
[----:B------:R3:W-:Y:S01]  /*27780*/  LDGSTS.E [R5+0x14000], desc[UR4][R10.64], !P2 ;  /* 0x140000000a057fae */ /* 0x0007e2000d121844 */
[----:B------:R-:W-:-:S03]  /*27790*/  ISETP.GE.U32.AND P1, PT, R13, 0x7ffffee8, PT ;  /* 0x7ffffee80d00780c */ /* 0x000fc60003f26070 */
[----:B------:R1:W-:Y:S01]  /*277a0*/  LDGSTS.E [R5+0x10004], desc[UR4][R8.64], !P5 ;  /* 0x1000400008057fae */ /* 0x0003e2000e921844 */
[----:B------:R-:W-:-:S03]  /*277b0*/  VIADD R13, R45, 0xffffff25 ;  /* 0xffffff252d0d7836 */ /* 0x000fc60000000000 */
[----:B------:R1:W-:Y:S01]  /*277c0*/  LDGSTS.E [R5+0x14004], desc[UR4][R6.64], !P5 ;  /* 0x1400400006057fae */ /* 0x0003e2000e921844 */
[----:B------:R-:W-:Y:S02]  /*277d0*/  ISETP.GE.U32.AND P4, PT, R12, 0x7ffffee7, PT ;  /* 0x7ffffee70c00780c */ /* 0x000fe40003f86070 */
[----:B------:R-:W-:Y:S01]  /*277e0*/  ISETP.GE.U32.AND P2, PT, R13, 0x7ffffee6, PT ;  /* 0x7ffffee60d00780c */ /* 0x000fe20003f46070 */
[----:B------:R-:W-:Y:S01]  /*277f0*/  VIADD R13, R44, 0xffffff0a ;  /* 0xffffff0a2c0d7836 */ /* 0x000fe20000000000 */
[----:B------:R-:W-:Y:S02]  /*27800*/  IADD3 R12, R48, -0xf5, RZ ;  /* 0xffffff0b300c7810 */ /* 0x000fe40007ffe0ff */
[----:B------:R-:W4:Y:S02]  /*27810*/  LDC R48, c[0x0][0x230] ;  /* 0x00008c00ff307b82 */ /* 0x000f240000000800 */
[----:B------:R-:W-:Y:S01]  /*27820*/  ISETP.GE.U32.AND P5, PT, R12, 0x7ffffecc, PT ;  /* 0x7ffffecc0c00780c */ /* 0x000fe20003fa6070 */
[----:B------:R-:W-:-:S02]  /*27830*/  VIADD R12, R47, 0xffffff09 ;  /* 0xffffff092f0c7836 */ /* 0x000fc40000000000 */
[----:B--2---:R-:W-:-:S04]  /*27840*/  IMAD.WIDE R14, R4, 0x4, R238 ;  /* 0x00000004040e7825 */ /* 0x004fc800078e02ee */
[C---:B---3--:R-:W-:Y:S01]  /*27850*/  IMAD.WIDE R10, R4.reuse, 0x4, R240 ;  /* 0x00000004040a7825 */ /* 0x048fe200078e02f0 */
[----:B------:R2:W-:Y:S03]  /*27860*/  STL.64 [R1+0x38], R14 ;  /* 0x0000380e01007387 */ /* 0x0005e60000100a00 */
[C---:B-1----:R-:W-:Y:S01]  /*27870*/  IMAD.WIDE R8, R4.reuse, 0x4, R242 ;  /* 0x0000000404087825 */ /* 0x042fe200078e02f2 */
[----:B------:R1:W-:Y:S03]  /*27880*/  STL.64 [R1+0x30], R10 ;  /* 0x0000300a01007387 */ /* 0x0003e60000100a00 */
[----:B------:R-:W-:Y:S01]  /*27890*/  IMAD.WIDE R6, R4, 0x4, R244 ;  /* 0x0000000404067825 */ /* 0x000fe200078e02f4 */
[----:B------:R3:W-:Y:S04]  /*278a0*/  STL.64 [R1+0x28], R8 ;  /* 0x0000280801007387 */ /* 0x0007e80000100a00 */
[----:B------:R3:W-:Y:S04]  /*278b0*/  STL.64 [R1+0x20], R6 ;  /* 0x0000200601007387 */ /* 0x0007e80000100a00 */
[----:B------:R-:W2:Y:S04]  /*278c0*/  LDL.LU.64 R238, [R1+0xa88] ;  /* 0x000a880001ee7983 */ /* 0x000ea80000300a00 */
[----:B------:R-:W3:Y:S04]  /*278d0*/  LDL.LU.64 R240, [R1+0xa80] ;  /* 0x000a800001f07983 */ /* 0x000ee80000300a00 */
[----:B------:R-:W3:Y:S04]  /*278e0*/  LDL.LU.64 R242, [R1+0xa78] ;  /* 0x000a780001f27983 */ /* 0x000ee80000300a00 */
[----:B------:R-:W3:Y:S04]  /*278f0*/  LDL.LU.64 R244, [R1+0xa70] ;  /* 0x000a700001f47983 */ /* 0x000ee80000300a00 */
[----:B------:R1:W-:Y:S04]  /*27900*/  LDGSTS.E [R5+0x10008], desc[UR4][R14.64], !P3 ;  /* 0x100080000e057fae */ /* 0x0003e8000d921844 */
[----:B------:R1:W-:Y:S01]  /*27910*/  LDGSTS.E [R5+0x14008], desc[UR4][R10.64], !P3 ;  /* 0x140080000a057fae */ /* 0x0003e2000d921844 */
[----:B------:R-:W-:Y:S01]  /*27920*/  ISETP.GE.U32.AND P3, PT, R13, 0x7ffffecb, PT ;  /* 0x7ffffecb0d00780c */ /* 0x000fe20003f66070 */
[----:B------:R-:W-:-:S02]  /*27930*/  VIADD R13, R46, 0xffffff24 ;  /* 0xffffff242e0d7836 */ /* 0x000fc40000000000 */
[----:B------:R1:W-:Y:S04]  /*27940*/  LDGSTS.E [R5+0x1000c], desc[UR4][R8.64], !P6 ;  /* 0x1000c00008057fae */ /* 0x0003e8000f121844 */
[----:B------:R1:W-:Y:S01]  /*27950*/  LDGSTS.E [R5+0x1400c], desc[UR4][R6.64], !P6 ;  /* 0x1400c00006057fae */ /* 0x0003e2000f121844 */
[----:B----4-:R-:W-:-:S03]  /*27960*/  IMAD.WIDE R54, R4, 0x4, R230 ;  /* 0x0000000404367825 */ /* 0x010fc600078e02e6 */
[----:B------:R-:W1:Y:S01]  /*27970*/  LDL.LU.64 R230, [R1+0xb98] ;  /* 0x000b980001e67983 */ /* 0x000e620000300a00 */
[----:B------:R-:W-:-:S03]  /*27980*/  IMAD.WIDE R44, R4, 0x4, R232 ;  /* 0x00000004042c7825 */ /* 0x000fc600078e02e8 */
[----:B------:R-:W4:Y:S01]  /*27990*/  LDL.LU.64 R232, [R1+0xb90] ;  /* 0x000b900001e87983 */ /* 0x000f220000300a00 */
[----:B------:R-:W-:-:S04]  /*279a0*/  IMAD.WIDE R68, R4, 0x4, R234 ;  /* 0x0000000404447825 */ /* 0x000fc800078e02ea */
[----:B------:R-:W-:Y:S01]  /*279b0*/  IMAD.WIDE R46, R4, 0x4, R236 ;  /* 0x00000004042e7825 */ /* 0x000fe200078e02ec */
[----:B------:R-:W4:Y:S04]  /*279c0*/  LDL.LU.64 R234, [R1+0xb88] ;  /* 0x000b880001ea7983 */ /* 0x000f280000300a00 */
[----:B------:R-:W4:Y:S01]  /*279d0*/  LDL.LU.64 R236, [R1+0xb80] ;  /* 0x000b800001ec7983 */ /* 0x000f220000300a00 */
[----:B------:R-:W-:Y:S01]  /*279e0*/  ISETP.GE.U32.AND P6, PT, R12, 0x7ffffeca, PT ;  /* 0x7ffffeca0c00780c */ /* 0x000fe20003fc6070 */
[----:B------:R-:W-:Y:S02]  /*279f0*/  VIADD R12, R49, 0xffffff08 ;  /* 0xffffff08310c7836 */ /* 0x000fe40000000000 */
[----:B------:R-:W-:Y:S04]  /*27a00*/  LDGSTS.E [R5+0x18000], desc[UR4][R54.64], !P5 ;  /* 0x1800000036057fae */ /* 0x000fe8000e921844 */
[----:B------:R-:W-:Y:S01]  /*27a10*/  LDGSTS.E [R5+0x1c000], desc[UR4][R44.64], !P5 ;  /* 0x1c0000002c057fae */ /* 0x000fe2000e921844 */
[----:B------:R-:W-:Y:S01]  /*27a20*/  ISETP.GE.U32.AND P5, PT, R12, 0x7ffffec9, PT ;  /* 0x7ffffec90c00780c */ /* 0x000fe20003fa6070 */
[----:B------:R-:W-:-:S02]  /*27a30*/  VIADD R12, R50, 0xffffff22 ;  /* 0xffffff22320c7836 */ /* 0x000fc40000000000 */
[----:B------:R-:W-:Y:S04]  /*27a40*/  STL.64 [R1+0x1cf0], R54 ;  /* 0x001cf03601007387 */ /* 0x000fe80000100a00 */
[----:B------:R-:W-:Y:S04]  /*27a50*/  LDGSTS.E [R5+0x18004], desc[UR4][R68.64], !P3 ;  /* 0x1800400044057fae */ /* 0x000fe8000d921844 */
[----:B------:R-:W-:Y:S04]  /*27a60*/  STL.64 [R1+0x1cf8], R44 ;  /* 0x001cf82c01007387 */ /* 0x000fe80000100a00 */
[----:B------:R-:W-:Y:S01]  /*27a70*/  LDGSTS.E [R5+0x1c004], desc[UR4][R46.64], !P3 ;  /* 0x1c0040002e057fae */ /* 0x000fe2000d921844 */
[----:B------:R-:W-:-:S02]  /*27a80*/  ISETP.GE.U32.AND P3, PT, R13, 0x7ffffee5, PT ;  /* 0x7ffffee50d00780c */ /* 0x000fc40003f66070 */
[----:B------:R-:W-:Y:S01]  /*27a90*/  IADD3 R13, R48, -0xdd, RZ ;  /* 0xffffff23300d7810 */ /* 0x000fe20007ffe0ff */
[----:B------:R-:W-:Y:S04]  /*27aa0*/  STL.64 [R1+0x1d00], R68 ;  /* 0x001d004401007387 */ /* 0x000fe80000100a00 */
[----:B------:R-:W-:Y:S01]  /*27ab0*/  STL.64 [R1+0x1d08], R46 ;  /* 0x001d082e01007387 */ /* 0x000fe20000100a00 */
[----:B--2---:R-:W-:-:S04]  /*27ac0*/  IMAD.WIDE R58, R4, 0x4, R238 ;  /* 0x00000004043a7825 */ /* 0x004fc800078e02ee */
[C---:B---3--:R-:W-:Y:S01]  /*27ad0*/  IMAD.WIDE R48, R4.reuse, 0x4, R240 ;  /* 0x0000000404307825 */ /* 0x048fe200078e02f0 */
[----:B------:R-:W-:Y:S03]  /*27ae0*/  LDGSTS.E [R5+0x18008], desc[UR4][R58.64], !P6 ;  /* 0x180080003a057fae */ /* 0x000fe6000f121844 */
[C---:B------:R-:W-:Y:S01]  /*27af0*/  IMAD.WIDE R72, R4.reuse, 0x4, R242 ;  /* 0x0000000404487825 */ /* 0x040fe200078e02f2 */
[----:B------:R-:W-:Y:S03]  /*27b00*/  LDGSTS.E [R5+0x1c008], desc[UR4][R48.64], !P6 ;  /* 0x1c00800030057fae */ /* 0x000fe6000f121844 */
[C---:B------:R-:W-:Y:S01]  /*27b10*/  IMAD.WIDE R50, R4.reuse, 0x4, R244 ;  /* 0x0000000404327825 */ /* 0x040fe200078e02f4 */
[----:B------:R-:W-:Y:S04]  /*27b20*/  LDGSTS.E [R5+0x1800c], desc[UR4][R72.64], !P5 ;  /* 0x1800c00048057fae */ /* 0x000fe8000e921844 */
[----:B------:R-:W2:Y:S04]  /*27b30*/  LDL.LU.64 R244, [R1+0xb78] ;  /* 0x000b780001f47983 */ /* 0x000ea80000300a00 */
[----:B------:R-:W3:Y:S04]  /*27b40*/  LDL.LU.64 R242, [R1+0xb70] ;  /* 0x000b700001f27983 */ /* 0x000ee80000300a00 */
[----:B------:R-:W3:Y:S04]  /*27b50*/  LDL.LU.64 R240, [R1+0xb68] ;  /* 0x000b680001f07983 */ /* 0x000ee80000300a00 */
[----:B------:R-:W3:Y:S04]  /*27b60*/  LDL.LU.64 R238, [R1+0xb60] ;  /* 0x000b600001ee7983 */ /* 0x000ee80000300a00 */
[----:B------:R-:W-:Y:S04]  /*27b70*/  STL.64 [R1+0x1d10], R58 ;  /* 0x001d103a01007387 */ /* 0x000fe80000100a00 */
[----:B------:R-:W-:Y:S01]  /*27b80*/  STL.64 [R1+0x1d18], R48 ;  /* 0x001d183001007387 */ /* 0x000fe20000100a00 */
[----:B-1----:R-:W-:-:S03]  /*27b90*/  IMAD.WIDE R14, R4, 0x4, R230 ;  /* 0x00000004040e7825 */ /* 0x002fc600078e02e6 */
[----:B------:R-:W-:Y:S01]  /*27ba0*/  STL.64 [R1+0x1d20], R72 ;  /* 0x001d204801007387 */ /* 0x000fe20000100a00 */
[----:B----4-:R-:W-:-:S03]  /*27bb0*/  IMAD.WIDE R10, R4, 0x4, R232 ;  /* 0x00000004040a7825 */ /* 0x010fc600078e02e8 */
[----:B------:R-:W-:Y:S04]  /*27bc0*/  STL.64 [R1+0x1d28], R50 ;  /* 0x001d283201007387 */ /* 0x000fe80000100a00 */
[----:B------:R-:W-:Y:S04]  /*27bd0*/  STL.64 [R1+0x18], R14 ;  /* 0x0000180e01007387 */ /* 0x000fe80000100a00 */
[----:B------:R-:W-:Y:S01]  /*27be0*/  STL.64 [R1+0x10], R10 ;  /* 0x0000100a01007387 */ /* 0x000fe20000100a00 */
[----:B------:R-:W-:-:S04]  /*27bf0*/  IMAD.WIDE R8, R4, 0x4, R234 ;  /* 0x0000000404087825 */ /* 0x000fc800078e02ea */
[----:B------:R-:W-:Y:S01]  /*27c00*/  IMAD.WIDE R6, R4, 0x4, R236 ;  /* 0x0000000404067825 */ /* 0x000fe200078e02ec */
[----:B------:R1:W-:Y:S04]  /*27c10*/  STL.64 [R1+0x8], R8 ;  /* 0x0000080801007387 */ /* 0x0003e80000100a00 */
[----:B------:R4:W-:Y:S04]  /*27c20*/  STL.64 [R1], R6 ;  /* 0x0000000601007387 */ /* 0x0009e80000100a00 */
[----:B------:R-:W4:Y:S04]  /*27c30*/  LDL.LU.64 R230, [R1+0xa68] ;  /* 0x000a680001e67983 */ /* 0x000f280000300a00 */
[----:B------:R-:W4:Y:S04]  /*27c40*/  LDL.LU.64 R232, [R1+0xa60] ;  /* 0x000a600001e87983 */ /* 0x000f280000300a00 */
[----:B------:R-:W4:Y:S04]  /*27c50*/  LDL.LU.64 R234, [R1+0xa58] ;  /* 0x000a580001ea7983 */ /* 0x000f280000300a00 */
[----:B------:R-:W4:Y:S01]  /*27c60*/  LDL.LU.64 R236, [R1+0xa50] ;  /* 0x000a500001ec7983 */ /* 0x000f220000300a00 */
[----:B------:R-:W-:Y:S01]  /*27c70*/  ISETP.GE.U32.AND P6, PT, R13, 0x7ffffee4, PT ;  /* 0x7ffffee40d00780c */ /* 0x000fe20003fc6070 */
[----:B------:R-:W-:-:S02]  /*27c80*/  VIADD R13, R60, 0xffffff21 ;  /* 0xffffff213c0d7836 */ /* 0x000fc40000000000 */
[----:B------:R-:W-:Y:S01]  /*27c90*/  LDGSTS.E [R5+0x1c00c], desc[UR4][R50.64], !P5 ;  /* 0x1c00c00032057fae */ /* 0x000fe2000e921844 */
[----:B------:R-:W-:Y:S01]  /*27ca0*/  ISETP.GE.U32.AND P5, PT, R12, 0x7ffffee3, PT ;  /* 0x7ffffee30c00780c */ /* 0x000fe20003fa6070 */
[----:B------:R-:W-:Y:S02]  /*27cb0*/  VIADD R12, R62, 0xffffff07 ;  /* 0xffffff073e0c7836 */ /* 0x000fe40000000000 */
[----:B------:R-:W-:Y:S04]  /*27cc0*/  LDGSTS.E [R3+0x10000], desc[UR4][R14.64], !P1 ;  /* 0x100000000e037fae */ /* 0x000fe8000c921844 */
[----:B------:R-:W-:Y:S01]  /*27cd0*/  LDGSTS.E [R3+0x14000], desc[UR4][R10.64], !P1 ;  /* 0x140000000a037fae */ /* 0x000fe2000c921844 */
[----:B------:R-:W-:-:S03]  /*27ce0*/  ISETP.GE.U32.AND P1, PT, R13, 0x7ffffee2, PT ;  /* 0x7ffffee20d00780c */ /* 0x000fc60003f26070 */
[----:B------:R-:W-:Y:S01]  /*27cf0*/  LDGSTS.E [R3+0x10004], desc[UR4][R8.64], !P4 ;  /* 0x1000400008037fae */ /* 0x000fe2000e121844 */
[----:B------:R-:W-:-:S03]  /*27d00*/  VIADD R13, R61, 0xffffff06 ;  /* 0xffffff063d0d7836 */ /* 0x000fc60000000000 */
[----:B------:R-:W-:Y:S01]  /*27d10*/  LDGSTS.E [R3+0x14004], desc[UR4][R6.64], !P4 ;  /* 0x1400400006037fae */ /* 0x000fe2000e121844 */
[----:B------:R-:W-:Y:S02]  /*27d20*/  ISETP.GE.U32.AND P4, PT, R12, 0x7ffffec8, PT ;  /* 0x7ffffec80c00780c */ /* 0x000fe40003f86070 */
[----:B------:R-:W-:Y:S01]  /*27d30*/  IADD3 R12, R63, -0xfb, RZ ;  /* 0xffffff053f0c7810 */ /* 0x000fe20007ffe0ff */
[----:B-1----:R-:W4:Y:S04]  /*27d40*/  LDL.LU.64 R8, [R1+0xa48] ;  /* 0x000a480001087983 */ /* 0x002f280000300a00 */
[----:B------:R-:W4:Y:S04]  /*27d50*/  LDL.LU.64 R98, [R1+0xa40] ;  /* 0x000a400001627983 */ /* 0x000f280000300a00 */
[----:B------:R-:W4:Y:S04]  /*27d60*/  LDL.LU.64 R226, [R1+0xa38] ;  /* 0x000a380001e27983 */ /* 0x000f280000300a00 */
[----:B------:R-:W4:Y:S01]  /*27d70*/  LDL.LU.64 R228, [R1+0xa30] ;  /* 0x000a300001e47983 */ /* 0x000f220000300a00 */
[----:B--2---:R-:W-:-:S04]  /*27d80*/  IMAD.WIDE R244, R4, 0x4, R244 ;  /* 0x0000000404f47825 */ /* 0x004fc800078e02f4 */
[C---:B---3--:R-:W-:Y:S01]  /*27d90*/  IMAD.WIDE R242, R4.reuse, 0x4, R242 ;  /* 0x0000000404f27825 */ /* 0x048fe200078e02f2 */
[----:B------:R-:W-:Y:S03]  /*27da0*/  LDGSTS.E [R3+0x10008], desc[UR4][R244.64], !P2 ;  /* 0x10008000f4037fae */ /* 0x000fe6000d121844 */
[C---:B------:R-:W-:Y:S01]  /*27db0*/  IMAD.WIDE R240, R4.reuse, 0x4, R240 ;  /* 0x0000000404f07825 */ /* 0x040fe200078e02f0 */
[----:B------:R-:W-:Y:S03]  /*27dc0*/  STL.64 [R1+0x1d30], R244 ;  /* 0x001d30f401007387 */ /* 0x000fe60000100a00 */
[----:B------:R-:W-:Y:S01]  /*27dd0*/  IMAD.WIDE R238, R4, 0x4, R238 ;  /* 0x0000000404ee7825 */ /* 0x000fe200078e02ee */
[----:B------:R-:W-:Y:S01]  /*27de0*/  LDGSTS.E [R3+0x14008], desc[UR4][R242.64], !P2 ;  /* 0x14008000f2037fae */ /* 0x000fe2000d121844 */
[----:B------:R-:W-:-:S03]  /*27df0*/  ISETP.GE.U32.AND P2, PT, R13, 0x7ffffec7, PT ;  /* 0x7ffffec70d00780c */ /* 0x000fc60003f46070 */
[----:B------:R-:W-:Y:S04]  /*27e00*/  STL.64 [R1+0x1d38], R242 ;  /* 0x001d38f201007387 */ /* 0x000fe80000100a00 */
[----:B------:R-:W-:Y:S04]  /*27e10*/  LDGSTS.E [R3+0x1000c], desc[UR4][R240.64], !P3 ;  /* 0x1000c000f0037fae */ /* 0x000fe8000d921844 */
[----:B------:R-:W-:Y:S04]  /*27e20*/  STL.64 [R1+0x1d40], R240 ;  /* 0x001d40f001007387 */ /* 0x000fe80000100a00 */
[----:B------:R-:W-:Y:S01]  /*27e30*/  LDGSTS.E [R3+0x1400c], desc[UR4][R238.64], !P3 ;  /* 0x1400c000ee037fae */ /* 0x000fe2000d921844 */
[----:B------:R-:W-:-:S03]  /*27e40*/  ISETP.GE.U32.AND P3, PT, R12, 0x7ffffec6, PT ;  /* 0x7ffffec60c00780c */ /* 0x000fc60003f66070 */
[----:B------:R-:W-:Y:S01]  /*27e50*/  STL.64 [R1+0x1d48], R238 ;  /* 0x001d48ee01007387 */ /* 0x000fe20000100a00 */
[----:B----4-:R-:W-:-:S04]  /*27e60*/  IMAD.WIDE R12, R4, 0x4, R234 ;  /* 0x00000004040c7825 */ /* 0x010fc800078e02ea */
[C---:B------:R-:W-:Y:S02]  /*27e70*/  IMAD.WIDE R62, R4.reuse, 0x4, R236 ;  /* 0x00000004043e7825 */ /* 0x040fe400078e02ec */
[----:B------:R-:W2:Y:S04]  /*27e80*/  LDL.LU.64 R236, [R1+0xb58] ;  /* 0x000b580001ec7983 */ /* 0x000ea80000300a00 */
[----:B------:R-:W3:Y:S01]  /*27e90*/  LDL.LU.64 R234, [R1+0xb50] ;  /* 0x000b500001ea7983 */ /* 0x000ee20000300a00 */
[----:B------:R-:W-:-:S04]  /*27ea0*/  IMAD.WIDE R70, R4, 0x4, R230 ;  /* 0x0000000404467825 */ /* 0x000fc800078e02e6 */
[----:B------:R-:W-:Y:S01]  /*27eb0*/  IMAD.WIDE R60, R4, 0x4, R232 ;  /* 0x00000004043c7825 */ /* 0x000fe200078e02e8 */
[----:B------:R-:W-:Y:S04]  /*27ec0*/  LDGSTS.E [R3+0x18000], desc[UR4][R70.64], !P4 ;  /* 0x1800000046037fae */ /* 0x000fe8000e121844 */
[----:B------:R-:W4:Y:S04]  /*27ed0*/  LDL.LU.64 R232, [R1+0xb48] ;  /* 0x000b480001e87983 */ /* 0x000f280000300a00 */
[----:B------:R-:W4:Y:S04]  /*27ee0*/  LDL.LU.64 R230, [R1+0xb40] ;  /* 0x000b400001e67983 */ /* 0x000f280000300a00 */
[----:B------:R-:W-:Y:S04]  /*27ef0*/  STL.64 [R1+0x1d50], R70 ;  /* 0x001d504601007387 */ /* 0x000fe80000100a00 */
[----:B------:R-:W-:Y:S01]  /*27f00*/  LDGSTS.E [R3+0x1c000], desc[UR4][R60.64], !P4 ;  /* 0x1c0000003c037fae */ /* 0x000fe2000e121844 */
[----:B------:R-:W-:Y:S01]  /*27f10*/  ISETP.GE.U32.AND P4, PT, R64, 0x7ffffec5, PT ;  /* 0x7ffffec54000780c */ /* 0x000fe20003f86070 */
[----:B------:R-:W-:-:S02]  /*27f20*/  IMAD.WIDE R74, R4, 0x4, R8 ;  /* 0x00000004044a7825 */ /* 0x000fc400078e0208 */
[----:B------:R-:W-:Y:S04]  /*27f30*/  STL.64 [R1+0x1d58], R60 ;  /* 0x001d583c01007387 */ /* 0x000fe80000100a00 */
[----:B------:R1:W-:Y:S01]  /*27f40*/  LDGSTS.E [R3+0x18004], desc[UR4][R12.64], !P2 ;  /* 0x180040000c037fae */ /* 0x0003e2000d121844 */
[----:B------:R-:W-:-:S03]  /*27f50*/  IMAD.WIDE R76, R4, 0x4, R226 ;  /* 0x00000004044c7825 */ /* 0x000fc600078e02e2 */
[----:B------:R-:W-:Y:S01]  /*27f60*/  STL.64 [R1+0x1d60], R12 ;  /* 0x001d600c01007387 */ /* 0x000fe20000100a00 */
[----:B------:R-:W-:-:S03]  /*27f70*/  IMAD.WIDE R66, R4, 0x4, R228 ;  /* 0x0000000404427825 */ /* 0x000fc600078e02e4 */
[----:B------:R-:W-:Y:S01]  /*27f80*/  LDGSTS.E [R3+0x1c004], desc[UR4][R62.64], !P2 ;  /* 0x1c0040003e037fae */ /* 0x000fe2000d121844 */
[----:B------:R-:W-:Y:S01]  /*27f90*/  ISETP.GE.U32.AND P2, PT, R65, 0x7ffffee1, PT ;  /* 0x7ffffee14100780c */ /* 0x000fe20003f46070 */
[C---:B------:R-:W-:Y:S02]  /*27fa0*/  IMAD.WIDE R64, R4.reuse, 0x4, R98 ;  /* 0x0000000404407825 */ /* 0x040fe400078e0262 */
[----:B------:R-:W-:Y:S01]  /*27fb0*/  STL.64 [R1+0x1d68], R62 ;  /* 0x001d683e01007387 */ /* 0x000fe20000100a00 */
[----:B------:R-:W1:Y:S03]  /*27fc0*/  LDC R98, c[0x0][0x230] ;  /* 0x00008c00ff627b82 */ /* 0x000e660000000800 */
[----:B------:R-:W4:Y:S04]  /*27fd0*/  LDL.LU.64 R228, [R1+0xb38] ;  /* 0x000b380001e47983 */ /* 0x000f280000300a00 */
[----:B------:R-:W4:Y:S04]  /*27fe0*/  LDL.LU.64 R226, [R1+0xb30] ;  /* 0x000b300001e27983 */ /* 0x000f280000300a00 */
[----:B------:R-:W4:Y:S04]  /*27ff0*/  LDL.LU.64 R8, [R1+0x388] ;  /* 0x0003880001087983 */ /* 0x000f280000300a00 */
[----:B------:R-:W-:Y:S04]  /*28000*/  STL.64 [R1+0x1d70], R74 ;  /* 0x001d704a01007387 */ /* 0x000fe80000100a00 */
[----:B------:R-:W-:Y:S04]  /*28010*/  STL.64 [R1+0x1d78], R64 ;  /* 0x001d784001007387 */ /* 0x000fe80000100a00 */
[----:B------:R-:W-:Y:S04]  /*28020*/  STL.64 [R1+0x1d80], R76 ;  /* 0x001d804c01007387 */ /* 0x000fe80000100a00 */
[----:B------:R-:W-:Y:S01]  /*28030*/  STL.64 [R1+0x1d88], R66 ;  /* 0x001d884201007387 */ /* 0x000fe20000100a00 */
[----:B--2---:R-:W-:-:S03]  /*28040*/  IMAD.WIDE R236, R4, 0x4, R236 ;  /* 0x0000000404ec7825 */ /* 0x004fc600078e02ec */
[----:B------:R-:W-:Y:S01]  /*28050*/  LDGSTS.E [R3+0x18008], desc[UR4][R74.64], !P3 ;  /* 0x180080004a037fae */ /* 0x000fe2000d921844 */
[----:B---3--:R-:W-:-:S03]  /*28060*/  IMAD.WIDE R234, R4, 0x4, R234 ;  /* 0x0000000404ea7825 */ /* 0x008fc600078e02ea */
[----:B------:R-:W-:Y:S04]  /*28070*/  STL.64 [R1+0x1d90], R236 ;  /* 0x001d90ec01007387 */ /* 0x000fe80000100a00 */
[----:B------:R-:W-:Y:S04]  /*28080*/  STL.64 [R1+0x1d98], R234 ;  /* 0x001d98ea01007387 */ /* 0x000fe80000100a00 */
[----:B------:R-:W2:Y:S04]  /*28090*/  LDL.LU.64 R14, [R1+0x3b0] ;  /* 0x0003b000010e7983 */ /* 0x000ea80000300a00 */
[----:B------:R-:W3:Y:S04]  /*280a0*/  LDL.LU.64 R246, [R1+0x3c0] ;  /* 0x0003c00001f67983 */ /* 0x000ee80000300a00 */
[----:B------:R-:W3:Y:S04]  /*280b0*/  LDL.LU.64 R86, [R1+0x3d8] ;  /* 0x0003d80001567983 */ /* 0x000ee80000300a00 */
[----:B------:R-:W3:Y:S01]  /*280c0*/  LDL.LU.64 R88, [R1+0x3e8] ;  /* 0x0003e80001587983 */ /* 0x000ee20000300a00 */
[----:B------:R-:W1:Y:S03]  /*280d0*/  S2R R99, SR_TID.X ;  /* 0x0000000000637919 */ /* 0x000e660000002100 */
[----:B------:R-:W-:Y:S04]  /*280e0*/  LDGSTS.E [R3+0x1c008], desc[UR4][R64.64], !P3 ;  /* 0x1c00800040037fae */ /* 0x000fe8000d921844 */
[----:B------:R-:W-:Y:S04]  /*280f0*/  LDGSTS.E [R3+0x1800c], desc[UR4][R76.64], !P4 ;  /* 0x1800c0004c037fae */ /* 0x000fe8000e121844 */
[----:B------:R-:W-:Y:S01]  /*28100*/  LDGSTS.E [R3+0x1c00c], desc[UR4][R66.64], !P4 ;  /* 0x1c00c00042037fae */ /* 0x000fe2000e121844 */
[----:B----4-:R-:W-:-:S03]  /*28110*/  IMAD.WIDE R232, R4, 0x4, R232 ;  /* 0x0000000404e87825 */ /* 0x010fc600078e02e8 */
[----:B------:R-:W-:Y:S01]  /*28120*/  LDGSTS.E [R0+0x10000], desc[UR4][R236.64], !P6 ;  /* 0x10000000ec007fae */ /* 0x000fe2000f121844 */
[----:B------:R-:W-:-:S03]  /*28130*/  IMAD.WIDE R230, R4, 0x4, R230 ;  /* 0x0000000404e67825 */ /* 0x000fc600078e02e6 */
[----:B------:R-:W-:Y:S01]  /*28140*/  LDGSTS.E [R0+0x14000], desc[UR4][R234.64], !P6 ;  /* 0x14000000ea007fae */ /* 0x000fe2000f121844 */
[----:B------:R-:W-:Y:S02]  /*28150*/  ISETP.GE.U32.AND P4, PT, R78, 0x7ffffec3, PT ;  /* 0x7ffffec34e00780c */ /* 0x000fe40003f86070 */
[----:B------:R-:W-:Y:S01]  /*28160*/  IADD3 R78, R80, -0xff, RZ ;  /* 0xffffff01504e7810 */ /* 0x000fe20007ffe0ff */
[----:B------:R-:W-:Y:S01]  /*28170*/  LDGSTS.E [R0+0x10004], desc[UR4][R232.64], !P5 ;  /* 0x10004000e8007fae */ /* 0x000fe2000e921844 */
[----:B-1----:R-:W-:-:S03]  /*28180*/  LOP3.LUT R99, R99, 0x3f, RZ, 0xc0, !PT ;  /* 0x0000003f63637812 */ /* 0x002fc600078ec0ff */
[----:B------:R-:W-:Y:S01]  /*28190*/  LDGSTS.E [R0+0x14004], desc[UR4][R230.64], !P5 ;  /* 0x14004000e6007fae */ /* 0x000fe2000e921844 */
[----:B------:R-:W-:Y:S01]  /*281a0*/  ISETP.GE.AND P6, PT, R99, R83, PT ;  /* 0x000000536300720c */ /* 0x000fe20003fc6270 */
[----:B------:R-:W-:Y:S01]  /*281b0*/  IMAD.WIDE R228, R4, 0x4, R228 ;  /* 0x0000000404e47825 */ /* 0x000fe200078e02e4 */
[----:B------:R-:W-:-:S03]  /*281c0*/  ISETP.GE.U32.AND P3, PT, R79, 0x7ffffec4, PT ;  /* 0x7ffffec44f00780c */ /* 0x000fc60003f66070 */
[C---:B------:R-:W-:Y:S01]  /*281d0*/  IMAD.WIDE R226, R4.reuse, 0x4, R226 ;  /* 0x0000000404e27825 */ /* 0x040fe200078e02e2 */
[----:B------:R-:W-:Y:S01]  /*281e0*/  SEL R82, RZ, 0x4, P6 ;  /* 0x00000004ff527807 */ /* 0x000fe20003000000 */
[----:B------:R-:W-:Y:S01]  /*281f0*/  STL.64 [R1+0x1da0], R232 ;  /* 0x001da0e801007387 */ /* 0x000fe20000100a00 */
[----:B------:R-:W-:Y:S01]  /*28200*/  PLOP3.LUT P6, PT, PT, PT, UP1, 0x80, 0x0 ;  /* 0x000000000000781c */ /* 0x000fe20003fcf018 */
[----:B------:R-:W-:Y:S01]  /*28210*/  IMAD.WIDE R80, R4, 0x4, R100 ;  /* 0x0000000404507825 */ /* 0x000fe200078e0264 */
[----:B------:R-:W-:Y:S01]  /*28220*/  ISETP.GE.U32.AND P5, PT, R78, 0x7ffffec2, PT ;  /* 0x7ffffec24e00780c */ /* 0x000fe20003fa6070 */
[----:B------:R-:W-:Y:S01]  /*28230*/  LDGSTS.E [R0+0x10008], desc[UR4][R228.64], !P1 ;  /* 0x10008000e4007fae */ /* 0x000fe2000c921844 */
[----:B------:R-:W-:Y:S01]  /*28240*/  SEL R82, R82, RZ, P6 ;  /* 0x000000ff52527207 */ /* 0x000fe20003000000 */
[----:B------:R-:W-:Y:S01]  /*28250*/  IMAD.WIDE R78, R4, 0x4, R8 ;  /* 0x00000004044e7825 */ /* 0x000fe200078e0208 */
[----:B------:R-:W-:Y:S01]  /*28260*/  ISETP.GE.U32.AND P6, PT, R83, 0x7ffffec1, PT ;  /* 0x7ffffec15300780c */ /* 0x000fe20003fc6070 */
[----:B------:R-:W-:Y:S01]  /*28270*/  STL.64 [R1+0x1da8], R230 ;  /* 0x001da8e601007387 */ /* 0x000fe20000100a00 */
[----:B------:R-:W1:Y:S01]  /*28280*/  LDC R100, c[0x0][0x230] ;  /* 0x00008c00ff647b82 */ /* 0x000e620000000800 */
[----:B------:R-:W-:-:S02]  /*28290*/  VIADD R83, R84, 0xfffffeff ;  /* 0xfffffeff54537836 */ /* 0x000fc40000000000 */
[----:B------:R-:W-:Y:S01]  /*282a0*/  LDGSTS.E [R0+0x14008], desc[UR4][R226.64], !P1 ;  /* 0x14008000e2007fae */ /* 0x000fe2000c921844 */
[----:B------:R-:W-:-:S03]  /*282b0*/  ISETP.NE.U32.AND P1, PT, R82, RZ, PT ;  /* 0x000000ff5200720c */ /* 0x000fc60003f25070 */
[----:B------:R-:W4:Y:S01]  /*282c0*/  LDL.LU.64 R96, [R1+0x3f8] ;  /* 0x0003f80001607983 */ /* 0x000f220000300a00 */
[----:B------:R-:W1:Y:S03]  /*282d0*/  LDC R99, c[0x0][0x230] ;  /* 0x00008c00ff637b82 */ /* 0x000e660000000800 */
[----:B------:R-:W-:Y:S04]  /*282e0*/  LDGSTS.E [R0+0x1000c], desc[UR4][R78.64], !P2 ;  /* 0x1000c0004e007fae */ /* 0x000fe8000d121844 */
[----:B------:R-:W4:Y:S04]  /*282f0*/  LDL.LU.64 R92, [R1+0x410] ;  /* 0x00041000015c7983 */ /* 0x000f280000300a00 */
[----:B------:R-:W-:Y:S01]  /*28300*/  LDGSTS.E [R0+0x1400c], desc[UR4][R80.64], !P2 ;  /* 0x1400c00050007fae */ /* 0x000fe2000d121844 */
[----:B------:R-:W-:-:S03]  /*28310*/  ISETP.GE.U32.AND P2, PT, R83, 0x7ffffec0, PT ;  /* 0x7ffffec05300780c */ /* 0x000fc60003f46070 */
[----:B------:R-:W4:Y:S04]  /*28320*/  LDL.LU.64 R94, [R1+0x420] ;  /* 0x00042000015e7983 */ /* 0x000f280000300a00 */
[----:B------:R-:W4:Y:S04]  /*28330*/  LDL.LU.64 R8, [R1+0x430] ;  /* 0x0004300001087983 */ /* 0x000f280000300a00 */
[----:B------:R-:W-:Y:S04]  /*28340*/  STL.64 [R1+0x1db0], R228 ;  /* 0x001db0e401007387 */ /* 0x000fe80000100a00 */
[----:B------:R-:W-:Y:S04]  /*28350*/  STL.64 [R1+0x1db8], R226 ;  /* 0x001db8e201007387 */ /* 0x000fe80000100a00 */
[----:B------:R-:W-:Y:S04]  /*28360*/  STL.64 [R1+0x1dc0], R78 ;  /* 0x001dc04e01007387 */ /* 0x000fe80000100a00 */
[----:B------:R-:W-:Y:S01]  /*28370*/  STL.64 [R1+0x1dc8], R80 ;  /* 0x001dc85001007387 */ /* 0x000fe20000100a00 */
[----:B--2---:R-:W-:-:S04]  /*28380*/  IMAD.WIDE R82, R4, 0x4, R14 ;  /* 0x0000000404527825 */ /* 0x004fc800078e020e */
[C---:B---3--:R-:W-:Y:S01]  /*28390*/  IMAD.WIDE R84, R4.reuse, 0x4, R246 ;  /* 0x0000000404547825 */ /* 0x048fe200078e02f6 */
[----:B------:R-:W-:Y:S03]  /*283a0*/  STL.64 [R1+0x1dd0], R82 ;  /* 0x001dd05201007387 */ /* 0x000fe60000100a00 */
[C---:B------:R-:W-:Y:S01]  /*283b0*/  IMAD.WIDE R86, R4.reuse, 0x4, R86 ;  /* 0x0000000404567825 */ /* 0x040fe200078e0256 */
[----:B------:R-:W-:Y:S03]  /*283c0*/  STL.64 [R1+0x1dd8], R84 ;  /* 0x001dd85401007387 */ /* 0x000fe60000100a00 */
[----:B------:R-:W-:Y:S01]  /*283d0*/  IMAD.WIDE R88, R4, 0x4, R88 ;  /* 0x0000000404587825 */ /* 0x000fe200078e0258 */
[----:B------:R-:W-:Y:S04]  /*283e0*/  STL.64 [R1+0x1de0], R86 ;  /* 0x001de05601007387 */ /* 0x000fe80000100a00 */
[----:B------:R-:W-:Y:S04]  /*283f0*/  STL.64 [R1+0x1de8], R88 ;  /* 0x001de85801007387 */ /* 0x000fe80000100a00 */
[----:B------:R-:W2:Y:S04]  /*28400*/  LDL.LU.64 R42, [R1+0xd10] ;  /* 0x000d1000012a7983 */ /* 0x000ea80000300a00 */
[----:B------:R-:W3:Y:S04]  /*28410*/  LDL.LU.64 R30, [R1+0xd08] ;  /* 0x000d0800011e7983 */ /* 0x000ee80000300a00 */
[----:B------:R-:W2:Y:S04]  /*28420*/  LDL.LU.64 R52, [R1+0xd00] ;  /* 0x000d000001347983 */ /* 0x000ea80000300a00 */
        /* <DEDUP_REMOVED lines=10> */
[----:B------:R-:W-:Y:S04]  /*284d0*/  LDGSTS.E [R0+0x18000], desc[UR4][R82.64], !P3 ;  /* 0x1800000052007fae */ /* 0x000fe8000d921844 */
[----:B------:R-:W-:Y:S01]  /*284e0*/  LDGSTS.E [R0+0x1c000], desc[UR4][R84.64], !P3 ;  /* 0x1c00000054007fae */ /* 0x000fe2000d921844 */
[----:B------:R-:W-:-:S03]  /*284f0*/  ISETP.GE.U32.AND P3, PT, R91, 0x7ffffebf, PT ;  /* 0x7ffffebf5b00780c */ /* 0x000fc60003f66070 */
[----:B------:R-:W2:Y:S04]  /*28500*/  LDL.LU.64 R32, [R1+0xa28] ;  /* 0x000a280001207983 */ /* 0x000ea80000300a00 */
[----:B------:R-:W-:Y:S04]  /*28510*/  LDGSTS.E [R0+0x18004], desc[UR4][R86.64], !P4 ;  /* 0x1800400056007fae */ /* 0x000fe8000e121844 */
[----:B------:R-:W-:Y:S01]  /*28520*/  LDGSTS.E [R0+0x1c004], desc[UR4][R88.64], !P4 ;  /* 0x1c00400058007fae */ /* 0x000fe2000e121844 */
[----:B------:R-:W-:Y:S01]  /*28530*/  ISETP.GE.U32.AND P4, PT, R90, 0x7ffffebe, PT ;  /* 0x7ffffebe5a00780c */ /* 0x000fe20003f86070 */
[----:B----4-:R-:W-:-:S02]  /*28540*/  IMAD.WIDE R90, R4, 0x4, R96 ;  /* 0x00000004045a7825 */ /* 0x010fc400078e0260 */
[----:B------:R-:W4:Y:S02]  /*28550*/  LDL.LU.64 R36, [R1+0xa18] ;  /* 0x000a180001247983 */ /* 0x000f240000300a00 */
[C---:B------:R-:W-:Y:S02]  /*28560*/  IMAD.WIDE R96, R4.reuse, 0x4, R8 ;  /* 0x0000000404607825 */ /* 0x040fe400078e0208 */
[----:B------:R-:W4:Y:S02]  /*28570*/  LDL.LU.64 R16, [R1+0xa10] ;  /* 0x000a100001107983 */ /* 0x000f240000300a00 */
[C---:B------:R-:W-:Y:S02]  /*28580*/  IMAD.WIDE R92, R4.reuse, 0x4, R92 ;  /* 0x00000004045c7825 */ /* 0x040fe400078e025c */
[----:B------:R-:W4:Y:S02]  /*28590*/  LDL.LU.64 R8, [R1+0xa08] ;  /* 0x000a080001087983 */ /* 0x000f240000300a00 */
[----:B------:R-:W-:-:S02]  /*285a0*/  IMAD.WIDE R94, R4, 0x4, R94 ;  /* 0x00000004045e7825 */ /* 0x000fc400078e025e */
[----:B------:R-:W-:Y:S04]  /*285b0*/  STL.64 [R1+0x1df0], R4 ;  /* 0x001df00401007387 */ /* 0x000fe80000100a00 */
[----:B------:R-:W-:Y:S01]  /*285c0*/  STL.64 [R1+0x1df8], R90 ;  /* 0x001df85a01007387 */ /* 0x000fe20000100a00 */
[----:B------:R-:W-:-:S03]  /*285d0*/  VIADD R98, R98, 0xfffffedf ;  /* 0xfffffedf62627836 */ /* 0x000fc60000000000 */
[----:B------:R-:W-:Y:S01]  /*285e0*/  STL.64 [R1+0x1e00], R92 ;  /* 0x001e005c01007387 */ /* 0x000fe20000100a00 */
[----:B-1----:R-:W-:-:S03]  /*285f0*/  VIADD R26, R100, 0xfffffede ;  /* 0xfffffede641a7836 */ /* 0x002fc60000000000 */
[----:B------:R-:W-:Y:S01]  /*28600*/  STL.64 [R1+0x1e08], R94 ;  /* 0x001e085e01007387 */ /* 0x000fe20000100a00 */
[----:B------:R-:W-:-:S03]  /*28610*/  IADD3 R99, R99, -0x104, RZ ;  /* 0xfffffefc63637810 */ /* 0x000fc60007ffe0ff */
[----:B------:R-:W-:Y:S04]  /*28620*/  STL.64 [R1+0x1e10], R96 ;  /* 0x001e106001007387 */ /* 0x000fe80000100a00 */
[----:B------:R3:W-:Y:S04]  /*28630*/  STL.64 [R1+0x1e18], R18 ;  /* 0x001e181201007387 */ /* 0x0007e80000100a00 */
[----:B------:R-:W-:Y:S04]  /*28640*/  LDGSTS.E [R0+0x18008], desc[UR4][R90.64], !P5 ;  /* 0x180080005a007fae */ /* 0x000fe8000e921844 */
[----:B------:R-:W-:Y:S01]  /*28650*/  LDGSTS.E [R0+0x1c008], desc[UR4][R92.64], !P5 ;  /* 0x1c0080005c007fae */ /* 0x000fe2000e921844 */
[----:B------:R-:W-:-:S03]  /*28660*/  ISETP.GE.U32.AND P5, PT, R99, 0x7ffffebd, PT ;  /* 0x7ffffebd6300780c */ /* 0x000fc60003fa6070 */
[----:B------:R-:W-:Y:S04]  /*28670*/  LDGSTS.E [R0+0x1800c], desc[UR4][R94.64], !P6 ;  /* 0x1800c0005e007fae */ /* 0x000fe8000f121844 */
[----:B------:R1:W-:Y:S01]  /*28680*/  LDGSTS.E [R0+0x1c00c], desc[UR4][R96.64], !P6 ;  /* 0x1c00c00060007fae */ /* 0x0003e2000f121844 */
[----:B------:R-:W-:-:S03]  /*28690*/  ISETP.GE.U32.AND P6, PT, R98, 0x7ffffea0, PT ;  /* 0x7ffffea06200780c */ /* 0x000fc60003fc6070 */
[----:B------:R-:W-:Y:S04]  /*286a0*/  STL.64 [R1+0x1e20], R28 ;  /* 0x001e201c01007387 */ /* 0x000fe80000100a00 */
[----:B------:R-:W-:Y:S01]  /*286b0*/  STL [R1+0x1e28], R26 ;  /* 0x001e281a01007387 */ /* 0x000fe20000100800 */
[----:B------:R-:W-:-:S03]  /*286c0*/  IMAD.WIDE R102, R2, 0x4, R102 ;  /* 0x0000000402667825 */ /* 0x000fc600078e0266 */
[----:B------:R-:W0:Y:S01]  /*286d0*/  LDGDEPBAR ;  /* 0x00000000000079af */ /* 0x000e220000000000 */
[----:B---3--:R-:W-:-:S04]  /*286e0*/  IMAD.WIDE R18, R2, 0x4, R30 ;  /* 0x0000000402127825 */ /* 0x008fc800078e021e */
[C---:B--2---:R-:W-:Y:S01]  /*286f0*/  IMAD.WIDE R12, R2.reuse, 0x4, R52 ;  /* 0x00000004020c7825 */ /* 0x044fe200078e0234 */
[----:B------:R-:W-:Y:S03]  /*28700*/  STL.64 [R1+0xbe8], R18 ;  /* 0x000be81201007387 */ /* 0x000fe60000100a00 */
[C---:B------:R-:W-:Y:S02]  /*28710*/  IMAD.WIDE R98, R2.reuse, 0x4, R42 ;  /* 0x0000000402627825 */ /* 0x040fe400078e022a */
[----:B------:R-:W2:Y:S02]  /*28720*/  LDL.LU.64 R42, [R1+0x9f8] ;  /* 0x0009f800012a7983 */ /* 0x000ea40000300a00 */
[C---:B------:R-:W-:Y:S02]  /*28730*/  IMAD.WIDE R4, R2.reuse, 0x4, R38 ;  /* 0x0000000402047825 */ /* 0x040fe400078e0226 */
[----:B------:R-:W-:Y:S04]  /*28740*/  STL.64 [R1+0xda0], R12 ;  /* 0x000da00c01007387 */ /* 0x000fe80000100a00 */
[----:B------:R-:W3:Y:S04]  /*28750*/  LDL.LU.64 R30, [R1+0x9f0] ;  /* 0x0009f000011e7983 */ /* 0x000ee80000300a00 */
[----:B------:R1:W-:Y:S04]  /*28760*/  STL.64 [R1+0xe50], R4 ;  /* 0x000e500401007387 */ /* 0x0003e80000100a00 */
[----:B------:R-:W3:Y:S04]  /*28770*/  LDL.LU.64 R52, [R1+0x9e8] ;  /* 0x0009e80001347983 */ /* 0x000ee80000300a00 */
[----:B------:R-:W3:Y:S01]  /*28780*/  LDL.LU.64 R38, [R1+0x9d8] ;  /* 0x0009d80001267983 */ /* 0x000ee20000300a00 */
[----:B-1----:R-:W-:-:S03]  /*28790*/  IMAD.WIDE R4, R2, 0x4, R24 ;  /* 0x0000000402047825 */ /* 0x002fc600078e0218 */
[----:B------:R-:W-:Y:S04]  /*287a0*/  LDGSTS.E [R249+0x60000], desc[UR4][R98.64], P0 ;  /* 0x6000000062f97fae */ /* 0x000fe80008121844 */
[----:B------:R-:W3:Y:S01]  /*287b0*/  LDL.LU.64 R24, [R1+0x9d0] ;  /* 0x0009d00001187983 */ /* 0x000ee20000300a00 */
[----:B------:R-:W-:-:S03]  /*287c0*/  IMAD.WIDE R12, R2, 0x4, R20 ;  /* 0x00000004020c7825 */ /* 0x000fc600078e0214 */
[----:B------:R1:W-:Y:S01]  /*287d0*/  STL.64 [R1+0xc48], R4 ;  /* 0x000c480401007387 */ /* 0x0003e20000100a00 */
[----:B------:R-:W-:-:S03]  /*287e0*/  IMAD.WIDE R100, R2, 0x4, R22 ;  /* 0x0000000402647825 */ /* 0x000fc600078e0216 */
[----:B------:R-:W3:Y:S04]  /*287f0*/  LDL.LU.64 R22, [R1+0x9c8] ;  /* 0x0009c80001167983 */ /* 0x000ee80000300a00 */
[----:B------:R1:W-:Y:S02]  /*28800*/  STL.64 [R1+0xd98], R12 ;  /* 0x000d980c01007387 */ /* 0x0003e40000100a00 */
[C---:B-1----:R-:W-:Y:S02]  /*28810*/  IMAD.WIDE R4, R2.reuse, 0x4, R14 ;  /* 0x0000000402047825 */ /* 0x042fe400078e020e */
[----:B------:R-:W-:Y:S04]  /*28820*/  LDGSTS.E [R249+0x60400], desc[UR4][R100.64], P0 ;  /* 0x6040000064f97fae */ /* 0x000fe80008121844 */
[----:B------:R1:W-:Y:S01]  /*28830*/  STL.64 [R1+0xe48], R4 ;  /* 0x000e480401007387 */ /* 0x0003e20000100a00 */
[----:B------:R-:W-:-:S03]  /*28840*/  IMAD.WIDE R12, R2, 0x4, R6 ;  /* 0x00000004020c7825 */ /* 0x000fc600078e0206 */
[----:B------:R-:W3:Y:S01]  /*28850*/  LDL.LU.64 R20, [R1+0x9b8] ;  /* 0x0009b80001147983 */ /* 0x000ee20000300a00 */
[----:B------:R-:W-:-:S03]  /*28860*/  IMAD.WIDE R6, R2, 0x4, R56 ;  /* 0x0000000402067825 */ /* 0x000fc600078e0238 */
[----:B------:R-:W3:Y:S01]  /*28870*/  LDL.LU.64 R14, [R1+0x9b0] ;  /* 0x0009b000010e7983 */ /* 0x000ee20000300a00 */
[----:B-1----:R-:W-:-:S03]  /*28880*/  IMAD.WIDE R4, R2, 0x4, R10 ;  /* 0x0000000402047825 */ /* 0x002fc600078e020a */
[----:B------:R-:W-:Y:S04]  /*28890*/  STL.64 [R1+0xc30], R12 ;  /* 0x000c300c01007387 */ /* 0x000fe80000100a00 */
[----:B------:R1:W-:Y:S04]  /*288a0*/  STL.64 [R1+0xd88], R6 ;  /* 0x000d880601007387 */ /* 0x0003e80000100a00 */
[----:B------:R4:W-:Y:S04]  /*288b0*/  STL.64 [R1+0xe40], R4 ;  /* 0x000e400401007387 */ /* 0x0009e80000100a00 */
[----:B------:R-:W3:Y:S01]  /*288c0*/  LDL.LU.64 R10, [R1+0x9a8] ;  /* 0x0009a800010a7983 */ /* 0x000ee20000300a00 */
[----:B-1----:R-:W-:-:S03]  /*288d0*/  IMAD.WIDE R6, R2, 0x4, R40 ;  /* 0x0000000402067825 */ /* 0x002fc600078e0228 */
[----:B------:R-:W-:Y:S01]  /*288e0*/  LDGSTS.E [R249+0x60800], desc[UR4][R102.64], P0 ;  /* 0x6080000066f97fae */ /* 0x000fe20008121844 */
[----:B----4-:R-:W-:-:S03]  /*288f0*/  IMAD.WIDE R4, R2, 0x4, R246 ;  /* 0x0000000402047825 */ /* 0x010fc600078e02f6 */
[----:B------:R1:W-:Y:S04]  /*28900*/  STL.64 [R1+0xc18], R6 ;  /* 0x000c180601007387 */ /* 0x0003e80000100a00 */
[----:B------:R-:W4:Y:S04]  /*28910*/  LDL.LU.64 R40, [R1+0x998] ;  /* 0x0009980001287983 */ /* 0x000f280000300a00 */
[----:B------:R-:W4:Y:S04]  /*28920*/  LDL.LU.64 R246, [R1+0x990] ;  /* 0x0009900001f67983 */ /* 0x000f280000300a00 */
[----:B------:R1:W-:Y:S01]  /*28930*/  STL.64 [R1+0xd78], R4 ;  /* 0x000d780401007387 */ /* 0x0003e20000100a00 */
[----:B------:R-:W-:-:S04]  /*28940*/  IMAD.WIDE R12, R2, 0x4, R36 ;  /* 0x00000004020c7825 */ /* 0x000fc800078e0224 */
[----:B-1----:R-:W-:-:S04]  /*28950*/  IMAD.WIDE R6, R2, 0x4, R16 ;  /* 0x0000000402067825 */ /* 0x002fc800078e0210 */
[----:B------:R-:W-:-:S05]  /*28960*/  IMAD.WIDE R4, R2, 0x4, R32 ;  /* 0x0000000402047825 */ /* 0x000fca00078e0220 */
[----:B------:R1:W-:Y:S04]  /*28970*/  STL.64 [R1+0xe38], R4 ;  /* 0x000e380401007387 */ /* 0x0003e80000100a00 */
[----:B------:R2:W-:Y:S04]  /*28980*/  STL.64 [R1+0xc00], R12 ;  /* 0x000c000c01007387 */ /* 0x0005e80000100a00 */
[----:B------:R-:W4:Y:S01]  /*28990*/  LDL.LU.64 R36, [R1+0x988] ;  /* 0x0009880001247983 */ /* 0x000f220000300a00 */
[----:B-1----:R-:W-:-:S03]  /*289a0*/  IMAD.WIDE R4, R2, 0x4, R8 ;  /* 0x0000000402047825 */ /* 0x002fc600078e0208 */
[----:B------:R3:W-:Y:S04]  /*289b0*/  STL.64 [R1+0xd68], R6 ;  /* 0x000d680601007387 */ /* 0x0007e80000100a00 */
[----:B------:R1:W-:Y:S04]  /*289c0*/  STL.64 [R1+0xe30], R4 ;  /* 0x000e300401007387 */ /* 0x0003e80000100a00 */
[----:B------:R-:W4:Y:S04]  /*289d0*/  LDL.LU.64 R16, [R1+0x978] ;  /* 0x0009780001107983 */ /* 0x000f280000300a00 */
[----:B------:R-:W4:Y:S01]  /*289e0*/  LDL.LU.64 R8, [R1+0x970] ;  /* 0x0009700001087983 */ /* 0x000f220000300a00 */
[----:B--2---:R-:W-:-:S04]  /*289f0*/  IMAD.WIDE R12, R2, 0x4, R42 ;  /* 0x00000004020c7825 */ /* 0x004fc800078e022a */
[C---:B---3--:R-:W-:Y:S01]  /*28a00*/  IMAD.WIDE R6, R2.reuse, 0x4, R30 ;  /* 0x0000000402067825 */ /* 0x048fe200078e021e */
[----:B------:R-:W-:Y:S04]  /*28a10*/  STL.64 [R1+0xbe0], R12 ;  /* 0x000be00c01007387 */ /* 0x000fe80000100a00 */
[----:B------:R2:W-:Y:S01]  /*28a20*/  STL.64 [R1+0xd58], R6 ;  /* 0x000d580601007387 */ /* 0x0005e20000100a00 */
[----:B-1----:R-:W-:-:S05]  /*28a30*/  IMAD.WIDE R4, R2, 0x4, R52 ;  /* 0x0000000402047825 */ /* 0x002fca00078e0234 */
[----:B------:R1:W-:Y:S01]  /*28a40*/  STL.64 [R1+0xe28], R4 ;  /* 0x000e280401007387 */ /* 0x0003e20000100a00 */
[----:B--2---:R-:W-:-:S03]  /*28a50*/  IMAD.WIDE R6, R2, 0x4, R38 ;  /* 0x0000000402067825 */ /* 0x004fc600078e0226 */
[----:B------:R-:W2:Y:S04]  /*28a60*/  LDL.LU.64 R52, [R1+0x968] ;  /* 0x0009680001347983 */ /* 0x000ea80000300a00 */
[----:B------:R3:W-:Y:S04]  /*28a70*/  STL.64 [R1+0xbc8], R6 ;  /* 0x000bc80601007387 */ /* 0x0007e80000100a00 */
[----:B------:R-:W2:Y:S01]  /*28a80*/  LDL.LU.64 R38, [R1+0x958] ;  /* 0x0009580001267983 */ /* 0x000ea20000300a00 */
[----:B-1----:R-:W-:-:S03]  /*28a90*/  IMAD.WIDE R4, R2, 0x4, R24 ;  /* 0x0000000402047825 */ /* 0x002fc600078e0218 */
[----:B------:R-:W2:Y:S01]  /*28aa0*/  LDL.LU.64 R24, [R1+0x950] ;  /* 0x0009500001187983 */ /* 0x000ea20000300a00 */
[----:B------:R-:W-:-:S03]  /*28ab0*/  IMAD.WIDE R26, R2, 0x4, R22 ;  /* 0x00000004021a7825 */ /* 0x000fc600078e0216 */
[----:B------:R1:W-:Y:S04]  /*28ac0*/  STL.64 [R1+0xd48], R4 ;  /* 0x000d480401007387 */ /* 0x0003e80000100a00 */
[----:B------:R-:W2:Y:S01]  /*28ad0*/  LDL.LU.64 R22, [R1+0x948] ;  /* 0x0009480001167983 */ /* 0x000ea20000300a00 */
[----:B---3--:R-:W-:-:S04]  /*28ae0*/  IMAD.WIDE R6, R2, 0x4, R20 ;  /* 0x0000000402067825 */ /* 0x008fc800078e0214 */
[C---:B-1----:R-:W-:Y:S01]  /*28af0*/  IMAD.WIDE R4, R2.reuse, 0x4, R14 ;  /* 0x0000000402047825 */ /* 0x042fe200078e020e */
[----:B------:R4:W-:Y:S04]  /*28b00*/  STL.64 [R1+0xbb0], R6 ;  /* 0x000bb00601007387 */ /* 0x0009e80000100a00 */
[----:B------:R-:W3:Y:S04]  /*28b10*/  LDL.LU.64 R20, [R1+0x938] ;  /* 0x0009380001147983 */ /* 0x000ee80000300a00 */
[----:B------:R1:W-:Y:S04]  /*28b20*/  STL.64 [R1+0xd38], R4 ;  /* 0x000d380401007387 */ /* 0x0003e80000100a00 */
[----:B------:R-:W3:Y:S04]  /*28b30*/  LDL.LU.64 R14, [R1+0x930] ;  /* 0x00093000010e7983 */ /* 0x000ee80000300a00 */
[----:B------:R-:W-:Y:S01]  /*28b40*/  STL.64 [R1+0xe20], R26 ;  /* 0x000e201a01007387 */ /* 0x000fe20000100a00 */
[----:B------:R-:W-:-:S03]  /*28b50*/  IMAD.WIDE R28, R2, 0x4, R10 ;  /* 0x00000004021c7825 */ /* 0x000fc600078e020a */
[----:B------:R-:W-:Y:S01]  /*28b60*/  STL.64 [R1+0x1e30], R26 ;  /* 0x001e301a01007387 */ /* 0x000fe20000100a00 */
[----:B----4-:R-:W-:-:S04]  /*28b70*/  IMAD.WIDE R6, R2, 0x4, R40 ;  /* 0x0000000402067825 */ /* 0x010fc800078e0228 */
[C---:B-1----:R-:W-:Y:S02]  /*28b80*/  IMAD.WIDE R4, R2.reuse, 0x4, R246 ;  /* 0x0000000402047825 */ /* 0x042fe400078e02f6 */
[----:B------:R-:W4:Y:S04]  /*28b90*/  LDL.LU.64 R246, [R1+0x928] ;  /* 0x0009280001f67983 */ /* 0x000f280000300a00 */
[----:B------:R1:W-:Y:S04]  /*28ba0*/  STL.64 [R1+0xb98], R6 ;  /* 0x000b980601007387 */ /* 0x0003e80000100a00 */
[----:B------:R-:W4:Y:S04]  /*28bb0*/  LDL.LU.64 R10, [R1+0x918] ;  /* 0x00091800010a7983 */ /* 0x000f280000300a00 */
[----:B------:R1:W-:Y:S04]  /*28bc0*/  STL.64 [R1+0xd28], R4 ;  /* 0x000d280401007387 */ /* 0x0003e80000100a00 */
[----:B------:R-:W4:Y:S04]  /*28bd0*/  LDL.LU.64 R40, [R1+0x910] ;  /* 0x0009100001287983 */ /* 0x000f280000300a00 */
[----:B------:R-:W-:Y:S04]  /*28be0*/  STL.64 [R1+0xe18], R28 ;  /* 0x000e181c01007387 */ /* 0x000fe80000100a00 */
[----:B------:R-:W-:Y:S01]  /*28bf0*/  STL.64 [R1+0x1e38], R28 ;  /* 0x001e381c01007387 */ /* 0x000fe20000100a00 */
[----:B------:R-:W-:-:S03]  /*28c00*/  IMAD.WIDE R18, R2, 0x4, R36 ;  /* 0x0000000402127825 */ /* 0x000fc600078e0224 */
[----:B------:R-:W4:Y:S01]  /*28c10*/  LDL.LU.64 R36, [R1+0x908] ;  /* 0x0009080001247983 */ /* 0x000f220000300a00 */
[----:B-1----:R-:W-:-:S04]  /*28c20*/  IMAD.WIDE R6, R2, 0x4, R16 ;  /* 0x0000000402067825 */ /* 0x002fc800078e0210 */
[C---:B------:R-:W-:Y:S01]  /*28c30*/  IMAD.WIDE R4, R2.reuse, 0x4, R8 ;  /* 0x0000000402047825 */ /* 0x040fe200078e0208 */
[----:B------:R1:W-:Y:S04]  /*28c40*/  STL.64 [R1+0xb80], R6 ;  /* 0x000b800601007387 */ /* 0x0003e80000100a00 */
[----:B------:R-:W4:Y:S04]  /*28c50*/  LDL.LU.64 R16, [R1+0x8f8] ;  /* 0x0008f80001107983 */ /* 0x000f280000300a00 */
[----:B------:R1:W-:Y:S04]  /*28c60*/  STL.64 [R1+0xd18], R4 ;  /* 0x000d180401007387 */ /* 0x0003e80000100a00 */
[----:B------:R-:W4:Y:S04]  /*28c70*/  LDL.LU.64 R8, [R1+0x8f0] ;  /* 0x0008f00001087983 */ /* 0x000f280000300a00 */
[----:B------:R-:W-:Y:S04]  /*28c80*/  STL.64 [R1+0xe10], R18 ;  /* 0x000e101201007387 */ /* 0x000fe80000100a00 */
[----:B------:R-:W-:Y:S01]  /*28c90*/  STL.64 [R1+0x1e40], R18 ;  /* 0x001e401201007387 */ /* 0x000fe20000100a00 */
[----:B--2---:R-:W-:-:S03]  /*28ca0*/  IMAD.WIDE R96, R2, 0x4, R52 ;  /* 0x0000000402607825 */ /* 0x004fc600078e0234 */
[----:B------:R-:W2:Y:S01]  /*28cb0*/  LDL.LU.64 R52, [R1+0x8e8] ;  /* 0x0008e80001347983 */ /* 0x000ea20000300a00 */
[----:B-1----:R-:W-:-:S04]  /*28cc0*/  IMAD.WIDE R6, R2, 0x4, R38 ;  /* 0x0000000402067825 */ /* 0x002fc800078e0226 */
[C---:B------:R-:W-:Y:S01]  /*28cd0*/  IMAD.WIDE R4, R2.reuse, 0x4, R24 ;  /* 0x0000000402047825 */ /* 0x040fe200078e0218 */
[----:B------:R3:W-:Y:S04]  /*28ce0*/  STL.64 [R1+0xb68], R6 ;  /* 0x000b680601007387 */ /* 0x0007e80000100a00 */
[----:B------:R-:W2:Y:S04]  /*28cf0*/  LDL.LU.64 R38, [R1+0x8d8] ;  /* 0x0008d80001267983 */ /* 0x000ea80000300a00 */
[----:B------:R1:W-:Y:S04]  /*28d00*/  STL.64 [R1+0xd08], R4 ;  /* 0x000d080401007387 */ /* 0x0003e80000100a00 */
[----:B------:R-:W2:Y:S01]  /*28d10*/  LDL.LU.64 R24, [R1+0x8d0] ;  /* 0x0008d00001187983 */ /* 0x000ea20000300a00 */
[----:B------:R-:W-:-:S03]  /*28d20*/  IMAD.WIDE R94, R2, 0x4, R22 ;  /* 0x00000004025e7825 */ /* 0x000fc600078e0216 */
[----:B------:R-:W-:Y:S04]  /*28d30*/  STL.64 [R1+0xe08], R96 ;  /* 0x000e086001007387 */ /* 0x000fe80000100a00 */
[----:B------:R-:W-:Y:S01]  /*28d40*/  STL.64 [R1+0x1e48], R96 ;  /* 0x001e486001007387 */ /* 0x000fe20000100a00 */
[----:B---3--:R-:W-:-:S03]  /*28d50*/  IMAD.WIDE R6, R2, 0x4, R20 ;  /* 0x0000000402067825 */ /* 0x008fc600078e0214 */
[----:B------:R-:W3:Y:S04]  /*28d60*/  LDL.LU.64 R20, [R1+0x8c8] ;  /* 0x0008c80001147983 */ /* 0x000ee80000300a00 */
[----:B------:R4:W-:Y:S01]  /*28d70*/  STL.64 [R1+0xb50], R6 ;  /* 0x000b500601007387 */ /* 0x0009e20000100a00 */
[----:B-1----:R-:W-:-:S03]  /*28d80*/  IMAD.WIDE R4, R2, 0x4, R14 ;  /* 0x0000000402047825 */ /* 0x002fc600078e020e */
[----:B------:R-:W3:Y:S04]  /*28d90*/  LDL.LU.64 R14, [R1+0x8b8] ;  /* 0x0008b800010e7983 */ /* 0x000ee80000300a00 */
[----:B------:R1:W-:Y:S04]  /*28da0*/  STL.64 [R1+0xcf8], R4 ;  /* 0x000cf80401007387 */ /* 0x0003e80000100a00 */
[----:B------:R-:W-:Y:S04]  /*28db0*/  STL.64 [R1+0xe00], R94 ;  /* 0x000e005e01007387 */ /* 0x000fe80000100a00 */
[----:B------:R-:W-:Y:S01]  /*28dc0*/  STL.64 [R1+0x1e50], R94 ;  /* 0x001e505e01007387 */ /* 0x000fe20000100a00 */
[----:B----4-:R-:W-:-:S03]  /*28dd0*/  IMAD.WIDE R92, R2, 0x4, R246 ;  /* 0x00000004025c7825 */ /* 0x010fc600078e02f6 */
[----:B------:R-:W4:Y:S04]  /*28de0*/  LDL.LU.64 R246, [R1+0x8b0] ;  /* 0x0008b00001f67983 */ /* 0x000f280000300a00 */
[----:B------:R-:W4:Y:S01]  /*28df0*/  LDL.LU.64 R22, [R1+0x8a8] ;  /* 0x0008a80001167983 */ /* 0x000f220000300a00 */
[----:B------:R-:W-:-:S05]  /*28e00*/  IMAD.WIDE R6, R2, 0x4, R10 ;  /* 0x0000000402067825 */ /* 0x000fca00078e020a */
[----:B------:R1:W-:Y:S02]  /*28e10*/  STL.64 [R1+0xb38], R6 ;  /* 0x000b380601007387 */ /* 0x0003e40000100a00 */
[C---:B-1----:R-:W-:Y:S02]  /*28e20*/  IMAD.WIDE R4, R2.reuse, 0x4, R40 ;  /* 0x0000000402047825 */ /* 0x042fe400078e0228 */
[----:B------:R-:W4:Y:S04]  /*28e30*/  LDL.LU.64 R40, [R1+0x898] ;  /* 0x0008980001287983 */ /* 0x000f280000300a00 */
[----:B------:R1:W-:Y:S04]  /*28e40*/  STL.64 [R1+0xce8], R4 ;  /* 0x000ce80401007387 */ /* 0x0003e80000100a00 */
[----:B------:R-:W-:Y:S01]  /*28e50*/  STL.64 [R1+0xdf8], R92 ;  /* 0x000df85c01007387 */ /* 0x000fe20000100a00 */
[----:B------:R-:W-:-:S03]  /*28e60*/  IMAD.WIDE R90, R2, 0x4, R36 ;  /* 0x00000004025a7825 */ /* 0x000fc600078e0224 */
[----:B------:R-:W-:Y:S04]  /*28e70*/  STL.64 [R1+0x1e58], R92 ;  /* 0x001e585c01007387 */ /* 0x000fe80000100a00 */
[----:B------:R-:W4:Y:S04]  /*28e80*/  LDL.LU.64 R36, [R1+0x890] ;  /* 0x0008900001247983 */ /* 0x000f280000300a00 */
[----:B------:R-:W4:Y:S01]  /*28e90*/  LDL.LU.64 R10, [R1+0x888] ;  /* 0x00088800010a7983 */ /* 0x000f220000300a00 */
[----:B------:R-:W-:-:S05]  /*28ea0*/  IMAD.WIDE R6, R2, 0x4, R16 ;  /* 0x0000000402067825 */ /* 0x000fca00078e0210 */
[----:B------:R-:W-:Y:S01]  /*28eb0*/  STL.64 [R1+0xb20], R6 ;  /* 0x000b200601007387 */ /* 0x000fe20000100a00 */
[----:B-1----:R-:W-:-:S03]  /*28ec0*/  IMAD.WIDE R4, R2, 0x4, R8 ;  /* 0x0000000402047825 */ /* 0x002fc600078e0208 */
[----:B------:R-:W4:Y:S04]  /*28ed0*/  LDL.LU.64 R16, [R1+0x878] ;  /* 0x0008780001107983 */ /* 0x000f280000300a00 */
[----:B------:R2:W-:Y:S04]  /*28ee0*/  STL.64 [R1+0xcd8], R4 ;  /* 0x000cd80401007387 */ /* 0x0005e80000100a00 */
[----:B------:R-:W4:Y:S04]  /*28ef0*/  LDL.LU.64 R8, [R1+0x870] ;  /* 0x0008700001087983 */ /* 0x000f280000300a00 */
[----:B------:R-:W-:Y:S04]  /*28f00*/  STL.64 [R1+0xdf0], R90 ;  /* 0x000df05a01007387 */ /* 0x000fe80000100a00 */
[----:B------:R-:W-:Y:S01]  /*28f10*/  STL.64 [R1+0x1e60], R90 ;  /* 0x001e605a01007387 */ /* 0x000fe20000100a00 */
[----:B--2---:R-:W-:-:S03]  /*28f20*/  IMAD.WIDE R4, R2, 0x4, R52 ;  /* 0x0000000402047825 */ /* 0x004fc600078e0234 */
[----:B------:R-:W2:Y:S01]  /*28f30*/  LDL.LU.64 R52, [R1+0x868] ;  /* 0x0008680001347983 */ /* 0x000ea20000300a00 */
[----:B------:R-:W-:-:S05]  /*28f40*/  IMAD.WIDE R12, R2, 0x4, R38 ;  /* 0x00000004020c7825 */ /* 0x000fca00078e0226 */
[----:B------:R-:W-:Y:S01]  /*28f50*/  STL.64 [R1+0xb08], R12 ;  /* 0x000b080c01007387 */ /* 0x000fe20000100a00 */
[----:B------:R-:W-:-:S03]  /*28f60*/  IMAD.WIDE R6, R2, 0x4, R24 ;  /* 0x0000000402067825 */ /* 0x000fc600078e0218 */
[----:B------:R-:W2:Y:S04]  /*28f70*/  LDL.LU.64 R24, [R1+0x858] ;  /* 0x0008580001187983 */ /* 0x000ea80000300a00 */
[----:B------:R1:W-:Y:S04]  /*28f80*/  STL.64 [R1+0xcc8], R6 ;  /* 0x000cc80601007387 */ /* 0x0003e80000100a00 */
[----:B------:R-:W-:Y:S04]  /*28f90*/  STL.64 [R1+0xde8], R4 ;  /* 0x000de80401007387 */ /* 0x000fe80000100a00 */
[----:B------:R4:W-:Y:S01]  /*28fa0*/  STL.64 [R1+0x1e68], R4 ;  /* 0x001e680401007387 */ /* 0x0009e20000100a00 */
[----:B---3--:R-:W-:-:S03]  /*28fb0*/  IMAD.WIDE R88, R2, 0x4, R20 ;  /* 0x0000000402587825 */ /* 0x008fc600078e0214 */
[----:B------:R-:W3:Y:S01]  /*28fc0*/  LDL.LU.64 R20, [R1+0x850] ;  /* 0x0008500001147983 */ /* 0x000ee20000300a00 */
[----:B-1----:R-:W-:-:S03]  /*28fd0*/  IMAD.WIDE R6, R2, 0x4, R14 ;  /* 0x0000000402067825 */ /* 0x002fc600078e020e */
[----:B------:R-:W3:Y:S04]  /*28fe0*/  LDL.LU.64 R14, [R1+0x848] ;  /* 0x00084800010e7983 */ /* 0x000ee80000300a00 */
[----:B------:R1:W-:Y:S04]  /*28ff0*/  STL.64 [R1+0xaf0], R6 ;  /* 0x000af00601007387 */ /* 0x0003e80000100a00 */
[----:B------:R-:W3:Y:S01]  /*29000*/  LDL.LU.64 R38, [R1+0x838] ;  /* 0x0008380001267983 */ /* 0x000ee20000300a00 */
[----:B----4-:R-:W-:-:S03]  /*29010*/  IMAD.WIDE R4, R2, 0x4, R246 ;  /* 0x0000000402047825 */ /* 0x010fc600078e02f6 */
[----:B------:R-:W4:Y:S04]  /*29020*/  LDL.LU.64 R246, [R1+0x830] ;  /* 0x0008300001f67983 */ /* 0x000f280000300a00 */
[----:B------:R1:W-:Y:S01]  /*29030*/  STL.64 [R1+0xcb8], R4 ;  /* 0x000cb80401007387 */ /* 0x0003e20000100a00 */
[----:B------:R-:W-:-:S03]  /*29040*/  IMAD.WIDE R86, R2, 0x4, R22 ;  /* 0x0000000402567825 */ /* 0x000fc600078e0216 */
[----:B------:R-:W-:Y:S01]  /*29050*/  STL.64 [R1+0xde0], R88 ;  /* 0x000de05801007387 */ /* 0x000fe20000100a00 */
[----:B-1----:R-:W-:-:S03]  /*29060*/  IMAD.WIDE R6, R2, 0x4, R40 ;  /* 0x0000000402067825 */ /* 0x002fc600078e0228 */
[----:B------:R-:W-:Y:S04]  /*29070*/  STL.64 [R1+0x1e70], R88 ;  /* 0x001e705801007387 */ /* 0x000fe80000100a00 */
[----:B------:R-:W4:Y:S04]  /*29080*/  LDL.LU.64 R40, [R1+0x828] ;  /* 0x0008280001287983 */ /* 0x000f280000300a00 */
[----:B------:R1:W-:Y:S04]  /*29090*/  STL.64 [R1+0xad8], R6 ;  /* 0x000ad80601007387 */ /* 0x0003e80000100a00 */
[----:B------:R-:W4:Y:S01]  /*290a0*/  LDL.LU.64 R22, [R1+0x818] ;  /* 0x0008180001167983 */ /* 0x000f220000300a00 */
[----:B------:R-:W-:-:S03]  /*290b0*/  IMAD.WIDE R4, R2, 0x4, R36 ;  /* 0x0000000402047825 */ /* 0x000fc600078e0224 */
[----:B------:R-:W4:Y:S01]  /*290c0*/  LDL.LU.64 R36, [R1+0x810] ;  /* 0x0008100001247983 */ /* 0x000f220000300a00 */
[----:B------:R-:W-:-:S03]  /*290d0*/  IMAD.WIDE R84, R2, 0x4, R10 ;  /* 0x0000000402547825 */ /* 0x000fc600078e020a */
[----:B------:R1:W-:Y:S04]  /*290e0*/  STL.64 [R1+0xca8], R4 ;  /* 0x000ca80401007387 */ /* 0x0003e80000100a00 */
[----:B------:R-:W-:Y:S04]  /*290f0*/  STL.64 [R1+0xdd8], R86 ;  /* 0x000dd85601007387 */ /* 0x000fe80000100a00 */
[----:B------:R-:W-:Y:S04]  /*29100*/  STL.64 [R1+0x1e78], R86 ;  /* 0x001e785601007387 */ /* 0x000fe80000100a00 */
[----:B------:R-:W4:Y:S01]  /*29110*/  LDL.LU.64 R10, [R1+0x808] ;  /* 0x00080800010a7983 */ /* 0x000f220000300a00 */
[----:B-1----:R-:W-:-:S05]  /*29120*/  IMAD.WIDE R6, R2, 0x4, R16 ;  /* 0x0000000402067825 */ /* 0x002fca00078e0210 */
[----:B------:R2:W-:Y:S01]  /*29130*/  STL.64 [R1+0xac0], R6 ;  /* 0x000ac00601007387 */ /* 0x0005e20000100a00 */
[----:B------:R-:W-:-:S03]  /*29140*/  IMAD.WIDE R4, R2, 0x4, R8 ;  /* 0x0000000402047825 */ /* 0x000fc600078e0208 */
[----:B------:R-:W4:Y:S04]  /*29150*/  LDL.LU.64 R16, [R1+0x7f8] ;  /* 0x0007f80001107983 */ /* 0x000f280000300a00 */
[----:B------:R3:W-:Y:S04]  /*29160*/  STL.64 [R1+0xc98], R4 ;  /* 0x000c980401007387 */ /* 0x0007e80000100a00 */
[----:B------:R-:W4:Y:S04]  /*29170*/  LDL.LU.64 R8, [R1+0x7f0] ;  /* 0x0007f00001087983 */ /* 0x000f280000300a00 */
[----:B------:R-:W-:Y:S04]  /*29180*/  STL.64 [R1+0xdd0], R84 ;  /* 0x000dd05401007387 */ /* 0x000fe80000100a00 */
[----:B------:R-:W-:Y:S01]  /*29190*/  STL.64 [R1+0x1e80], R84 ;  /* 0x001e805401007387 */ /* 0x000fe20000100a00 */
[----:B--2---:R-:W-:-:S03]  /*291a0*/  IMAD.WIDE R6, R2, 0x4, R24 ;  /* 0x0000000402067825 */ /* 0x004fc600078e0218 */
[----:B------:R-:W2:Y:S01]  /*291b0*/  LDL.LU.64 R24, [R1+0x7e8] ;  /* 0x0007e80001187983 */ /* 0x000ea20000300a00 */
[----:B------:R-:W-:-:S03]  /*291c0*/  IMAD.WIDE R82, R2, 0x4, R52 ;  /* 0x0000000402527825 */ /* 0x000fc600078e0234 */
[----:B------:R1:W-:Y:S04]  /*291d0*/  STL.64 [R1+0xaa8], R6 ;  /* 0x000aa80601007387 */ /* 0x0003e80000100a00 */
[----:B------:R-:W-:Y:S01]  /*291e0*/  STL.64 [R1+0xdc8], R82 ;  /* 0x000dc85201007387 */ /* 0x000fe20000100a00 */
[----:B---3--:R-:W-:-:S03]  /*291f0*/  IMAD.WIDE R4, R2, 0x4, R20 ;  /* 0x0000000402047825 */ /* 0x008fc600078e0214 */
[----:B------:R-:W-:Y:S04]  /*29200*/  STL.64 [R1+0x1e88], R82 ;  /* 0x001e885201007387 */ /* 0x000fe80000100a00 */
[----:B------:R4:W-:Y:S01]  /*29210*/  STL.64 [R1+0xc88], R4 ;  /* 0x000c880401007387 */ /* 0x0009e20000100a00 */
[----:B------:R-:W-:-:S03]  /*29220*/  IMAD.WIDE R80, R2, 0x4, R14 ;  /* 0x0000000402507825 */ /* 0x000fc600078e020e */
[----:B------:R-:W3:Y:S04]  /*29230*/  LDL.LU.64 R20, [R1+0x7d8] ;  /* 0x0007d80001147983 */ /* 0x000ee80000300a00 */
[----:B------:R-:W3:Y:S01]  /*29240*/  LDL.LU.64 R14, [R1+0x7d0] ;  /* 0x0007d000010e7983 */ /* 0x000ee20000300a00 */
[----:B-1----:R-:W-:-:S04]  /*29250*/  IMAD.WIDE R6, R2, 0x4, R38 ;  /* 0x0000000402067825 */ /* 0x002fc800078e0226 */
[C---:B----4-:R-:W-:Y:S02]  /*29260*/  IMAD.WIDE R4, R2.reuse, 0x4, R246 ;  /* 0x0000000402047825 */ /* 0x050fe400078e02f6 */
[----:B------:R-:W4:Y:S04]  /*29270*/  LDL.LU.64 R246, [R1+0x7c8] ;  /* 0x0007c80001f67983 */ /* 0x000f280000300a00 */
[----:B------:R1:W-:Y:S04]  /*29280*/  STL.64 [R1+0xa90], R6 ;  /* 0x000a900601007387 */ /* 0x0003e80000100a00 */
[----:B------:R-:W-:Y:S04]  /*29290*/  STL.64 [R1+0xdc0], R80 ;  /* 0x000dc05001007387 */ /* 0x000fe80000100a00 */
[----:B------:R1:W-:Y:S04]  /*292a0*/  STL.64 [R1+0xc78], R4 ;  /* 0x000c780401007387 */ /* 0x0003e80000100a00 */
[----:B------:R-:W-:Y:S01]  /*292b0*/  STL.64 [R1+0x1e90], R80 ;  /* 0x001e905001007387 */ /* 0x000fe20000100a00 */
[----:B------:R-:W-:-:S03]  /*292c0*/  IMAD.WIDE R78, R2, 0x4, R40 ;  /* 0x00000004024e7825 */ /* 0x000fc600078e0228 */
[----:B------:R-:W4:Y:S04]  /*292d0*/  LDL.LU.64 R52, [R1+0x7b8] ;  /* 0x0007b80001347983 */ /* 0x000f280000300a00 */
[----:B------:R-:W4:Y:S01]  /*292e0*/  LDL.LU.64 R40, [R1+0x7b0] ;  /* 0x0007b00001287983 */ /* 0x000f220000300a00 */
[----:B-1----:R-:W-:-:S03]  /*292f0*/  IMAD.WIDE R6, R2, 0x4, R22 ;  /* 0x0000000402067825 */ /* 0x002fc600078e0216 */
[----:B------:R-:W4:Y:S04]  /*29300*/  LDL.LU.64 R38, [R1+0x7a8] ;  /* 0x0007a80001267983 */ /* 0x000f280000300a00 */
[----:B------:R1:W-:Y:S01]  /*29310*/  STL.64 [R1+0xa78], R6 ;  /* 0x000a780601007387 */ /* 0x0003e20000100a00 */
[----:B------:R-:W-:-:S03]  /*29320*/  IMAD.WIDE R4, R2, 0x4, R36 ;  /* 0x0000000402047825 */ /* 0x000fc600078e0224 */
[----:B------:R-:W4:Y:S04]  /*29330*/  LDL.LU.64 R22, [R1+0x798] ;  /* 0x0007980001167983 */ /* 0x000f280000300a00 */
[----:B------:R1:W-:Y:S04]  /*29340*/  STL.64 [R1+0xc68], R4 ;  /* 0x000c680401007387 */ /* 0x0003e80000100a00 */
[----:B------:R-:W4:Y:S01]  /*29350*/  LDL.LU.64 R36, [R1+0x790] ;  /* 0x0007900001247983 */ /* 0x000f220000300a00 */
[----:B------:R-:W-:-:S03]  /*29360*/  IMAD.WIDE R226, R2, 0x4, R10 ;  /* 0x0000000402e27825 */ /* 0x000fc600078e020a */
[----:B------:R-:W-:Y:S04]  /*29370*/  STL.64 [R1+0xdb8], R78 ;  /* 0x000db84e01007387 */ /* 0x000fe80000100a00 */
[----:B------:R-:W-:Y:S01]  /*29380*/  STL.64 [R1+0x1e98], R78 ;  /* 0x001e984e01007387 */ /* 0x000fe20000100a00 */
[----:B-1----:R-:W-:-:S04]  /*29390*/  IMAD.WIDE R6, R2, 0x4, R16 ;  /* 0x0000000402067825 */ /* 0x002fc800078e0210 */
[C---:B------:R-:W-:Y:S02]  /*293a0*/  IMAD.WIDE R4, R2.reuse, 0x4, R8 ;  /* 0x0000000402047825 */ /* 0x040fe400078e0208 */
[----:B------:R-:W4:Y:S04]  /*293b0*/  LDL.LU.64 R8, [R1+0x788] ;  /* 0x0007880001087983 */ /* 0x000f280000300a00 */
[----:B------:R3:W-:Y:S04]  /*293c0*/  STL.64 [R1+0xa60], R6 ;  /* 0x000a600601007387 */ /* 0x0007e80000100a00 */
[----:B------:R-:W-:Y:S04]  /*293d0*/  STL.64 [R1+0xdb0], R226 ;  /* 0x000db0e201007387 */ /* 0x000fe80000100a00 */
[----:B------:R1:W-:Y:S04]  /*293e0*/  STL.64 [R1+0xc58], R4 ;  /* 0x000c580401007387 */ /* 0x0003e80000100a00 */
[----:B------:R-:W-:Y:S04]  /*293f0*/  STL.64 [R1+0x1ea0], R226 ;  /* 0x001ea0e201007387 */ /* 0x000fe80000100a00 */
[----:B------:R-:W4:Y:S04]  /*29400*/  LDL.LU.64 R16, [R1+0x778] ;  /* 0x0007780001107983 */ /* 0x000f280000300a00 */
[----:B------:R-:W4:Y:S01]  /*29410*/  LDL.LU.64 R10, [R1+0x770] ;  /* 0x00077000010a7983 */ /* 0x000f220000300a00 */
[----:B--2---:R-:W-:-:S03]  /*29420*/  IMAD.WIDE R228, R2, 0x4, R24 ;  /* 0x0000000402e47825 */ /* 0x004fc600078e0218 */
[----:B------:R-:W2:Y:S01]  /*29430*/  LDL.LU.64 R24, [R1+0x768] ;  /* 0x0007680001187983 */ /* 0x000ea20000300a00 */
[----:B---3--:R-:W-:-:S03]  /*29440*/  IMAD.WIDE R6, R2, 0x4, R20 ;  /* 0x0000000402067825 */ /* 0x008fc600078e0214 */
[----:B------:R-:W3:Y:S01]  /*29450*/  LDL.LU.64 R20, [R1+0x758] ;  /* 0x0007580001147983 */ /* 0x000ee20000300a00 */
[----:B-1----:R-:W-:-:S03]  /*29460*/  IMAD.WIDE R4, R2, 0x4, R14 ;  /* 0x0000000402047825 */ /* 0x002fc600078e020e */
[----:B------:R1:W-:Y:S04]  /*29470*/  STL.64 [R1+0xa30], R6 ;  /* 0x000a300601007387 */ /* 0x0003e80000100a00 */
[----:B------:R-:W3:Y:S04]  /*29480*/  LDL.LU.64 R14, [R1+0x750] ;  /* 0x00075000010e7983 */ /* 0x000ee80000300a00 */
[----:B------:R1:W-:Y:S04]  /*29490*/  STL.64 [R1+0xc40], R4 ;  /* 0x000c400401007387 */ /* 0x0003e80000100a00 */
[----:B------:R-:W-:Y:S04]  /*294a0*/  STL.64 [R1+0xda8], R228 ;  /* 0x000da8e401007387 */ /* 0x000fe80000100a00 */
[----:B------:R-:W-:Y:S01]  /*294b0*/  STL.64 [R1+0x1ea8], R228 ;  /* 0x001ea8e401007387 */ /* 0x000fe20000100a00 */
[----:B----4-:R-:W-:-:S03]  /*294c0*/  IMAD.WIDE R230, R2, 0x4, R246 ;  /* 0x0000000402e67825 */ /* 0x010fc600078e02f6 */
[----:B------:R-:W4:Y:S01]  /*294d0*/  LDL.LU.64 R246, [R1+0x748] ;  /* 0x0007480001f67983 */ /* 0x000f220000300a00 */
[----:B-1----:R-:W-:-:S03]  /*294e0*/  IMAD.WIDE R6, R2, 0x4, R52 ;  /* 0x0000000402067825 */ /* 0x002fc600078e0234 */
[----:B------:R-:W4:Y:S01]  /*294f0*/  LDL.LU.64 R52, [R1+0x738] ;  /* 0x0007380001347983 */ /* 0x000f220000300a00 */
[----:B------:R-:W-:-:S03]  /*29500*/  IMAD.WIDE R4, R2, 0x4, R40 ;  /* 0x0000000402047825 */ /* 0x000fc600078e0228 */
[----:B------:R1:W-:Y:S04]  /*29510*/  STL.64 [R1+0xa08], R6 ;  /* 0x000a080601007387 */ /* 0x0003e80000100a00 */
[----:B------:R-:W4:Y:S01]  /*29520*/  LDL.LU.64 R40, [R1+0x730] ;  /* 0x0007300001287983 */ /* 0x000f220000300a00 */
[----:B------:R-:W-:-:S03]  /*29530*/  IMAD.WIDE R232, R2, 0x4, R38 ;  /* 0x0000000402e87825 */ /* 0x000fc600078e0226 */
[----:B------:R1:W-:Y:S02]  /*29540*/  STL.64 [R1+0xc28], R4 ;  /* 0x000c280401007387 */ /* 0x0003e40000100a00 */
[C---:B-1----:R-:W-:Y:S02]  /*29550*/  IMAD.WIDE R6, R2.reuse, 0x4, R22 ;  /* 0x0000000402067825 */ /* 0x042fe400078e0216 */
[----:B------:R-:W-:Y:S04]  /*29560*/  STL.64 [R1+0xd90], R230 ;  /* 0x000d90e601007387 */ /* 0x000fe80000100a00 */
[----:B------:R-:W-:Y:S04]  /*29570*/  STL.64 [R1+0x1eb0], R230 ;  /* 0x001eb0e601007387 */ /* 0x000fe80000100a00 */
[----:B------:R-:W4:Y:S01]  /*29580*/  LDL.LU.64 R38, [R1+0x728] ;  /* 0x0007280001267983 */ /* 0x000f220000300a00 */
[----:B------:R-:W-:-:S03]  /*29590*/  IMAD.WIDE R4, R2, 0x4, R36 ;  /* 0x0000000402047825 */ /* 0x000fc600078e0224 */
[----:B------:R1:W-:Y:S04]  /*295a0*/  STL.64 [R1+0x9e0], R6 ;  /* 0x0009e00601007387 */ /* 0x0003e80000100a00 */
[----:B------:R-:W4:Y:S04]  /*295b0*/  LDL.LU.64 R22, [R1+0x718] ;  /* 0x0007180001167983 */ /* 0x000f280000300a00 */
[----:B------:R1:W-:Y:S04]  /*295c0*/  STL.64 [R1+0xc10], R4 ;  /* 0x000c100401007387 */ /* 0x0003e80000100a00 */
[----:B------:R-:W4:Y:S04]  /*295d0*/  LDL.LU.64 R36, [R1+0x710] ;  /* 0x0007100001247983 */ /* 0x000f280000300a00 */
[----:B------:R-:W-:Y:S01]  /*295e0*/  STL.64 [R1+0xd80], R232 ;  /* 0x000d80e801007387 */ /* 0x000fe20000100a00 */
[----:B------:R-:W-:-:S03]  /*295f0*/  IMAD.WIDE R8, R2, 0x4, R8 ;  /* 0x0000000402087825 */ /* 0x000fc600078e0208 */
[----:B------:R-:W-:Y:S04]  /*29600*/  STL.64 [R1+0x1eb8], R232 ;  /* 0x001eb8e801007387 */ /* 0x000fe80000100a00 */
[----:B------:R-:W-:Y:S01]  /*29610*/  STL.64 [R1+0x1ec0], R8 ;  /* 0x001ec00801007387 */ /* 0x000fe20000100a00 */
[----:B-1----:R-:W-:-:S03]  /*29620*/  IMAD.WIDE R6, R2, 0x4, R16 ;  /* 0x0000000402067825 */ /* 0x002fc600078e0210 */
[----:B------:R-:W4:Y:S01]  /*29630*/  LDL.LU.64 R16, [R1+0x708] ;  /* 0x0007080001107983 */ /* 0x000f220000300a00 */
[----:B------:R-:W-:-:S03]  /*29640*/  IMAD.WIDE R4, R2, 0x4, R10 ;  /* 0x0000000402047825 */ /* 0x000fc600078e020a */
[----:B------:R3:W-:Y:S04]  /*29650*/  STL.64 [R1+0x9b8], R6 ;  /* 0x0009b80601007387 */ /* 0x0007e80000100a00 */
[----:B------:R-:W4:Y:S04]  /*29660*/  LDL.LU.64 R10, [R1+0x6f8] ;  /* 0x0006f800010a7983 */ /* 0x000f280000300a00 */
[----:B------:R1:W-:Y:S01]  /*29670*/  STL.64 [R1+0xbf8], R4 ;  /* 0x000bf80401007387 */ /* 0x0003e20000100a00 */
[----:B--2---:R-:W-:-:S03]  /*29680*/  IMAD.WIDE R234, R2, 0x4, R24 ;  /* 0x0000000402ea7825 */ /* 0x004fc600078e0218 */
[----:B------:R-:W2:Y:S01]  /*29690*/  LDL.LU.64 R24, [R1+0x6f0] ;  /* 0x0006f00001187983 */ /* 0x000ea20000300a00 */
[----:B---3--:R-:W-:-:S04]  /*296a0*/  IMAD.WIDE R6, R2, 0x4, R20 ;  /* 0x0000000402067825 */ /* 0x008fc800078e0214 */
[C---:B-1----:R-:W-:Y:S02]  /*296b0*/  IMAD.WIDE R4, R2.reuse, 0x4, R14 ;  /* 0x0000000402047825 */ /* 0x042fe400078e020e */
[----:B------:R-:W3:Y:S04]  /*296c0*/  LDL.LU.64 R14, [R1+0x6e8] ;  /* 0x0006e800010e7983 */ /* 0x000ee80000300a00 */
[----:B------:R1:W-:Y:S04]  /*296d0*/  STL.64 [R1+0x990], R6 ;  /* 0x0009900601007387 */ /* 0x0003e80000100a00 */
[----:B------:R-:W-:Y:S04]  /*296e0*/  STL.64 [R1+0xd60], R234 ;  /* 0x000d60ea01007387 */ /* 0x000fe80000100a00 */
[----:B------:R1:W-:Y:S01]  /*296f0*/  STL.64 [R1+0xbd8], R4 ;  /* 0x000bd80401007387 */ /* 0x0003e20000100a00 */
[----:B----4-:R-:W-:-:S03]  /*29700*/  IMAD.WIDE R236, R2, 0x4, R246 ;  /* 0x0000000402ec7825 */ /* 0x010fc600078e02f6 */
[----:B------:R-:W-:Y:S04]  /*29710*/  STL.64 [R1+0x1ec8], R234 ;  /* 0x001ec8ea01007387 */ /* 0x000fe80000100a00 */
[----:B------:R-:W4:Y:S04]  /*29720*/  LDL.LU.64 R20, [R1+0x6d8] ;  /* 0x0006d80001147983 */ /* 0x000f280000300a00 */
[----:B------:R-:W4:Y:S04]  /*29730*/  LDL.LU.64 R246, [R1+0x6d0] ;  /* 0x0006d00001f67983 */ /* 0x000f280000300a00 */
        /* <DEDUP_REMOVED lines=9> */
[----:B------:R-:W-:-:S03]  /*297d0*/  IMAD.WIDE R66, R2, 0x4, R38 ;  /* 0x0000000402427825 */ /* 0x000fc600078e0226 */
[----:B------:R-:W4:Y:S01]  /*297e0*/  LDL.LU.64 R38, [R1+0x6a8] ;  /* 0x0006a80001267983 */ /* 0x000f220000300a00 */
[----:B-1----:R-:W-:-:S05]  /*297f0*/  IMAD.WIDE R6, R2, 0x4, R22 ;  /* 0x0000000402067825 */ /* 0x002fca00078e0216 */
[----:B------:R1:W-:Y:S04]  /*29800*/  STL.64 [R1+0x940], R6 ;  /* 0x0009400601007387 */ /* 0x0003e80000100a00 */
[----:B------:R-:W4:Y:S01]  /*29810*/  LDL.LU.64 R22, [R1+0x698] ;  /* 0x0006980001167983 */ /* 0x000f220000300a00 */
[----:B------:R-:W-:-:S03]  /*29820*/  IMAD.WIDE R4, R2, 0x4, R36 ;  /* 0x0000000402047825 */ /* 0x000fc600078e0224 */
[----:B------:R-:W4:Y:S04]  /*29830*/  LDL.LU.64 R36, [R1+0x690] ;  /* 0x0006900001247983 */ /* 0x000f280000300a00 */
[----:B------:R2:W-:Y:S04]  /*29840*/  STL.64 [R1+0xba8], R4 ;  /* 0x000ba80401007387 */ /* 0x0005e80000100a00 */
[----:B------:R-:W-:Y:S04]  /*29850*/  STL.64 [R1+0xd40], R66 ;  /* 0x000d404201007387 */ /* 0x000fe80000100a00 */
[----:B------:R-:W-:Y:S01]  /*29860*/  STL.64 [R1+0x1ed8], R66 ;  /* 0x001ed84201007387 */ /* 0x000fe20000100a00 */
[----:B------:R-:W-:-:S03]  /*29870*/  IMAD.WIDE R76, R2, 0x4, R16 ;  /* 0x00000004024c7825 */ /* 0x000fc600078e0210 */
[----:B------:R-:W4:Y:S01]  /*29880*/  LDL.LU.64 R16, [R1+0x688] ;  /* 0x0006880001107983 */ /* 0x000f220000300a00 */
[----:B-1----:R-:W-:-:S03]  /*29890*/  IMAD.WIDE R6, R2, 0x4, R10 ;  /* 0x0000000402067825 */ /* 0x002fc600078e020a */
[----:B------:R-:W4:Y:S04]  /*298a0*/  LDL.LU.64 R10, [R1+0x678] ;  /* 0x00067800010a7983 */ /* 0x000f280000300a00 */
[----:B------:R4:W-:Y:S01]  /*298b0*/  STL.64 [R1+0x918], R6 ;  /* 0x0009180601007387 */ /* 0x0009e20000100a00 */
[----:B--2---:R-:W-:-:S03]  /*298c0*/  IMAD.WIDE R4, R2, 0x4, R24 ;  /* 0x0000000402047825 */ /* 0x004fc600078e0218 */
[----:B------:R-:W2:Y:S04]  /*298d0*/  LDL.LU.64 R24, [R1+0x670] ;  /* 0x0006700001187983 */ /* 0x000ea80000300a00 */
[----:B------:R1:W-:Y:S04]  /*298e0*/  STL.64 [R1+0xb90], R4 ;  /* 0x000b900401007387 */ /* 0x0003e80000100a00 */
[----:B------:R-:W-:Y:S04]  /*298f0*/  STL.64 [R1+0xd30], R76 ;  /* 0x000d304c01007387 */ /* 0x000fe80000100a00 */
[----:B------:R-:W-:Y:S01]  /*29900*/  STL.64 [R1+0x1ee0], R76 ;  /* 0x001ee04c01007387 */ /* 0x000fe20000100a00 */
[----:B---3--:R-:W-:-:S03]  /*29910*/  IMAD.WIDE R64, R2, 0x4, R14 ;  /* 0x0000000402407825 */ /* 0x008fc600078e020e */
[----:B------:R-:W3:Y:S01]  /*29920*/  LDL.LU.64 R14, [R1+0x668] ;  /* 0x00066800010e7983 */ /* 0x000ee20000300a00 */
[----:B----4-:R-:W-:-:S03]  /*29930*/  IMAD.WIDE R6, R2, 0x4, R20 ;  /* 0x0000000402067825 */ /* 0x010fc600078e0214 */
[----:B------:R-:W4:Y:S01]  /*29940*/  LDL.LU.64 R20, [R1+0x658] ;  /* 0x0006580001147983 */ /* 0x000f220000300a00 */
[----:B-1----:R-:W-:-:S03]  /*29950*/  IMAD.WIDE R4, R2, 0x4, R246 ;  /* 0x0000000402047825 */ /* 0x002fc600078e02f6 */
[----:B------:R1:W-:Y:S01]  /*29960*/  STL.64 [R1+0x8f0], R6 ;  /* 0x0008f00601007387 */ /* 0x0003e20000100a00 */
[----:B------:R-:W-:-:S03]  /*29970*/  IMAD.WIDE R74, R2, 0x4, R30 ;  /* 0x00000004024a7825 */ /* 0x000fc600078e021e */
[----:B------:R-:W4:Y:S04]  /*29980*/  LDL.LU.64 R246, [R1+0x650] ;  /* 0x0006500001f67983 */ /* 0x000f280000300a00 */
[----:B------:R1:W-:Y:S04]  /*29990*/  STL.64 [R1+0xb78], R4 ;  /* 0x000b780401007387 */ /* 0x0003e80000100a00 */
[----:B------:R-:W-:Y:S01]  /*299a0*/  STL.64 [R1+0xd20], R64 ;  /* 0x000d204001007387 */ /* 0x000fe20000100a00 */
[----:B-1----:R-:W-:-:S03]  /*299b0*/  IMAD.WIDE R6, R2, 0x4, R52 ;  /* 0x0000000402067825 */ /* 0x002fc600078e0234 */
[----:B------:R-:W-:Y:S01]  /*299c0*/  STL.64 [R1+0x1ee8], R64 ;  /* 0x001ee84001007387 */ /* 0x000fe20000100a00 */
[----:B------:R-:W-:-:S03]  /*299d0*/  IMAD.WIDE R4, R2, 0x4, R40 ;  /* 0x0000000402047825 */ /* 0x000fc600078e0228 */
[----:B------:R-:W4:Y:S04]  /*299e0*/  LDL.LU.64 R40, [R1+0x648] ;  /* 0x0006480001287983 */ /* 0x000f280000300a00 */
[----:B------:R1:W-:Y:S04]  /*299f0*/  STL.64 [R1+0x8c8], R6 ;  /* 0x0008c80601007387 */ /* 0x0003e80000100a00 */
[----:B------:R-:W-:Y:S04]  /*29a00*/  STL.64 [R1+0xd10], R74 ;  /* 0x000d104a01007387 */ /* 0x000fe80000100a00 */
[----:B------:R1:W-:Y:S01]  /*29a10*/  STL.64 [R1+0xb60], R4 ;  /* 0x000b600401007387 */ /* 0x0003e20000100a00 */
[----:B------:R-:W-:-:S03]  /*29a20*/  IMAD.WIDE R62, R2, 0x4, R38 ;  /* 0x00000004023e7825 */ /* 0x000fc600078e0226 */
[----:B------:R-:W-:Y:S01]  /*29a30*/  STL.64 [R1+0x1ef0], R74 ;  /* 0x001ef04a01007387 */ /* 0x000fe20000100a00 */
[----:B-1----:R-:W-:-:S03]  /*29a40*/  IMAD.WIDE R6, R2, 0x4, R22 ;  /* 0x0000000402067825 */ /* 0x002fc600078e0216 */
[----:B------:R-:W4:Y:S01]  /*29a50*/  LDL.LU.64 R22, [R1+0x638] ;  /* 0x0006380001167983 */ /* 0x000f220000300a00 */
[----:B------:R-:W-:-:S03]  /*29a60*/  IMAD.WIDE R4, R2, 0x4, R36 ;  /* 0x0000000402047825 */ /* 0x000fc600078e0224 */
[----:B------:R-:W-:Y:S04]  /*29a70*/  STL.64 [R1+0x8a0], R6 ;  /* 0x0008a00601007387 */ /* 0x000fe80000100a00 */
        /* <DEDUP_REMOVED lines=8> */
[----:B------:R-:W-:Y:S01]  /*29b00*/  STL.64 [R1+0x878], R4 ;  /* 0x0008780401007387 */ /* 0x000fe20000100a00 */
[----:B--2---:R-:W-:-:S03]  /*29b10*/  IMAD.WIDE R96, R2, 0x4, R24 ;  /* 0x0000000402607825 */ /* 0x004fc600078e0218 */
[----:B------:R-:W2:Y:S04]  /*29b20*/  LDL.LU.64 R24, [R1+0x610] ;  /* 0x0006100001187983 */ /* 0x000ea80000300a00 */
[----:B------:R-:W-:Y:S04]  /*29b30*/  STL.64 [R1+0xcf0], R12 ;  /* 0x000cf00c01007387 */ /* 0x000fe80000100a00 */
[----:B------:R-:W-:Y:S04]  /*29b40*/  STL.64 [R1+0x1f00], R12 ;  /* 0x001f000c01007387 */ /* 0x000fe80000100a00 */
[----:B------:R-:W-:Y:S04]  /*29b50*/  STL.64 [R1+0xb30], R96 ;  /* 0x000b306001007387 */ /* 0x000fe80000100a00 */
[----:B------:R4:W-:Y:S01]  /*29b60*/  STL.64 [R1+0x1f28], R96 ;  /* 0x001f286001007387 */ /* 0x0009e20000100a00 */
[----:B---3--:R-:W-:-:S03]  /*29b70*/  IMAD.WIDE R60, R2, 0x4, R14 ;  /* 0x00000004023c7825 */ /* 0x008fc600078e020e */
[----:B------:R-:W3:Y:S01]  /*29b80*/  LDL.LU.64 R14, [R1+0x608] ;  /* 0x00060800010e7983 */ /* 0x000ee20000300a00 */
[----:B----4-:R-:W-:-:S03]  /*29b90*/  IMAD.WIDE R96, R2, 0x4, R20 ;  /* 0x0000000402607825 */ /* 0x010fc600078e0214 */
[----:B------:R-:W4:Y:S01]  /*29ba0*/  LDL.LU.64 R20, [R1+0x5f8] ;  /* 0x0005f80001147983 */ /* 0x000f220000300a00 */
[----:B------:R-:W-:-:S03]  /*29bb0*/  IMAD.WIDE R94, R2, 0x4, R246 ;  /* 0x00000004025e7825 */ /* 0x000fc600078e02f6 */
[----:B------:R-:W4:Y:S04]  /*29bc0*/  LDL.LU.64 R246, [R1+0x5f0] ;  /* 0x0005f00001f67983 */ /* 0x000f280000300a00 */
[----:B------:R-:W-:Y:S04]  /*29bd0*/  STL.64 [R1+0xce0], R60 ;  /* 0x000ce03c01007387 */ /* 0x000fe80000100a00 */
[----:B------:R-:W-:Y:S04]  /*29be0*/  STL.64 [R1+0x1f08], R60 ;  /* 0x001f083c01007387 */ /* 0x000fe80000100a00 */
[----:B------:R-:W-:Y:S04]  /*29bf0*/  STL.64 [R1+0x850], R96 ;  /* 0x0008506001007387 */ /* 0x000fe80000100a00 */
[----:B------:R-:W-:Y:S01]  /*29c00*/  STL.64 [R1+0x2020], R96 ;  /* 0x0020206001007387 */ /* 0x000fe20000100a00 */
[----:B------:R-:W-:-:S03]  /*29c10*/  IMAD.WIDE R70, R2, 0x4, R40 ;  /* 0x0000000402467825 */ /* 0x000fc600078e0228 */
[----:B------:R-:W4:Y:S04]  /*29c20*/  LDL.LU.64 R40, [R1+0x5e8] ;  /* 0x0005e80001287983 */ /* 0x000f280000300a00 */
[----:B------:R-:W-:Y:S04]  /*29c30*/  STL.64 [R1+0xb18], R94 ;  /* 0x000b185e01007387 */ /* 0x000fe80000100a00 */
[----:B------:R-:W-:Y:S01]  /*29c40*/  STL.64 [R1+0x1f30], R94 ;  /* 0x001f305e01007387 */ /* 0x000fe20000100a00 */
[----:B------:R-:W-:-:S04]  /*29c50*/  IMAD.WIDE R4, R2, 0x4, R22 ;  /* 0x0000000402047825 */ /* 0x000fc800078e0216 */
[C---:B------:R-:W-:Y:S02]  /*29c60*/  IMAD.WIDE R92, R2.reuse, 0x4, R36 ;  /* 0x00000004025c7825 */ /* 0x040fe400078e0224 */
[----:B------:R-:W4:Y:S04]  /*29c70*/  LDL.LU.64 R36, [R1+0x5d8] ;  /* 0x0005d80001247983 */ /* 0x000f280000300a00 */
[----:B------:R1:W-:Y:S04]  /*29c80*/  STL.64 [R1+0x828], R4 ;  /* 0x0008280401007387 */ /* 0x0003e80000100a00 */
[----:B------:R-:W4:Y:S04]  /*29c90*/  LDL.LU.64 R38, [R1+0x5d0] ;  /* 0x0005d00001267983 */ /* 0x000f280000300a00 */
[----:B------:R-:W-:Y:S04]  /*29ca0*/  STL.64 [R1+0xcd0], R70 ;  /* 0x000cd04601007387 */ /* 0x000fe80000100a00 */
[----:B------:R-:W-:Y:S01]  /*29cb0*/  STL.64 [R1+0x1f10], R70 ;  /* 0x001f104601007387 */ /* 0x000fe20000100a00 */
[----:B------:R-:W-:-:S03]  /*29cc0*/  IMAD.WIDE R238, R2, 0x4, R16 ;  /* 0x0000000402ee7825 */ /* 0x000fc600078e0210 */
[----:B------:R-:W4:Y:S04]  /*29cd0*/  LDL.LU.64 R16, [R1+0x5c8] ;  /* 0x0005c80001107983 */ /* 0x000f280000300a00 */
[----:B------:R-:W-:Y:S01]  /*29ce0*/  STL.64 [R1+0xb00], R92 ;  /* 0x000b005c01007387 */ /* 0x000fe20000100a00 */
[----:B-1----:R-:W-:-:S03]  /*29cf0*/  IMAD.WIDE R4, R2, 0x4, R10 ;  /* 0x0000000402047825 */ /* 0x002fc600078e020a */
[----:B------:R-:W-:Y:S04]  /*29d00*/  STL.64 [R1+0x1f38], R92 ;  /* 0x001f385c01007387 */ /* 0x000fe80000100a00 */
[----:B------:R-:W4:Y:S04]  /*29d10*/  LDL.LU.64 R10, [R1+0x5b8] ;  /* 0x0005b800010a7983 */ /* 0x000f280000300a00 */
[----:B------:R4:W-:Y:S01]  /*29d20*/  STL.64 [R1+0x800], R4 ;  /* 0x0008000401007387 */ /* 0x0009e20000100a00 */
[----:B--2---:R-:W-:-:S03]  /*29d30*/  IMAD.WIDE R28, R2, 0x4, R24 ;  /* 0x00000004021c7825 */ /* 0x004fc600078e0218 */
[----:B------:R-:W2:Y:S04]  /*29d40*/  LDL.LU.64 R24, [R1+0x5b0] ;  /* 0x0005b00001187983 */ /* 0x000ea80000300a00 */
[----:B------:R-:W-:Y:S04]  /*29d50*/  STL.64 [R1+0xcc0], R238 ;  /* 0x000cc0ee01007387 */ /* 0x000fe80000100a00 */
[----:B------:R-:W-:Y:S01]  /*29d60*/  STL.64 [R1+0x1f18], R238 ;  /* 0x001f18ee01007387 */ /* 0x000fe20000100a00 */
[----:B---3--:R-:W-:-:S03]  /*29d70*/  IMAD.WIDE R240, R2, 0x4, R14 ;  /* 0x0000000402f07825 */ /* 0x008fc600078e020e */
[----:B------:R-:W3:Y:S04]  /*29d80*/  LDL.LU.64 R14, [R1+0x5a8] ;  /* 0x0005a800010e7983 */ /* 0x000ee80000300a00 */
[----:B------:R-:W-:Y:S04]  /*29d90*/  STL.64 [R1+0xae8], R28 ;  /* 0x000ae81c01007387 */ /* 0x000fe80000100a00 */
[----:B------:R-:W-:Y:S04]  /*29da0*/  STL.64 [R1+0x1f40], R28 ;  /* 0x001f401c01007387 */ /* 0x000fe80000100a00 */
[----:B------:R-:W3:Y:S01]  /*29db0*/  LDL.LU.64 R22, [R1+0x598] ;  /* 0x0005980001167983 */ /* 0x000ee20000300a00 */
[----:B----4-:R-:W-:-:S05]  /*29dc0*/  IMAD.WIDE R4, R2, 0x4, R20 ;  /* 0x0000000402047825 */ /* 0x010fca00078e0214 */
[----:B------:R1:W-:Y:S01]  /*29dd0*/  STL.64 [R1+0x7d8], R4 ;  /* 0x0007d80401007387 */ /* 0x0003e20000100a00 */
[----:B------:R-:W-:-:S03]  /*29de0*/  IMAD.WIDE R26, R2, 0x4, R246 ;  /* 0x00000004021a7825 */ /* 0x000fc600078e02f6 */
[----:B------:R-:W4:Y:S04]  /*29df0*/  LDL.LU.64 R20, [R1+0x590] ;  /* 0x0005900001147983 */ /* 0x000f280000300a00 */
[----:B------:R-:W4:Y:S04]  /*29e00*/  LDL.LU.64 R246, [R1+0x588] ;  /* 0x0005880001f67983 */ /* 0x000f280000300a00 */
[----:B------:R-:W-:Y:S04]  /*29e10*/  STL.64 [R1+0xcb0], R240 ;  /* 0x000cb0f001007387 */ /* 0x000fe80000100a00 */
[----:B------:R-:W-:Y:S04]  /*29e20*/  STL.64 [R1+0x1f20], R240 ;  /* 0x001f20f001007387 */ /* 0x000fe80000100a00 */
[----:B------:R-:W-:Y:S01]  /*29e30*/  STL.64 [R1+0xad0], R26 ;  /* 0x000ad01a01007387 */ /* 0x000fe20000100a00 */
[----:B------:R-:W-:-:S03]  /*29e40*/  IMAD.WIDE R242, R2, 0x4, R40 ;  /* 0x0000000402f27825 */ /* 0x000fc600078e0228 */
[----:B------:R-:W-:Y:S04]  /*29e50*/  STL.64 [R1+0x1f48], R26 ;  /* 0x001f481a01007387 */ /* 0x000fe80000100a00 */
[----:B------:R-:W4:Y:S01]  /*29e60*/  LDL.LU.64 R40, [R1+0x578] ;  /* 0x0005780001287983 */ /* 0x000f220000300a00 */
[----:B-1----:R-:W-:-:S03]  /*29e70*/  IMAD.WIDE R4, R2, 0x4, R36 ;  /* 0x0000000402047825 */ /* 0x002fc600078e0224 */
[----:B------:R-:W4:Y:S04]  /*29e80*/  LDL.LU.64 R36, [R1+0x570] ;  /* 0x0005700001247983 */ /* 0x000f280000300a00 */
[----:B------:R1:W-:Y:S01]  /*29e90*/  STL.64 [R1+0x7b0], R4 ;  /* 0x0007b00401007387 */ /* 0x0003e20000100a00 */
[----:B------:R-:W-:-:S03]  /*29ea0*/  IMAD.WIDE R18, R2, 0x4, R38 ;  /* 0x0000000402127825 */ /* 0x000fc600078e0226 */
        /* <DEDUP_REMOVED lines=12> */
[----:B------:R4:W-:Y:S01]  /*29f70*/  STL.64 [R1+0x1f60], R244 ;  /* 0x001f60f401007387 */ /* 0x0009e20000100a00 */
[----:B---3--:R-:W-:-:S03]  /*29f80*/  IMAD.WIDE R50, R2, 0x4, R14 ;  /* 0x0000000402327825 */ /* 0x008fc600078e020e */
[----:B------:R-:W3:Y:S04]  /*29f90*/  LDL.LU.64 R14, [R1+0x548] ;  /* 0x00054800010e7983 */ /* 0x000ee80000300a00 */
[----:B------:R-:W-:Y:S01]  /*29fa0*/  STL.64 [R1+0xaa0], R240 ;  /* 0x000aa0f001007387 */ /* 0x000fe20000100a00 */
[----:B-1----:R-:W-:-:S03]  /*29fb0*/  IMAD.WIDE R4, R2, 0x4, R22 ;  /* 0x0000000402047825 */ /* 0x002fc600078e0216 */
[----:B------:R1:W-:Y:S04]  /*29fc0*/  STL.64 [R1+0x1f68], R240 ;  /* 0x001f68f001007387 */ /* 0x0003e80000100a00 */
[----:B------:R-:W-:Y:S04]  /*29fd0*/  STL.64 [R1+0xc80], R50 ;  /* 0x000c803201007387 */ /* 0x000fe80000100a00 */
[----:B------:R-:W-:Y:S04]  /*29fe0*/  STL.64 [R1+0x760], R4 ;  /* 0x0007600401007387 */ /* 0x000fe80000100a00 */
[----:B------:R-:W-:Y:S01]  /*29ff0*/  STL.64 [R1+0x1f70], R50 ;  /* 0x001f703201007387 */ /* 0x000fe20000100a00 */
[----:B----4-:R-:W-:-:S03]  /*2a000*/  IMAD.WIDE R238, R2, 0x4, R20 ;  /* 0x0000000402ee7825 */ /* 0x010fc600078e0214 */
[----:B------:R-:W1:Y:S01]  /*2a010*/  LDL.LU.64 R20, [R1+0x538] ;  /* 0x0005380001147983 */ /* 0x000e620000300a00 */
[----:B------:R-:W-:-:S03]  /*2a020*/  IMAD.WIDE R72, R2, 0x4, R246 ;  /* 0x0000000402487825 */ /* 0x000fc600078e02f6 */
[----:B------:R-:W4:Y:S04]  /*2a030*/  LDL.LU.64 R246, [R1+0x530] ;  /* 0x0005300001f67983 */ /* 0x000f280000300a00 */
[----:B------:R-:W-:Y:S04]  /*2a040*/  STL.64 [R1+0xa88], R238 ;  /* 0x000a88ee01007387 */ /* 0x000fe80000100a00 */
[----:B------:R4:W-:Y:S01]  /*2a050*/  STL.64 [R1+0x1f78], R238 ;  /* 0x001f78ee01007387 */ /* 0x0009e20000100a00 */
[----:B------:R-:W-:-:S04]  /*2a060*/  IMAD.WIDE R244, R2, 0x4, R40 ;  /* 0x0000000402f47825 */ /* 0x000fc800078e0228 */
[C---:B------:R-:W-:Y:S02]  /*2a070*/  IMAD.WIDE R70, R2.reuse, 0x4, R36 ;  /* 0x0000000402467825 */ /* 0x040fe400078e0224 */
[----:B------:R-:W4:Y:S04]  /*2a080*/  LDL.LU.64 R36, [R1+0x528] ;  /* 0x0005280001247983 */ /* 0x000f280000300a00 */
[----:B------:R-:W-:Y:S04]  /*2a090*/  STL.64 [R1+0xc70], R72 ;  /* 0x000c704801007387 */ /* 0x000fe80000100a00 */
[----:B------:R4:W-:Y:S04]  /*2a0a0*/  STL.64 [R1+0x1f80], R72 ;  /* 0x001f804801007387 */ /* 0x0009e80000100a00 */
[----:B------:R-:W-:Y:S04]  /*2a0b0*/  STL.64 [R1+0x730], R244 ;  /* 0x000730f401007387 */ /* 0x000fe80000100a00 */
[----:B------:R-:W-:Y:S04]  /*2a0c0*/  STL.64 [R1+0x2028], R244 ;  /* 0x002028f401007387 */ /* 0x000fe80000100a00 */
[----:B------:R-:W4:Y:S01]  /*2a0d0*/  LDL.LU.64 R40, [R1+0x518] ;  /* 0x0005180001287983 */ /* 0x000f220000300a00 */
[----:B------:R-:W-:-:S03]  /*2a0e0*/  IMAD.WIDE R48, R2, 0x4, R16 ;  /* 0x0000000402307825 */ /* 0x000fc600078e0210 */
[----:B------:R-:W4:Y:S04]  /*2a0f0*/  LDL.LU.64 R16, [R1+0x510] ;  /* 0x0005100001107983 */ /* 0x000f280000300a00 */
[----:B------:R-:W-:Y:S04]  /*2a100*/  STL.64 [R1+0xa70], R70 ;  /* 0x000a704601007387 */ /* 0x000fe80000100a00 */
[----:B------:R4:W-:Y:S01]  /*2a110*/  STL.64 [R1+0x1f88], R70 ;  /* 0x001f884601007387 */ /* 0x0009e20000100a00 */
[----:B--2---:R-:W-:-:S03]  /*2a120*/  IMAD.WIDE R60, R2, 0x4, R24 ;  /* 0x00000004023c7825 */ /* 0x004fc600078e0218 */
[----:B------:R-:W2:Y:S01]  /*2a130*/  LDL.LU.64 R24, [R1+0x508] ;  /* 0x0005080001187983 */ /* 0x000ea20000300a00 */
[----:B------:R-:W-:-:S03]  /*2a140*/  IMAD.WIDE R242, R2, 0x4, R10 ;  /* 0x0000000402f27825 */ /* 0x000fc600078e020a */
[----:B------:R-:W-:Y:S04]  /*2a150*/  STL.64 [R1+0xc60], R48 ;  /* 0x000c603001007387 */ /* 0x000fe80000100a00 */
[----:B------:R-:W-:Y:S04]  /*2a160*/  STL.64 [R1+0x1f90], R48 ;  /* 0x001f903001007387 */ /* 0x000fe80000100a00 */
[----:B------:R-:W-:Y:S04]  /*2a170*/  STL.64 [R1+0x708], R242 ;  /* 0x000708f201007387 */ /* 0x000fe80000100a00 */
[----:B------:R-:W-:Y:S04]  /*2a180*/  STL.64 [R1+0x2030], R242 ;  /* 0x002030f201007387 */ /* 0x000fe80000100a00 */
[----:B------:R-:W2:Y:S01]  /*2a190*/  LDL.LU.64 R22, [R1+0x4f8] ;  /* 0x0004f80001167983 */ /* 0x000ea20000300a00 */
[----:B---3--:R-:W-:-:S03]  /*2a1a0*/  IMAD.WIDE R52, R2, 0x4, R14 ;  /* 0x0000000402347825 */ /* 0x008fc600078e020e */
[----:B------:R-:W3:Y:S04]  /*2a1b0*/  LDL.LU.64 R14, [R1+0x4f0] ;  /* 0x0004f000010e7983 */ /* 0x000ee80000300a00 */
[----:B------:R-:W-:Y:S04]  /*2a1c0*/  STL.64 [R1+0xa58], R60 ;  /* 0x000a583c01007387 */ /* 0x000fe80000100a00 */
[----:B------:R-:W-:Y:S01]  /*2a1d0*/  STL.64 [R1+0x1f98], R60 ;  /* 0x001f983c01007387 */ /* 0x000fe20000100a00 */
[----:B-1----:R-:W-:-:S04]  /*2a1e0*/  IMAD.WIDE R240, R2, 0x4, R20 ;  /* 0x0000000402f07825 */ /* 0x002fc800078e0214 */
[C---:B----4-:R-:W-:Y:S02]  /*2a1f0*/  IMAD.WIDE R12, R2.reuse, 0x4, R246 ;  /* 0x00000004020c7825 */ /* 0x050fe400078e02f6 */
[----:B------:R-:W4:Y:S04]  /*2a200*/  LDL.LU.64 R246, [R1+0x4e8] ;  /* 0x0004e80001f67983 */ /* 0x000f280000300a00 */
[----:B------:R-:W-:Y:S04]  /*2a210*/  STL.64 [R1+0xc50], R52 ;  /* 0x000c503401007387 */ /* 0x000fe80000100a00 */
[----:B------:R-:W-:Y:S04]  /*2a220*/  STL.64 [R1+0x1fa0], R52 ;  /* 0x001fa03401007387 */ /* 0x000fe80000100a00 */
[----:B------:R-:W-:Y:S04]  /*2a230*/  STL.64 [R1+0x6e8], R240 ;  /* 0x0006e8f001007387 */ /* 0x000fe80000100a00 */
[----:B------:R-:W-:Y:S04]  /*2a240*/  STL.64 [R1+0x2038], R240 ;  /* 0x002038f001007387 */ /* 0x000fe80000100a00 */
[----:B------:R-:W4:Y:S04]  /*2a250*/  LDL.LU.64 R10, [R1+0x4d8] ;  /* 0x0004d800010a7983 */ /* 0x000f280000300a00 */
[----:B------:R-:W4:Y:S04]  /*2a260*/  LDL.LU.64 R20, [R1+0x4d0] ;  /* 0x0004d00001147983 */ /* 0x000f280000300a00 */
[----:B------:R-:W-:Y:S04]  /*2a270*/  STL.64 [R1+0xa28], R12 ;  /* 0x000a280c01007387 */ /* 0x000fe80000100a00 */
[----:B------:R-:W-:Y:S01]  /*2a280*/  STL.64 [R1+0x1fa8], R12 ;  /* 0x001fa80c01007387 */ /* 0x000fe20000100a00 */
[----:B------:R-:W-:-:S04]  /*2a290*/  IMAD.WIDE R36, R2, 0x4, R36 ;  /* 0x0000000402247825 */ /* 0x000fc800078e0224 */
[C---:B------:R-:W-:Y:S02]  /*2a2a0*/  IMAD.WIDE R238, R2.reuse, 0x4, R40 ;  /* 0x0000000402ee7825 */ /* 0x040fe400078e0228 */
[----:B------:R-:W4:Y:S04]  /*2a2b0*/  LDL.LU.64 R40, [R1+0x4c8] ;  /* 0x0004c80001287983 */ /* 0x000f280000300a00 */
[----:B------:R-:W-:Y:S01]  /*2a2c0*/  STL.64 [R1+0xc38], R36 ;  /* 0x000c382401007387 */ /* 0x000fe20000100a00 */
[----:B------:R-:W-:-:S03]  /*2a2d0*/  IMAD.WIDE R62, R2, 0x4, R16 ;  /* 0x00000004023e7825 */ /* 0x000fc600078e0210 */
[----:B------:R-:W-:Y:S04]  /*2a2e0*/  STL.64 [R1+0x1fb0], R36 ;  /* 0x001fb02401007387 */ /* 0x000fe80000100a00 */
[----:B------:R-:W-:Y:S04]  /*2a2f0*/  STL.64 [R1+0x6c8], R238 ;  /* 0x0006c8ee01007387 */ /* 0x000fe80000100a00 */
[----:B------:R-:W-:Y:S04]  /*2a300*/  STL.64 [R1+0x2040], R238 ;  /* 0x002040ee01007387 */ /* 0x000fe80000100a00 */
[----:B------:R-:W4:Y:S01]  /*2a310*/  LDL.LU.64 R30, [R1+0x4b8] ;  /* 0x0004b800011e7983 */ /* 0x000f220000300a00 */
[----:B--2---:R-:W-:-:S03]  /*2a320*/  IMAD.WIDE R16, R2, 0x4, R24 ;  /* 0x0000000402107825 */ /* 0x004fc600078e0218 */
[----:B------:R-:W2:Y:S04]  /*2a330*/  LDL.LU.64 R24, [R1+0x4b0] ;  /* 0x0004b00001187983 */ /* 0x000ea80000300a00 */
[----:B------:R-:W-:Y:S04]  /*2a340*/  STL.64 [R1+0xa00], R62 ;  /* 0x000a003e01007387 */ /* 0x000fe80000100a00 */
[----:B------:R-:W-:Y:S04]  /*2a350*/  STL.64 [R1+0x1fb8], R62 ;  /* 0x001fb83e01007387 */ /* 0x000fe80000100a00 */
[----:B------:R-:W2:Y:S01]  /*2a360*/  LDL.LU.64 R38, [R1+0x4a8] ;  /* 0x0004a80001267983 */ /* 0x000ea20000300a00 */
[----:B------:R-:W-:-:S03]  /*2a370*/  IMAD.WIDE R92, R2, 0x4, R22 ;  /* 0x00000004025c7825 */ /* 0x000fc600078e0216 */
[----:B------:R-:W-:Y:S04]  /*2a380*/  STL.64 [R1+0xc20], R16 ;  /* 0x000c201001007387 */ /* 0x000fe80000100a00 */
[----:B------:R-:W-:Y:S04]  /*2a390*/  STL.64 [R1+0x1fc0], R16 ;  /* 0x001fc01001007387 */ /* 0x000fe80000100a00 */
[----:B------:R-:W-:Y:S01]  /*2a3a0*/  STL.64 [R1+0x6a8], R92 ;  /* 0x0006a85c01007387 */ /* 0x000fe20000100a00 */
[----:B---3--:R-:W-:-:S03]  /*2a3b0*/  IMAD.WIDE R74, R2, 0x4, R14 ;  /* 0x00000004024a7825 */ /* 0x008fc600078e020e */
[----:B------:R-:W-:Y:S04]  /*2a3c0*/  STL.64 [R1+0x2048], R92 ;  /* 0x0020485c01007387 */ /* 0x000fe80000100a00 */
[----:B------:R-:W3:Y:S01]  /*2a3d0*/  LDL.LU.64 R22, [R1+0x498] ;  /* 0x0004980001167983 */ /* 0x000ee20000300a00 */
[----:B----4-:R-:W-:-:S03]  /*2a3e0*/  IMAD.WIDE R14, R2, 0x4, R246 ;  /* 0x00000004020e7825 */ /* 0x010fc600078e02f6 */
[----:B------:R-:W4:Y:S04]  /*2a3f0*/  LDL.LU.64 R246, [R1+0x490] ;  /* 0x0004900001f67983 */ /* 0x000f280000300a00 */
[----:B------:R-:W-:Y:S04]  /*2a400*/  STL.64 [R1+0x9d8], R74 ;  /* 0x0009d84a01007387 */ /* 0x000fe80000100a00 */
[----:B------:R-:W-:Y:S01]  /*2a410*/  STL.64 [R1+0x1fc8], R74 ;  /* 0x001fc84a01007387 */ /* 0x000fe20000100a00 */
[----:B------:R-:W-:-:S04]  /*2a420*/  IMAD.WIDE R72, R2, 0x4, R10 ;  /* 0x0000000402487825 */ /* 0x000fc800078e020a */
[C---:B------:R-:W-:Y:S02]  /*2a430*/  IMAD.WIDE R64, R2.reuse, 0x4, R20 ;  /* 0x0000000402407825 */ /* 0x040fe400078e0214 */
[----:B------:R-:W4:Y:S04]  /*2a440*/  LDL.LU.64 R20, [R1+0x488] ;  /* 0x0004880001147983 */ /* 0x000f280000300a00 */
[----:B------:R-:W-:Y:S04]  /*2a450*/  STL.64 [R1+0xc08], R14 ;  /* 0x000c080e01007387 */ /* 0x000fe80000100a00 */
[----:B------:R-:W-:Y:S04]  /*2a460*/  STL.64 [R1+0x1fd0], R14 ;  /* 0x001fd00e01007387 */ /* 0x000fe80000100a00 */
        /* <DEDUP_REMOVED lines=11> */
[----:B------:R1:W-:Y:S01]  /*2a520*/  STL.64 [R1+0x1fe0], R58 ;  /* 0x001fe03a01007387 */ /* 0x0003e20000100a00 */
[----:B------:R-:W-:-:S03]  /*2a530*/  IMAD.WIDE R46, R2, 0x4, R38 ;  /* 0x00000004022e7825 */ /* 0x000fc600078e0226 */
[----:B------:R-:W-:Y:S04]  /*2a540*/  STL.64 [R1+0x668], R70 ;  /* 0x0006684601007387 */ /* 0x000fe80000100a00 */
[----:B------:R-:W-:Y:S04]  /*2a550*/  STL.64 [R1+0x2058], R70 ;  /* 0x0020584601007387 */ /* 0x000fe80000100a00 */
[----:B------:R-:W2:Y:S04]  /*2a560*/  LDL.LU.64 R42, [R1+0x458] ;  /* 0x00045800012a7983 */ /* 0x000ea80000300a00 */
[----:B------:R-:W2:Y:S04]  /*2a570*/  LDL.LU.64 R38, [R1+0x450] ;  /* 0x0004500001267983 */ /* 0x000ea80000300a00 */
[----:B------:R-:W-:Y:S04]  /*2a580*/  STL.64 [R1+0x988], R76 ;  /* 0x0009884c01007387 */ /* 0x000fe80000100a00 */
[----:B------:R-:W-:Y:S01]  /*2a590*/  STL.64 [R1+0x1fe8], R76 ;  /* 0x001fe84c01007387 */ /* 0x000fe20000100a00 */
[----:B---3--:R-:W-:-:S04]  /*2a5a0*/  IMAD.WIDE R64, R2, 0x4, R22 ;  /* 0x0000000402407825 */ /* 0x008fc800078e0216 */
[C---:B----4-:R-:W-:Y:S02]  /*2a5b0*/  IMAD.WIDE R66, R2.reuse, 0x4, R246 ;  /* 0x0000000402427825 */ /* 0x050fe400078e02f6 */
[----:B------:R-:W3:Y:S04]  /*2a5c0*/  LDL.LU.64 R246, [R1+0x448] ;  /* 0x0004480001f67983 */ /* 0x000ee80000300a00 */
[----:B------:R-:W-:Y:S04]  /*2a5d0*/  STL.64 [R1+0xbd0], R46 ;  /* 0x000bd02e01007387 */ /* 0x000fe80000100a00 */
[----:B------:R4:W-:Y:S04]  /*2a5e0*/  STL.64 [R1+0x1ff0], R46 ;  /* 0x001ff02e01007387 */ /* 0x0009e80000100a00 */
[----:B------:R-:W-:Y:S04]  /*2a5f0*/  STL.64 [R1+0x648], R64 ;  /* 0x0006484001007387 */ /* 0x000fe80000100a00 */
[----:B------:R-:W-:Y:S04]  /*2a600*/  STL.64 [R1+0x2060], R64 ;  /* 0x0020604001007387 */ /* 0x000fe80000100a00 */
[----:B------:R-:W1:Y:S01]  /*2a610*/  LDL.LU.64 R30, [R1+0x438] ;  /* 0x00043800011e7983 */ /* 0x000e620000300a00 */
[----:B------:R-:W-:-:S03]  /*2a620*/  IMAD.WIDE R68, R2, 0x4, R20 ;  /* 0x0000000402447825 */ /* 0x000fc600078e0214 */
[----:B------:R-:W4:Y:S04]  /*2a630*/  LDL.LU.64 R20, [R1+0x428] ;  /* 0x0004280001147983 */ /* 0x000f280000300a00 */
[----:B------:R-:W4:Y:S04]  /*2a640*/  LDL.LU.64 R22, [R1+0x418] ;  /* 0x0004180001167983 */ /* 0x000f280000300a00 */
[----:B------:R-:W-:Y:S04]  /*2a650*/  STL.64 [R1+0x960], R66 ;  /* 0x0009604201007387 */ /* 0x000fe80000100a00 */
[----:B------:R-:W-:Y:S01]  /*2a660*/  STL.64 [R1+0x1ff8], R66 ;  /* 0x001ff84201007387 */ /* 0x000fe20000100a00 */
[----:B------:R-:W-:-:S03]  /*2a670*/  IMAD.WIDE R62, R2, 0x4, R10 ;  /* 0x00000004023e7825 */ /* 0x000fc600078e020a */
[----:B------:R-:W-:Y:S04]  /*2a680*/  STL.64 [R1+0xbb8], R68 ;  /* 0x000bb84401007387 */ /* 0x000fe80000100a00 */
[----:B------:R-:W-:Y:S04]  /*2a690*/  STL.64 [R1+0x2000], R68 ;  /* 0x0020004401007387 */ /* 0x000fe80000100a00 */
[----:B------:R-:W-:Y:S04]  /*2a6a0*/  STL.64 [R1+0x628], R62 ;  /* 0x0006283e01007387 */ /* 0x000fe80000100a00 */
[----:B------:R-:W-:Y:S04]  /*2a6b0*/  STL.64 [R1+0x2068], R62 ;  /* 0x0020683e01007387 */ /* 0x000fe80000100a00 */
[----:B------:R-:W4:Y:S01]  /*2a6c0*/  LDL.LU.64 R10, [R1+0x400] ;  /* 0x00040000010a7983 */ /* 0x000f220000300a00 */
[----:B------:R-:W-:-:S03]  /*2a6d0*/  IMAD.WIDE R236, R2, 0x4, R40 ;  /* 0x0000000402ec7825 */ /* 0x000fc600078e0228 */
[----:B------:R-:W4:Y:S01]  /*2a6e0*/  LDL.LU.64 R40, [R1+0x3f0] ;  /* 0x0003f00001287983 */ /* 0x000f220000300a00 */
[----:B--2---:R-:W-:-:S03]  /*2a6f0*/  IMAD.WIDE R44, R2, 0x4, R24 ;  /* 0x00000004022c7825 */ /* 0x004fc600078e0218 */
[----:B------:R-:W2:Y:S04]  /*2a700*/  LDL.LU.64 R24, [R1+0x3e0] ;  /* 0x0003e00001187983 */ /* 0x000ea80000300a00 */
[----:B------:R-:W-:Y:S04]  /*2a710*/  STL.64 [R1+0x938], R236 ;  /* 0x000938ec01007387 */ /* 0x000fe80000100a00 */
[----:B------:R-:W-:Y:S04]  /*2a720*/  STL.64 [R1+0x2008], R236 ;  /* 0x002008ec01007387 */ /* 0x000fe80000100a00 */
[----:B------:R-:W-:Y:S01]  /*2a730*/  STL.64 [R1+0xba0], R44 ;  /* 0x000ba02c01007387 */ /* 0x000fe20000100a00 */
[----:B------:R-:W-:-:S03]  /*2a740*/  IMAD.WIDE R60, R2, 0x4, R42 ;  /* 0x00000004023c7825 */ /* 0x000fc600078e022a */
[----:B------:R2:W-:Y:S01]  /*2a750*/  STL.64 [R1+0x2010], R44 ;  /* 0x0020102c01007387 */ /* 0x0005e20000100a00 */
[----:B------:R-:W-:-:S03]  /*2a760*/  IMAD.WIDE R234, R2, 0x4, R38 ;  /* 0x0000000402ea7825 */ /* 0x000fc600078e0226 */
        /* <DEDUP_REMOVED lines=10> */
[----:B------:R-:W-:Y:S01]  /*2a810*/  STL.64 [R1+0xb88], R54 ;  /* 0x000b883601007387 */ /* 0x000fe20000100a00 */
[----:B------:R-:W-:-:S03]  /*2a820*/  IMAD.WIDE R6, R2, 0x4, R22 ;  /* 0x0000000402067825 */ /* 0x000fc600078e0216 */
[----:B------:R-:W-:Y:S04]  /*2a830*/  STL.64 [R1+0x2078], R54 ;  /* 0x0020783601007387 */ /* 0x000fe80000100a00 */
[----:B------:R-:W-:Y:S04]  /*2a840*/  STL.64 [R1+0x5e8], R58 ;  /* 0x0005e83a01007387 */ /* 0x000fe80000100a00 */
[----:B------:R-:W-:Y:S04]  /*2a850*/  STL.64 [R1+0x2080], R58 ;  /* 0x0020803a01007387 */ /* 0x000fe80000100a00 */
[----:B------:R-:W4:Y:S04]  /*2a860*/  LDL.LU.64 R90, [R1+0x390] ;  /* 0x00039000015a7983 */ /* 0x000f280000300a00 */
[----:B------:R-:W4:Y:S04]  /*2a870*/  LDL.LU.64 R42, [R1+0x380] ;  /* 0x00038000012a7983 */ /* 0x000f280000300a00 */
[----:B------:R-:W-:Y:S04]  /*2a880*/  STL.64 [R1+0x8e8], R8 ;  /* 0x0008e80801007387 */ /* 0x000fe80000100a00 */
[----:B------:R-:W-:Y:S01]  /*2a890*/  STL.64 [R1+0x2088], R8 ;  /* 0x0020880801007387 */ /* 0x000fe20000100a00 */
[----:B------:R-:W-:-:S03]  /*2a8a0*/  IMAD.WIDE R52, R2, 0x4, R10 ;  /* 0x0000000402347825 */ /* 0x000fc600078e020a */
[----:B------:R-:W4:Y:S04]  /*2a8b0*/  LDL.LU.64 R10, [R1+0x378] ;  /* 0x00037800010a7983 */ /* 0x000f280000300a00 */
[----:B------:R-:W-:Y:S04]  /*2a8c0*/  STL.64 [R1+0xb70], R6 ;  /* 0x000b700601007387 */ /* 0x000fe80000100a00 */
[----:B------:R-:W-:Y:S01]  /*2a8d0*/  STL.64 [R1+0x2090], R6 ;  /* 0x0020900601007387 */ /* 0x000fe20000100a00 */
[----:B------:R-:W-:-:S03]  /*2a8e0*/  IMAD.WIDE R232, R2, 0x4, R40 ;  /* 0x0000000402e87825 */ /* 0x000fc600078e0228 */
[----:B------:R-:W4:Y:S04]  /*2a8f0*/  LDL.LU.64 R22, [R1+0x368] ;  /* 0x0003680001167983 */ /* 0x000f280000300a00 */
[----:B------:R-:W4:Y:S04]  /*2a900*/  LDL.LU.64 R40, [R1+0x360] ;  /* 0x0003600001287983 */ /* 0x000f280000300a00 */
[----:B------:R-:W-:Y:S04]  /*2a910*/  STL.64 [R1+0x5c8], R52 ;  /* 0x0005c83401007387 */ /* 0x000fe80000100a00 */
[----:B------:R-:W-:Y:S01]  /*2a920*/  STL.64 [R1+0x2098], R52 ;  /* 0x0020983401007387 */ /* 0x000fe20000100a00 */
[----:B--2---:R-:W-:-:S03]  /*2a930*/  IMAD.WIDE R34, R2, 0x4, R24 ;  /* 0x0000000402227825 */ /* 0x004fc600078e0218 */
[----:B------:R-:W2:Y:S04]  /*2a940*/  LDL.LU.64 R24, [R1+0x358] ;  /* 0x0003580001187983 */ /* 0x000ea80000300a00 */
[----:B------:R-:W-:Y:S04]  /*2a950*/  STL.64 [R1+0x8c0], R232 ;  /* 0x0008c0e801007387 */ /* 0x000fe80000100a00 */
[----:B------:R-:W-:Y:S04]  /*2a960*/  STL.64 [R1+0x20a0], R232 ;  /* 0x0020a0e801007387 */ /* 0x000fe80000100a00 */
[----:B------:R-:W2:Y:S01]  /*2a970*/  LDL.LU.64 R30, [R1+0x348] ;  /* 0x00034800011e7983 */ /* 0x000ea20000300a00 */
[----:B------:R-:W-:-:S03]  /*2a980*/  IMAD.WIDE R50, R2, 0x4, R38 ;  /* 0x0000000402327825 */ /* 0x000fc600078e0226 */
[----:B------:R-:W2:Y:S01]  /*2a990*/  LDL.LU.64 R38, [R1+0x340] ;  /* 0x0003400001267983 */ /* 0x000ea20000300a00 */
[----:B---3--:R-:W-:-:S03]  /*2a9a0*/  IMAD.WIDE R230, R2, 0x4, R246 ;  /* 0x0000000402e67825 */ /* 0x008fc600078e02f6 */
[----:B------:R-:W3:Y:S04]  /*2a9b0*/  LDL.LU.64 R246, [R1+0x338] ;  /* 0x0003380001f67983 */ /* 0x000ee80000300a00 */
[----:B------:R-:W-:Y:S04]  /*2a9c0*/  STL.64 [R1+0xb58], R34 ;  /* 0x000b582201007387 */ /* 0x000fe80000100a00 */
[----:B------:R-:W-:Y:S04]  /*2a9d0*/  STL.64 [R1+0x20a8], R34 ;  /* 0x0020a82201007387 */ /* 0x000fe80000100a00 */
[----:B------:R-:W-:Y:S04]  /*2a9e0*/  STL.64 [R1+0x5a8], R50 ;  /* 0x0005a83201007387 */ /* 0x000fe80000100a00 */
        /* <DEDUP_REMOVED lines=10> */
[----:B------:R1:W-:Y:S01]  /*2aa90*/  STL.64 [R1+0x20c0], R56 ;  /* 0x0020c03801007387 */ /* 0x0003e20000100a00 */
[----:B------:R-:W-:-:S03]  /*2aaa0*/  IMAD.WIDE R10, R2, 0x4, R10 ;  /* 0x00000004020a7825 */ /* 0x000fc600078e020a */
[----:B------:R-:W-:Y:S04]  /*2aab0*/  STL.64 [R1+0x588], R48 ;  /* 0x0005883001007387 */ /* 0x000fe80000100a00 */
[----:B------:R-:W-:Y:S04]  /*2aac0*/  STL.64 [R1+0x870], R228 ;  /* 0x000870e401007387 */ /* 0x000fe80000100a00 */
[----:B------:R-:W4:Y:S01]  /*2aad0*/  LDL.LU.64 R90, [R1+0x308] ;  /* 0x00030800015a7983 */ /* 0x000f220000300a00 */
[----:B------:R-:W-:-:S04]  /*2aae0*/  IMAD.WIDE R46, R2, 0x4, R22 ;  /* 0x00000004022e7825 */ /* 0x000fc800078e0216 */
[C---:B------:R-:W-:Y:S02]  /*2aaf0*/  IMAD.WIDE R226, R2.reuse, 0x4, R40 ;  /* 0x0000000402e27825 */ /* 0x040fe400078e0228 */
[----:B------:R-:W4:Y:S04]  /*2ab00*/  LDL.LU.64 R40, [R1+0x300] ;  /* 0x0003000001287983 */ /* 0x000f280000300a00 */
[----:B------:R-:W-:Y:S01]  /*2ab10*/  STL.64 [R1+0xb28], R10 ;  /* 0x000b280a01007387 */ /* 0x000fe20000100a00 */
[----:B--2---:R-:W-:-:S03]  /*2ab20*/  IMAD.WIDE R22, R2, 0x4, R24 ;  /* 0x0000000402167825 */ /* 0x004fc600078e0218 */
[----:B------:R-:W2:Y:S04]  /*2ab30*/  LDL.LU.64 R24, [R1+0x2f8] ;  /* 0x0002f80001187983 */ /* 0x000ea80000300a00 */
[----:B------:R-:W-:Y:S04]  /*2ab40*/  STL.64 [R1+0x568], R46 ;  /* 0x0005682e01007387 */ /* 0x000fe80000100a00 */
[----:B------:R-:W-:Y:S01]  /*2ab50*/  STL.64 [R1+0x848], R226 ;  /* 0x000848e201007387 */ /* 0x000fe20000100a00 */
[----:B------:R-:W-:-:S03]  /*2ab60*/  IMAD.WIDE R44, R2, 0x4, R30 ;  /* 0x00000004022c7825 */ /* 0x000fc600078e021e */
[----:B------:R-:W-:Y:S04]  /*2ab70*/  STL.64 [R1+0xb10], R22 ;  /* 0x000b101601007387 */ /* 0x000fe80000100a00 */
[----:B------:R-:W2:Y:S04]  /*2ab80*/  LDL.LU.64 R30, [R1+0x2e8] ;  /* 0x0002e800011e7983 */ /* 0x000ea80000300a00 */
[----:B------:R-:W2:Y:S04]  /*2ab90*/  LDL.LU.64 R84, [R1+0x2e0] ;  /* 0x0002e00001547983 */ /* 0x000ea80000300a00 */
[----:B------:R1:W-:Y:S01]  /*2aba0*/  STL.64 [R1+0x548], R44 ;  /* 0x0005482c01007387 */ /* 0x0003e20000100a00 */
[----:B------:R-:W-:-:S03]  /*2abb0*/  IMAD.WIDE R78, R2, 0x4, R38 ;  /* 0x00000004024e7825 */ /* 0x000fc600078e0226 */
[----:B------:R-:W2:Y:S04]  /*2abc0*/  LDL.LU.64 R38, [R1+0x2d8] ;  /* 0x0002d80001267983 */ /* 0x000ea80000300a00 */
[----:B------:R-:W-:Y:S04]  /*2abd0*/  STL.64 [R1+0x820], R78 ;  /* 0x0008204e01007387 */ /* 0x000fe80000100a00 */
[----:B------:R-:W2:Y:S04]  /*2abe0*/  LDL.LU.64 R18, [R1+0x2c8] ;  /* 0x0002c80001127983 */ /* 0x000ea80000300a00 */
[----:B------:R-:W2:Y:S01]  /*2abf0*/  LDL.LU.64 R86, [R1+0x2c0] ;  /* 0x0002c00001567983 */ /* 0x000ea20000300a00 */
[----:B---3--:R-:W-:-:S04]  /*2ac00*/  IMAD.WIDE R246, R2, 0x4, R246 ;  /* 0x0000000402f67825 */ /* 0x008fc800078e02f6 */
[----:B------:R-:W-:-:S04]  /*2ac10*/  IMAD.WIDE R36, R2, 0x4, R32 ;  /* 0x0000000402247825 */ /* 0x000fc800078e0220 */
[C---:B----4-:R-:W-:Y:S02]  /*2ac20*/  IMAD.WIDE R80, R2.reuse, 0x4, R20 ;  /* 0x0000000402507825 */ /* 0x050fe400078e0214 */
[----:B------:R-:W3:Y:S04]  /*2ac30*/  LDL.LU.64 R20, [R1+0x2b8] ;  /* 0x0002b80001147983 */ /* 0x000ee80000300a00 */
[----:B------:R-:W-:Y:S04]  /*2ac40*/  STL.64 [R1+0xaf8], R246 ;  /* 0x000af8f601007387 */ /* 0x000fe80000100a00 */
[----:B------:R-:W-:Y:S04]  /*2ac50*/  STL.64 [R1+0x528], R36 ;  /* 0x0005282401007387 */ /* 0x000fe80000100a00 */
[----:B------:R-:W4:Y:S04]  /*2ac60*/  LDL.LU.64 R244, [R1+0x2a8] ;  /* 0x0002a80001f47983 */ /* 0x000f280000300a00 */
[----:B------:R-:W4:Y:S04]  /*2ac70*/  LDL.LU.64 R88, [R1+0x2a0] ;  /* 0x0002a00001587983 */ /* 0x000f280000300a00 */
[----:B------:R-:W4:Y:S01]  /*2ac80*/  LDL.LU.64 R32, [R1+0x298] ;  /* 0x0002980001207983 */ /* 0x000f220000300a00 */
[----:B------:R-:W-:-:S03]  /*2ac90*/  IMAD.WIDE R42, R2, 0x4, R42 ;  /* 0x00000004022a7825 */ /* 0x000fc600078e022a */
[----:B------:R-:W-:Y:S04]  /*2aca0*/  STL.64 [R1+0x7f8], R80 ;  /* 0x0007f85001007387 */ /* 0x000fe80000100a00 */
[----:B------:R-:W4:Y:S04]  /*2acb0*/  LDL.LU.64 R94, [R1+0x288] ;  /* 0x00028800015e7983 */ /* 0x000f280000300a00 */
[----:B------:R-:W4:Y:S04]  /*2acc0*/  LDL.LU.64 R4, [R1+0x280] ;  /* 0x0002800001047983 */ /* 0x000f280000300a00 */
[----:B------:R-:W-:Y:S01]  /*2acd0*/  STL.64 [R1+0xae0], R42 ;  /* 0x000ae02a01007387 */ /* 0x000fe20000100a00 */
[----:B------:R-:W-:-:S04]  /*2ace0*/  IMAD.WIDE R82, R2, 0x4, R40 ;  /* 0x0000000402527825 */ /* 0x000fc800078e0228 */
[----:B------:R-:W-:-:S04]  /*2acf0*/  IMAD.WIDE R28, R2, 0x4, R90 ;  /* 0x00000004021c7825 */ /* 0x000fc800078e025a */
[C---:B--2---:R-:W-:Y:S02]  /*2ad00*/  IMAD.WIDE R40, R2.reuse, 0x4, R24 ;  /* 0x0000000402287825 */ /* 0x044fe400078e0218 */
[----:B------:R-:W2:Y:S04]  /*2ad10*/  LDL.LU.64 R24, [R1+0x278] ;  /* 0x0002780001187983 */ /* 0x000ea80000300a00 */
[----:B------:R-:W-:Y:S04]  /*2ad20*/  STL.64 [R1+0x508], R28 ;  /* 0x0005081c01007387 */ /* 0x000fe80000100a00 */
[----:B------:R-:W2:Y:S04]  /*2ad30*/  LDL.LU.64 R96, [R1+0x268] ;  /* 0x0002680001607983 */ /* 0x000ea80000300a00 */
[----:B------:R-:W2:Y:S01]  /*2ad40*/  LDL.LU.64 R90, [R1+0x260] ;  /* 0x00026000015a7983 */ /* 0x000ea20000300a00 */
[----:B------:R-:W-:-:S03]  /*2ad50*/  IMAD.WIDE R26, R2, 0x4, R30 ;  /* 0x00000004021a7825 */ /* 0x000fc600078e021e */
[----:B------:R-:W-:Y:S01]  /*2ad60*/  STL.64 [R1+0x7d0], R82 ;  /* 0x0007d05201007387 */ /* 0x000fe20000100a00 */
[----:B------:R-:W-:-:S03]  /*2ad70*/  IMAD.WIDE R84, R2, 0x4, R84 ;  /* 0x0000000402547825 */ /* 0x000fc600078e0254 */
[----:B------:R-:W2:Y:S04]  /*2ad80*/  LDL.LU.64 R30, [R1+0x258] ;  /* 0x00025800011e7983 */ /* 0x000ea80000300a00 */
[----:B------:R-:W-:Y:S01]  /*2ad90*/  STL.64 [R1+0xac8], R40 ;  /* 0x000ac82801007387 */ /* 0x000fe20000100a00 */
[----:B------:R-:W-:-:S03]  /*2ada0*/  IMAD.WIDE R38, R2, 0x4, R38 ;  /* 0x0000000402267825 */ /* 0x000fc600078e0226 */
[----:B------:R-:W-:Y:S04]  /*2adb0*/  STL.64 [R1+0x4e8], R26 ;  /* 0x0004e81a01007387 */ /* 0x000fe80000100a00 */
[----:B------:R-:W-:Y:S01]  /*2adc0*/  STL.64 [R1+0x7a8], R84 ;  /* 0x0007a85401007387 */ /* 0x000fe20000100a00 */
[----:B------:R-:W-:-:S03]  /*2add0*/  IMAD.WIDE R18, R2, 0x4, R18 ;  /* 0x0000000402127825 */ /* 0x000fc600078e0212 */
[----:B------:R-:W-:Y:S01]  /*2ade0*/  STL.64 [R1+0xab0], R38 ;  /* 0x000ab02601007387 */ /* 0x000fe20000100a00 */
[----:B------:R-:W-:-:S03]  /*2adf0*/  IMAD.WIDE R86, R2, 0x4, R86 ;  /* 0x0000000402567825 */ /* 0x000fc600078e0256 */
[----:B------:R-:W-:Y:S04]  /*2ae00*/  STL.64 [R1+0x4c8], R18 ;  /* 0x0004c81201007387 */ /* 0x000fe80000100a00 */
[----:B------:R-:W-:Y:S01]  /*2ae10*/  STL.64 [R1+0x780], R86 ;  /* 0x0007805601007387 */ /* 0x000fe20000100a00 */
[----:B---3--:R-:W-:-:S05]  /*2ae20*/  IMAD.WIDE R20, R2, 0x4, R20 ;  /* 0x0000000402147825 */ /* 0x008fca00078e0214 */
[----:B------:R-:W-:Y:S01]  /*2ae30*/  STL.64 [R1+0xa98], R20 ;  /* 0x000a981401007387 */ /* 0x000fe20000100a00 */
[----:B----4-:R-:W-:-:S04]  /*2ae40*/  IMAD.WIDE R16, R2, 0x4, R244 ;  /* 0x0000000402107825 */ /* 0x010fc800078e02f4 */
[C---:B------:R-:W-:Y:S01]  /*2ae50*/  IMAD.WIDE R88, R2.reuse, 0x4, R88 ;  /* 0x0000000402587825 */ /* 0x040fe200078e0258 */
[----:B------:R-:W-:Y:S03]  /*2ae60*/  STL.64 [R1+0x4a8], R16 ;  /* 0x0004a81001007387 */ /* 0x000fe60000100a00 */
[C---:B------:R-:W-:Y:S01]  /*2ae70*/  IMAD.WIDE R32, R2.reuse, 0x4, R32 ;  /* 0x0000000402207825 */ /* 0x040fe200078e0220 */
[----:B------:R-:W-:Y:S03]  /*2ae80*/  STL.64 [R1+0x758], R88 ;  /* 0x0007585801007387 */ /* 0x000fe60000100a00 */
[C---:B------:R-:W-:Y:S01]  /*2ae90*/  IMAD.WIDE R14, R2.reuse, 0x4, R94 ;  /* 0x00000004020e7825 */ /* 0x040fe200078e025e */
[----:B------:R-:W-:Y:S03]  /*2aea0*/  STL.64 [R1+0xa80], R32 ;  /* 0x000a802001007387 */ /* 0x000fe60000100a00 */
[C---:B------:R-:W-:Y:S01]  /*2aeb0*/  IMAD.WIDE R4, R2.reuse, 0x4, R4 ;  /* 0x0000000402047825 */ /* 0x040fe200078e0204 */
[----:B------:R3:W-:Y:S04]  /*2aec0*/  STL.64 [R1+0x490], R14 ;  /* 0x0004900e01007387 */ /* 0x0007e80000100a00 */
[----:B------:R-:W-:Y:S01]  /*2aed0*/  STL.64 [R1+0x740], R4 ;  /* 0x0007400401007387 */ /* 0x000fe20000100a00 */
[----:B--2---:R-:W-:-:S05]  /*2aee0*/  IMAD.WIDE R24, R2, 0x4, R24 ;  /* 0x0000000402187825 */ /* 0x004fca00078e0218 */
[----:B------:R-:W-:Y:S04]  /*2aef0*/  STL.64 [R1+0xa68], R24 ;  /* 0x000a681801007387 */ /* 0x000fe80000100a00 */
[----:B------:R-:W2:Y:S04]  /*2af00*/  LDL.64 R72, [R1+0xbe8] ;  /* 0x000be80001487983 */ /* 0x000ea80000100a00 */
[----:B------:R-:W4:Y:S04]  /*2af10*/  LDL.64 R74, [R1+0xc48] ;  /* 0x000c4800014a7983 */ /* 0x000f280000100a00 */
[----:B------:R-:W3:Y:S04]  /*2af20*/  LDL.64 R92, [R1+0xc30] ;  /* 0x000c3000015c7983 */ /* 0x000ee80000100a00 */
[----:B------:R-:W3:Y:S01]  /*2af30*/  LDL.64 R238, [R1+0xc18] ;  /* 0x000c180001ee7983 */ /* 0x000ee20000100a00 */
[----:B------:R-:W-:-:S03]  /*2af40*/  IMAD.WIDE R12, R2, 0x4, R96 ;  /* 0x00000004020c7825 */ /* 0x000fc600078e0260 */
[----:B------:R-:W3:Y:S04]  /*2af50*/  LDL.64 R240, [R1+0xc00] ;  /* 0x000c000001f07983 */ /* 0x000ee80000100a00 */
[----:B------:R-:W3:Y:S04]  /*2af60*/  LDL.64 R242, [R1+0xbe0] ;  /* 0x000be00001f27983 */ /* 0x000ee80000100a00 */
[----:B------:R-:W3:Y:S04]  /*2af70*/  LDL.64 R244, [R1+0xbc8] ;  /* 0x000bc80001f47983 */ /* 0x000ee80000100a00 */
        /* <DEDUP_REMOVED lines=119> */
[----:B------:R-:W-:-:S04]  /*2b6f0*/  IMAD.WIDE R222, R2, 0x4, R222 ;  /* 0x0000000402de7825 */ /* 0x000fc800078e02de */
[C---:B------:R-:W-:Y:S01]  /*2b700*/  IMAD.WIDE R90, R2.reuse, 0x4, R90 ;  /* 0x00000004025a7825 */ /* 0x040fe200078e025a */
[----:B------:R3:W-:Y:S03]  /*2b710*/  STL.64 [R1+0x470], R12 ;  /* 0x0004700c01007387 */ /* 0x0007e60000100a00 */
[C---:B------:R-:W-:Y:S01]  /*2b720*/  IMAD.WIDE R224, R2.reuse, 0x4, R224 ;  /* 0x0000000402e07825 */ /* 0x040fe200078e02e0 */
[----:B------:R-:W-:Y:S03]  /*2b730*/  LDGSTS.E [R249+0x77400], desc[UR4][R220.64], P0 ;  /* 0x77400000dcf97fae */ /* 0x000fe60008121844 */
[----:B------:R-:W-:Y:S01]  /*2b740*/  IMAD.WIDE R30, R2, 0x4, R30 ;  /* 0x00000004021e7825 */ /* 0x000fe200078e021e */
[----:B------:R3:W-:Y:S04]  /*2b750*/  STL.64 [R1+0x718], R90 ;  /* 0x0007185a01007387 */ /* 0x0007e80000100a00 */
[----:B------:R-:W-:Y:S04]  /*2b760*/  LDGSTS.E [R249+0x77800], desc[UR4][R222.64], P0 ;  /* 0x77800000def97fae */ /* 0x000fe80008121844 */
[----:B------:R3:W-:Y:S04]  /*2b770*/  STL.64 [R1+0xa50], R30 ;  /* 0x000a501e01007387 */ /* 0x0007e80000100a00 */
[----:B------:R-:W-:Y:S04]  /*2b780*/  LDGSTS.E [R249+0x77c00], desc[UR4][R224.64], P0 ;  /* 0x77c00000e0f97fae */ /* 0x000fe80008121844 */
[----:B------:R-:W3:Y:S04]  /*2b790*/  LDL.64 R66, [R1+0xb80] ;  /* 0x000b800001427983 */ /* 0x000ee80000100a00 */
[----:B--2---:R-:W-:Y:S04]  /*2b7a0*/  LDGSTS.E [R250+0x60100], desc[UR4][R72.64], P0 ;  /* 0x6010000048fa7fae */ /* 0x004fe80008121844 */
[----:B----4-:R-:W-:Y:S04]  /*2b7b0*/  LDGSTS.E [R250+0x60500], desc[UR4][R74.64], P0 ;  /* 0x605000004afa7fae */ /* 0x010fe80008121844 */
[----:B------:R-:W2:Y:S04]  /*2b7c0*/  LDL.64 R76, [R1+0xb68] ;  /* 0x000b6800014c7983 */ /* 0x000ea80000100a00 */
[----:B-1----:R-:W4:Y:S04]  /*2b7d0*/  LDL.64 R56, [R1+0xb38] ;  /* 0x000b380001387983 */ /* 0x002f280000100a00 */
        /* <DEDUP_REMOVED lines=13> */
[----:B---3--:R-:W-:Y:S04]  /*2b8b0*/  LDGSTS.E [R250+0x60900], desc[UR4][R92.64], P0 ;  /* 0x609000005cfa7fae */ /* 0x008fe80008121844 */
        /* <DEDUP_REMOVED lines=13> */
[----:B------:R-:W3:Y:S04]  /*2b990*/  LDL.64 R94, [R1+0x878] ;  /* 0x00087800015e7983 */ /* 0x000ee80000100a00 */
[----:B------:R-:W3:Y:S04]  /*2b9a0*/  LDL.64 R96, [R1+0x8a0] ;  /* 0x0008a00001607983 */ /* 0x000ee80000100a00 */
[----:B------:R-:W3:Y:S04]  /*2b9b0*/  LDL.64 R234, [R1+0x828] ;  /* 0x0008280001ea7983 */ /* 0x000ee80000100a00 */
[----:B------:R-:W3:Y:S04]  /*2b9c0*/  LDL.64 R236, [R1+0x800] ;  /* 0x0008000001ec7983 */ /* 0x000ee80000100a00 */
[----:B------:R-:W3:Y:S04]  /*2b9d0*/  LDL.64 R68, [R1+0x7d8] ;  /* 0x0007d80001447983 */ /* 0x000ee80000100a00 */
[----:B------:R-:W-:Y:S04]  /*2b9e0*/  LDGSTS.E [R250+0x62500], desc[UR4][R66.64], P0 ;  /* 0x6250000042fa7fae */ /* 0x000fe80008121844 */
[----:B--2---:R-:W-:Y:S04]  /*2b9f0*/  LDGSTS.E [R250+0x62900], desc[UR4][R76.64], P0 ;  /* 0x629000004cfa7fae */ /* 0x004fe80008121844 */
[----:B------:R-:W2:Y:S04]  /*2ba00*/  LDL.64 R66, [R1+0x7b0] ;  /* 0x0007b00001427983 */ /* 0x000ea80000100a00 */
[----:B----4-:R-:W-:Y:S04]  /*2ba10*/  LDGSTS.E [R250+0x62d00], desc[UR4][R74.64], P0 ;  /* 0x62d000004afa7fae */ /* 0x010fe80008121844 */
[----:B------:R-:W4:Y:S04]  /*2ba20*/  LDL.64 R76, [R1+0x788] ;  /* 0x00078800014c7983 */ /* 0x000f280000100a00 */
[----:B------:R-:W-:Y:S04]  /*2ba30*/  LDGSTS.E [R250+0x63100], desc[UR4][R56.64], P0 ;  /* 0x6310000038fa7fae */ /* 0x000fe80008121844 */
[----:B------:R-:W4:Y:S04]  /*2ba40*/  LDL.64 R74, [R1+0x760] ;  /* 0x00076000014a7983 */ /* 0x000f280000100a00 */
[----:B------:R-:W-:Y:S04]  /*2ba50*/  LDGSTS.E [R250+0x63500], desc[UR4][R230.64], P0 ;  /* 0x63500000e6fa7fae */ /* 0x000fe80008121844 */
[----:B------:R-:W4:Y:S04]  /*2ba60*/  LDL.LU.64 R56, [R1+0x20c0] ;  /* 0x0020c00001387983 */ /* 0x000f280000300a00 */
        /* <DEDUP_REMOVED lines=22> */
[----:B---3--:R-:W-:Y:S04]  /*2bbd0*/  LDGSTS.E [R250+0x66500], desc[UR4][R70.64], P0 ;  /* 0x6650000046fa7fae */ /* 0x008fe80008121844 */
        /* <DEDUP_REMOVED lines=16> */
[----:B------:R-:W2:Y:S04]  /*2bce0*/  LDL.LU.64 R96, [R1+0x2020] ;  /* 0x0020200001607983 */ /* 0x000ea80000300a00 */
[----:B------:R-:W3:Y:S04]  /*2bcf0*/  LDL.64 R94, [R1+0xda0] ;  /* 0x000da000015e7983 */ /* 0x000ee80000100a00 */
[----:B--2---:R-:W-:Y:S04]  /*2bd00*/  LDGSTS.E [R250+0x70900], desc[UR4][R96.64], P0 ;  /* 0x7090000060fa7fae */ /* 0x004fe80008121844 */
[----:B------:R-:W-:Y:S04]  /*2bd10*/  LDGSTS.E [R250+0x70d00], desc[UR4][R234.64], P0 ;  /* 0x70d00000eafa7fae */ /* 0x000fe80008121844 */
[----:B------:R-:W-:Y:S04]  /*2bd20*/  LDGSTS.E [R250+0x71100], desc[UR4][R236.64], P0 ;  /* 0x71100000ecfa7fae */ /* 0x000fe80008121844 */
[----:B------:R-:W2:Y:S04]  /*2bd30*/  LDL.64 R96, [R1+0xd98] ;  /* 0x000d980001607983 */ /* 0x000ea80000100a00 */
[----:B------:R-:W-:Y:S04]  /*2bd40*/  LDGSTS.E [R250+0x71500], desc[UR4][R68.64], P0 ;  /* 0x7150000044fa7fae */ /* 0x000fe80008121844 */
[----:B------:R-:W-:Y:S04]  /*2bd50*/  LDGSTS.E [R250+0x71900], desc[UR4][R66.64], P0 ;  /* 0x7190000042fa7fae */ /* 0x000fe80008121844 */
[----:B----4-:R-:W-:Y:S04]  /*2bd60*/  LDGSTS.E [R250+0x71d00], desc[UR4][R76.64], P0 ;  /* 0x71d000004cfa7fae */ /* 0x010fe80008121844 */
[----:B------:R-:W-:Y:S04]  /*2bd70*/  LDGSTS.E [R250+0x72100], desc[UR4][R74.64], P0 ;  /* 0x721000004afa7fae */ /* 0x000fe80008121844 */
        /* <DEDUP_REMOVED lines=57> */
[----:B----4-:R-:W-:Y:S04]  /*2c110*/  LDGSTS.E [R251+0x60e00], desc[UR4][R44.64], P0 ;  /* 0x60e000002cfb7fae */ /* 0x010fe80008121844 */
[----:B------:R-:W3:Y:S04]  /*2c120*/  LDL.LU.64 R234, [R1+0x2018] ;  /* 0x0020180001ea7983 */ /* 0x000ee80000300a00 */
[----:B------:R-:W-:Y:S04]  /*2c130*/  LDGSTS.E [R251+0x61200], desc[UR4][R236.64], P0 ;  /* 0x61200000ecfb7fae */ /* 0x000fe80008121844 */
[----:B------:R-:W4:Y:S04]  /*2c140*/  LDL.LU.64 R44, [R1+0x2010] ;  /* 0x00201000012c7983 */ /* 0x000f280000300a00 */
[----:B------:R-:W-:Y:S04]  /*2c150*/  LDGSTS.E [R251+0x61600], desc[UR4][R68.64], P0 ;  /* 0x6160000044fb7fae */ /* 0x000fe80008121844 */
        /* <DEDUP_REMOVED lines=53> */
[----:B--2---:R-:W-:Y:S04]  /*2c4b0*/  LDGSTS.E [R251+0x70200], desc[UR4][R96.64], P0 ;  /* 0x7020000060fb7fae */ /* 0x004fe80008121844 */
[----:B------:R-:W2:Y:S04]  /*2c4c0*/  LDL.LU.64 R94, [R1+0x1f30] ;  /* 0x001f3000015e7983 */ /* 0x000ea80000300a00 */
[----:B------:R-:W4:Y:S04]  /*2c4d0*/  LDL.LU.64 R96, [R1+0x1f28] ;  /* 0x001f280001607983 */ /* 0x000f280000300a00 */
[----:B----4-:R-:W-:Y:S04]  /*2c4e0*/  LDGSTS.E [R251+0x70600], desc[UR4][R96.64], P0 ;  /* 0x7060000060fb7fae */ /* 0x010fe80008121844 */
[----:B--2---:R-:W-:Y:S04]  /*2c4f0*/  LDGSTS.E [R251+0x70a00], desc[UR4][R94.64], P0 ;  /* 0x70a000005efb7fae */ /* 0x004fe80008121844 */
[----:B---3--:R-:W-:Y:S04]  /*2c500*/  LDGSTS.E [R251+0x70e00], desc[UR4][R92.64], P0 ;  /* 0x70e000005cfb7fae */ /* 0x008fe80008121844 */
[----:B------:R-:W-:Y:S04]  /*2c510*/  LDGSTS.E [R251+0x71200], desc[UR4][R28.64], P0 ;  /* 0x712000001cfb7fae */ /* 0x000fe80008121844 */
[----:B------:R-:W-:Y:S04]  /*2c520*/  LDGSTS.E [R251+0x71600], desc[UR4][R26.64], P0 ;  /* 0x716000001afb7fae */ /* 0x000fe80008121844 */
[----:B------:R-:W2:Y:S04]  /*2c530*/  LDL.64 R92, [R1+0xe50] ;  /* 0x000e5000015c7983 */ /* 0x000ea80000100a00 */
[----:B------:R-:W3:Y:S04]  /*2c540*/  LDL.64 R94, [R1+0xe48] ;  /* 0x000e4800015e7983 */ /* 0x000ee80000100a00 */
[----:B------:R-:W-:Y:S04]  /*2c550*/  LDGSTS.E [R251+0x71a00], desc[UR4][R18.64], P0 ;  /* 0x71a0000012fb7fae */ /* 0x000fe80008121844 */
[----:B------:R-:W4:Y:S04]  /*2c560*/  LDL.64 R96, [R1+0xe40] ;  /* 0x000e400001607983 */ /* 0x000f280000100a00 */
[----:B------:R-:W4:Y:S04]  /*2c570*/  LDL.64 R28, [R1+0xe30] ;  /* 0x000e3000011c7983 */ /* 0x000f280000100a00 */
        /* <DEDUP_REMOVED lines=52> */
[----:B--2---:R-:W-:Y:S04]  /*2c8c0*/  LDGSTS.E [R252+0x60300], desc[UR4][R92.64], P0 ;  /* 0x603000005cfc7fae */ /* 0x004fe80008121844 */
[----:B---3--:R-:W-:Y:S04]  /*2c8d0*/  LDGSTS.E [R252+0x60700], desc[UR4][R94.64], P0 ;  /* 0x607000005efc7fae */ /* 0x008fe80008121844 */
[----:B------:R-:W2:Y:S04]  /*2c8e0*/  LDL.LU.64 R92, [R1+0x1e58] ;  /* 0x001e5800015c7983 */ /* 0x000ea80000300a00 */
[----:B------:R-:W3:Y:S04]  /*2c8f0*/  LDL.LU.64 R94, [R1+0x1e50] ;  /* 0x001e5000015e7983 */ /* 0x000ee80000300a00 */
[----:B----4-:R-:W-:Y:S04]  /*2c900*/  LDGSTS.E [R252+0x60b00], desc[UR4][R96.64], P0 ;  /* 0x60b0000060fc7fae */ /* 0x010fe80008121844 */
[----:B------:R-:W-:Y:S04]  /*2c910*/  LDGSTS.E [R252+0x60f00], desc[UR4][R18.64], P0 ;  /* 0x60f0000012fc7fae */ /* 0x000fe80008121844 */
[----:B------:R-:W-:Y:S04]  /*2c920*/  LDGSTS.E [R252+0x61300], desc[UR4][R28.64], P0 ;  /* 0x613000001cfc7fae */ /* 0x000fe80008121844 */
[----:B------:R-:W4:Y:S04]  /*2c930*/  LDL.LU.64 R96, [R1+0x1e48] ;  /* 0x001e480001607983 */ /* 0x000f280000300a00 */
[----:B------:R-:W2:Y:S04]  /*2c940*/  LDL.LU.64 R18, [R1+0x1e40] ;  /* 0x001e400001127983 */ /* 0x000ea80000300a00 */
[----:B------:R-:W3:Y:S04]  /*2c950*/  LDL.LU.64 R28, [R1+0x1e38] ;  /* 0x001e3800011c7983 */ /* 0x000ee80000300a00 */
[----:B------:R-:W-:Y:S04]  /*2c960*/  LDGSTS.E [R252+0x61700], desc[UR4][R26.64], P0 ;  /* 0x617000001afc7fae */ /* 0x000fe80008121844 */
[----:B------:R-:W4:Y:S04]  /*2c970*/  LDL.LU.64 R26, [R1+0x1e30] ;  /* 0x001e3000011a7983 */ /* 0x000f280000300a00 */
[----:B----4-:R1:W-:Y:S04]  /*2c980*/  LDGSTS.E [R252+0x61b00], desc[UR4][R26.64], P0 ;  /* 0x61b000001afc7fae */ /* 0x0103e80008121844 */
[----:B---3--:R-:W-:Y:S04]  /*2c990*/  LDGSTS.E [R252+0x61f00], desc[UR4][R28.64], P0 ;  /* 0x61f000001cfc7fae */ /* 0x008fe80008121844 */
[----:B--2---:R-:W-:Y:S04]  /*2c9a0*/  LDGSTS.E [R252+0x62300], desc[UR4][R18.64], P0 ;  /* 0x6230000012fc7fae */ /* 0x004fe80008121844 */
[----:B------:R-:W-:Y:S01]  /*2c9b0*/  LDGSTS.E [R252+0x62700], desc[UR4][R96.64], P0 ;  /* 0x6270000060fc7fae */ /* 0x000fe20008121844 */
[----:B-1----:R-:W1:Y:S03]  /*2c9c0*/  LDC R27, c[0x0][0x230] ;  /* 0x00008c00ff1b7b82 */ /* 0x002e660000000800 */
[----:B------:R-:W2:Y:S04]  /*2c9d0*/  LDL.LU R26, [R1+0x1e28] ;  /* 0x001e2800011a7983 */ /* 0x000ea80000300800 */
[----:B------:R-:W-:Y:S04]  /*2c9e0*/  LDGSTS.E [R252+0x62b00], desc[UR4][R94.64], P0 ;  /* 0x62b000005efc7fae */ /* 0x000fe80008121844 */
[----:B------:R-:W3:Y:S04]  /*2c9f0*/  LDL.LU.64 R28, [R1+0x1e20] ;  /* 0x001e2000011c7983 */ /* 0x000ee80000300a00 */
[----:B------:R-:W-:Y:S04]  /*2ca00*/  LDGSTS.E [R252+0x62f00], desc[UR4][R92.64], P0 ;  /* 0x62f000005cfc7fae */ /* 0x000fe80008121844 */
[----:B------:R-:W4:Y:S04]  /*2ca10*/  LDL.LU.64 R18, [R1+0x1e18] ;  /* 0x001e180001127983 */ /* 0x000f280000300a00 */
        /* <DEDUP_REMOVED lines=62> */
[----:B------:R2:W-:Y:S04]  /*2ce00*/  LDGSTS.E [R252+0x72f00], desc[UR4][R36.64], P0 ;  /* 0x72f0000024fc7fae */ /* 0x0005e80008121844 */
[----:B------:R-:W3:Y:S04]  /*2ce10*/  LDL.LU.64 R48, [R1+0x1d18] ;  /* 0x001d180001307983 */ /* 0x000ee80000300a00 */
[----:B------:R-:W-:Y:S04]  /*2ce20*/  LDGSTS.E [R252+0x73300], desc[UR4][R16.64], P0 ;  /* 0x7330000010fc7fae */ /* 0x000fe80008121844 */
[----:B------:R1:W-:Y:S04]  /*2ce30*/  LDGSTS.E [R252+0x73700], desc[UR4][R14.64], P0 ;  /* 0x737000000efc7fae */ /* 0x0003e80008121844 */
[----:B------:R-:W2:Y:S04]  /*2ce40*/  LDL.LU.64 R36, [R1+0x250] ;  /* 0x0002500001247983 */ /* 0x000ea80000300a00 */
[----:B------:R-:W-:Y:S04]  /*2ce50*/  LDGSTS.E [R252+0x73b00], desc[UR4][R58.64], P0 ;  /* 0x73b000003afc7fae */ /* 0x000fe80008121844 */
[----:B------:R-:W1:Y:S04]  /*2ce60*/  LDL.LU.64 R14, [R1+0x248] ;  /* 0x00024800010e7983 */ /* 0x000e680000300a00 */
        /* <DEDUP_REMOVED lines=26> */
[----:B------:R-:W-:Y:S04]  /*2d010*/  LDGSTS.E [R252+0x77300], desc[UR4][R20.64], P0 ;  /* 0x7730000014fc7fae */ /* 0x000fe80008121844 */
[----:B------:R4:W-:Y:S04]  /*2d020*/  LDGSTS.E [R252+0x77700], desc[UR4][R32.64], P0 ;  /* 0x7770000020fc7fae */ /* 0x0009e80008121844 */
[----:B------:R-:W3:Y:S04]  /*2d030*/  LDL.LU.64 R38, [R1+0x230] ;  /* 0x0002300001267983 */ /* 0x000ee80000300a00 */
[----:B------:R-:W3:Y:S04]  /*2d040*/  LDL.LU.64 R20, [R1+0x228] ;  /* 0x0002280001147983 */ /* 0x000ee80000300a00 */
[----:B------:R-:W3:Y:S04]  /*2d050*/  LDL.LU.64 R40, [R1+0x220] ;  /* 0x0002200001287983 */ /* 0x000ee80000300a00 */
[----:B------:R-:W-:Y:S04]  /*2d060*/  LDGSTS.E [R252+0x77b00], desc[UR4][R24.64], P0 ;  /* 0x77b0000018fc7fae */ /* 0x000fe80008121844 */
[----:B------:R3:W-:Y:S04]  /*2d070*/  LDGSTS.E [R252+0x77f00], desc[UR4][R30.64], P0 ;  /* 0x77f000001efc7fae */ /* 0x0007e80008121844 */
[----:B------:R-:W0:Y:S04]  /*2d080*/  LDGDEPBAR ;  /* 0x00000000000079af */ /* 0x000e280000000000 */
[----:B------:R-:W3:Y:S01]  /*2d090*/  LDL.LU.64 R24, [R1+0x218] ;  /* 0x0002180001187983 */ /* 0x000ee20000300a00 */
[C---:B--2---:R-:W-:Y:S01]  /*2d0a0*/  IMAD.WIDE R36, R4.reuse, 0x4, R36 ;  /* 0x0000000404247825 */ /* 0x044fe200078e0224 */
[----:B------:R-:W-:Y:S03]  /*2d0b0*/  BAR.SYNC.DEFER_BLOCKING 0x0 ;  /* 0x0000000000007b1d */ /* 0x000fe60000010000 */
[----:B-1----:R-:W-:-:S03]  /*2d0c0*/  IMAD.WIDE R14, R4, 0x4, R14 ;  /* 0x00000004040e7825 */ /* 0x002fc600078e020e */
[----:B------:R1:W-:Y:S01]  /*2d0d0*/  STL.64 [R1+0xa48], R36 ;  /* 0x000a482401007387 */ /* 0x0003e20000100a00 */
[----:B----4-:R-:W-:-:S03]  /*2d0e0*/  IMAD.WIDE R32, R4, 0x4, R52 ;  /* 0x0000000404207825 */ /* 0x010fc600078e0234 */
[----:B------:R-:W2:Y:S04]  /*2d0f0*/  LDL.LU.64 R52, [R1+0x210] ;  /* 0x0002100001347983 */ /* 0x000ea80000300a00 */
[----:B------:R4:W-:Y:S01]  /*2d100*/  STL.64 [R1+0xa40], R14 ;  /* 0x000a400e01007387 */ /* 0x0009e20000100a00 */
[----:B---3--:R-:W-:-:S03]  /*2d110*/  IMAD.WIDE R30, R4, 0x4, R16 ;  /* 0x00000004041e7825 */ /* 0x008fc600078e0210 */
[----:B------:R-:W3:Y:S04]  /*2d120*/  LDL.LU.64 R16, [R1+0x208] ;  /* 0x0002080001107983 */ /* 0x000ee80000300a00 */
[----:B------:R4:W-:Y:S04]  /*2d130*/  STL.64 [R1+0xa38], R32 ;  /* 0x000a382001007387 */ /* 0x0009e80000100a00 */
[----:B------:R4:W-:Y:S04]  /*2d140*/  STL.64 [R1+0xa20], R30 ;  /* 0x000a201e01007387 */ /* 0x0009e80000100a00 */
[----:B------:R-:W-:Y:S01]  /*2d150*/  @!PT LDS RZ, [RZ] ;  /* 0x00000000fffff984 */ /* 0x000fe20000000800 */
[----:B------:R-:W-:Y:S01]  /*2d160*/  @!PT LDS RZ, [RZ] ;  /* 0x00000000fffff984 */ /* 0x000fe20000000800 */
[----:B------:R-:W-:Y:S01]  /*2d170*/  @!PT LDS RZ, [RZ] ;  /* 0x00000000fffff984 */ /* 0x000fe20000000800 */
[----:B------:R-:W-:Y:S04]  /*2d180*/  LDGSTS.E [R248+0x20000], desc[UR4][R36.64], !P2 ;  /* 0x2000000024f87fae */ /* 0x000fe8000d121844 */
[----:B------:R-:W-:Y:S04]  /*2d190*/  LDGSTS.E [R248+0x24000], desc[UR4][R14.64], !P2 ;  /* 0x240000000ef87fae */ /* 0x000fe8000d121844 */
[----:B------:R4:W-:Y:S04]  /*2d1a0*/  LDGSTS.E [R248+0x20004], desc[UR4][R32.64], !P3 ;  /* 0x2000400020f87fae */ /* 0x0009e8000d921844 */
[----:B-1----:R-:W3:Y:S04]  /*2d1b0*/  LDL.LU.64 R36, [R1+0x200] ;  /* 0x0002000001247983 */ /* 0x002ee80000300a00 */
[----:B----4-:R-:W4:Y:S04]  /*2d1c0*/  LDL.LU.64 R14, [R1+0x1f8] ;  /* 0x0001f800010e7983 */ /* 0x010f280000300a00 */
[----:B------:R1:W-:Y:S01]  /*2d1d0*/  LDGSTS.E [R248+0x24004], desc[UR4][R30.64], !P3 ;  /* 0x240040001ef87fae */ /* 0x0003e2000d921844 */
[----:B------:R-:W-:-:S04]  /*2d1e0*/  IMAD.WIDE R38, R4, 0x4, R38 ;  /* 0x0000000404267825 */ /* 0x000fc800078e0226 */
[C---:B------:R-:W-:Y:S01]  /*2d1f0*/  IMAD.WIDE R20, R4.reuse, 0x4, R20 ;  /* 0x0000000404147825 */ /* 0x040fe200078e0214 */
[----:B------:R1:W-:Y:S03]  /*2d200*/  STL.64 [R1+0xa18], R38 ;  /* 0x000a182601007387 */ /* 0x0003e60000100a00 */
[C---:B------:R-:W-:Y:S01]  /*2d210*/  IMAD.WIDE R32, R4.reuse, 0x4, R40 ;  /* 0x0000000404207825 */ /* 0x040fe200078e0228 */
[----:B------:R1:W-:Y:S04]  /*2d220*/  STL.64 [R1+0xa10], R20 ;  /* 0x000a101401007387 */ /* 0x0003e80000100a00 */
[----:B------:R-:W4:Y:S04]  /*2d230*/  LDL.LU.64 R40, [R1+0x1f0] ;  /* 0x0001f00001287983 */ /* 0x000f280000300a00 */
[----:B------:R-:W-:Y:S04]  /*2d240*/  LDGSTS.E [R248+0x20008], desc[UR4][R38.64], !P4 ;  /* 0x2000800026f87fae */ /* 0x000fe8000e121844 */
[----:B------:R-:W-:Y:S01]  /*2d250*/  LDGSTS.E [R248+0x24008], desc[UR4][R20.64], !P4 ;  /* 0x2400800014f87fae */ /* 0x000fe2000e121844 */
[----:B-1----:R-:W-:-:S03]  /*2d260*/  IMAD.WIDE R30, R4, 0x4, R24 ;  /* 0x00000004041e7825 */ /* 0x002fc600078e0218 */
[----:B------:R1:W-:Y:S04]  /*2d270*/  LDGSTS.E [R248+0x2000c], desc[UR4][R32.64], !P5 ;  /* 0x2000c00020f87fae */ /* 0x0003e8000e921844 */
[----:B------:R-:W4:Y:S04]  /*2d280*/  LDL.LU.64 R24, [R1+0x1e8] ;  /* 0x0001e80001187983 */ /* 0x000f280000300a00 */
[----:B------:R1:W-:Y:S04]  /*2d290*/  STL.64 [R1+0x9f8], R32 ;  /* 0x0009f82001007387 */ /* 0x0003e80000100a00 */
[----:B------:R4:W-:Y:S04]  /*2d2a0*/  STL.64 [R1+0x9f0], R30 ;  /* 0x0009f01e01007387 */ /* 0x0009e80000100a00 */
[----:B------:R-:W4:Y:S04]  /*2d2b0*/  LDL.LU.64 R38, [R1+0x1e0] ;  /* 0x0001e00001267983 */ /* 0x000f280000300a00 */
[----:B------:R-:W4:Y:S01]  /*2d2c0*/  LDL.LU.64 R20, [R1+0x1d8] ;  /* 0x0001d80001147983 */ /* 0x000f220000300a00 */
[----:B------:R-:W-:Y:S01]  /*2d2d0*/  ISETP.GE.U32.AND P0, PT, R26, 0x7ffffe9f, PT ;  /* 0x7ffffe9f1a00780c */ /* 0x000fe20003f06070 */
[----:B------:R-:W-:Y:S01]  /*2d2e0*/  VIADD R19, R19, 0xfffffedd ;  /* 0xfffffedd13137836 */ /* 0x000fe20000000000 */
[----:B------:R-:W-:Y:S01]  /*2d2f0*/  IADD3 R29, R29, -0x105, RZ ;  /* 0xfffffefb1d1d7810 */ /* 0x000fe20007ffe0ff */
[----:B------:R4:W-:Y:S01]  /*2d300*/  LDGSTS.E [R248+0x2400c], desc[UR4][R30.64], !P5 ;  /* 0x2400c0001ef87fae */ /* 0x0009e2000e921844 */
[----:B------:R-:W-:Y:S01]  /*2d310*/  VIADD R18, R18, 0xfffffedc ;  /* 0xfffffedc12127836 */ /* 0x000fe20000000000 */
[----:B------:R-:W4:Y:S01]  /*2d320*/  LDC R26, c[0x0][0x230] ;  /* 0x00008c00ff1a7b82 */ /* 0x000f220000000800 */
[----:B------:R-:W-:Y:S01]  /*2d330*/  ISETP.GE.U32.AND P2, PT, R19, 0x7ffffe9e, PT ;  /* 0x7ffffe9e1300780c */ /* 0x000fe20003f46070 */
[----:B--2---:R-:W-:-:S04]  /*2d340*/  IMAD.WIDE R42, R4, 0x4, R52 ;  /* 0x00000004042a7825 */ /* 0x004fc800078e0234 */
[C---:B---3--:R-:W-:Y:S01]  /*2d350*/  IMAD.WIDE R16, R4.reuse, 0x4, R16 ;  /* 0x0000000404107825 */ /* 0x048fe200078e0210 */
[----:B------:R-:W-:Y:S03]  /*2d360*/  STL.64 [R1+0x9e8], R42 ;  /* 0x0009e82a01007387 */ /* 0x000fe60000100a00 */
[C---:B-1----:R-:W-:Y:S01]  /*2d370*/  IMAD.WIDE R32, R4.reuse, 0x4, R36 ;  /* 0x0000000404207825 */ /* 0x042fe200078e0224 */
[----:B------:R1:W-:Y:S03]  /*2d380*/  STL.64 [R1+0x9d0], R16 ;  /* 0x0009d01001007387 */ /* 0x0003e60000100a00 */
[C---:B----4-:R-:W-:Y:S01]  /*2d390*/  IMAD.WIDE R30, R4.reuse, 0x4, R14 ;  /* 0x00000004041e7825 */ /* 0x050fe200078e020e */
[----:B------:R-:W2:Y:S03]  /*2d3a0*/  LDL.LU.64 R36, [R1+0x1d0] ;  /* 0x0001d00001247983 */ /* 0x000ea60000300a00 */
[C---:B------:R-:W-:Y:S01]  /*2d3b0*/  IMAD.WIDE R40, R4.reuse, 0x4, R40 ;  /* 0x0000000404287825 */ /* 0x040fe200078e0228 */
[----:B------:R-:W3:Y:S03]  /*2d3c0*/  LDL.LU.64 R14, [R1+0x1c8] ;  /* 0x0001c800010e7983 */ /* 0x000ee60000300a00 */
[----:B------:R-:W-:Y:S01]  /*2d3d0*/  IMAD.WIDE R24, R4, 0x4, R24 ;  /* 0x0000000404187825 */ /* 0x000fe200078e0218 */
[----:B------:R4:W-:Y:S01]  /*2d3e0*/  STL.64 [R1+0x9c8], R32 ;  /* 0x0009c82001007387 */ /* 0x0009e20000100a00 */
[----:B------:R-:W-:Y:S01]  /*2d3f0*/  ISETP.GE.U32.AND P3, PT, R18, 0x7ffffe9d, PT ;  /* 0x7ffffe9d1200780c */ /* 0x000fe20003f66070 */
[----:B------:R-:W3:Y:S02]  /*2d400*/  LDC R19, c[0x0][0x230] ;  /* 0x00008c00ff137b82 */ /* 0x000ee40000000800 */
[----:B------:R-:W-:Y:S04]  /*2d410*/  LDGSTS.E [R248+0x28000], desc[UR4][R42.64], !P6 ;  /* 0x280000002af87fae */ /* 0x000fe8000f121844 */
[----:B------:R4:W-:Y:S01]  /*2d420*/  STL.64 [R1+0x9c0], R30 ;  /* 0x0009c01e01007387 */ /* 0x0009e20000100a00 */
[----:B------:R-:W-:Y:S01]  /*2d430*/  ISETP.GE.U32.AND P4, PT, R29, 0x7ffffebc, PT ;  /* 0x7ffffebc1d00780c */ /* 0x000fe20003f86070 */
[----:B------:R-:W-:Y:S01]  /*2d440*/  VIADD R28, R28, 0xfffffefa ;  /* 0xfffffefa1c1c7836 */ /* 0x000fe20000000000 */
[----:B------:R-:W3:Y:S01]  /*2d450*/  LDC R18, c[0x0][0x230] ;  /* 0x00008c00ff127b82 */ /* 0x000ee20000000800 */
[----:B------:R-:W3:Y:S04]  /*2d460*/  LDL.LU.64 R52, [R1+0x1c0] ;  /* 0x0001c00001347983 */ /* 0x000ee80000300a00 */
[----:B------:R-:W-:Y:S01]  /*2d470*/  LDGSTS.E [R248+0x2c000], desc[UR4][R16.64], !P6 ;  /* 0x2c00000010f87fae */ /* 0x000fe2000f121844 */
[----:B------:R-:W-:-:S02]  /*2d480*/  VIADD R27, R27, 0xfffffef9 ;  /* 0xfffffef91b1b7836 */ /* 0x000fc40000000000 */
[----:B------:R-:W-:Y:S01]  /*2d490*/  VIADD R26, R26, 0xfffffef8 ;  /* 0xfffffef81a1a7836 */ /* 0x000fe20000000000 */
[----:B------:R4:W-:Y:S01]  /*2d4a0*/  LDGSTS.E [R248+0x28004], desc[UR4][R32.64], !P0 ;  /* 0x2800400020f87fae */ /* 0x0009e2000c121844 */
[----:B------:R-:W3:Y:S03]  /*2d4b0*/  LDC R29, c[0x0][0x230] ;  /* 0x00008c00ff1d7b82 */ /* 0x000ee60000000800 */
[----:B------:R4:W-:Y:S04]  /*2d4c0*/  LDGSTS.E [R248+0x2c004], desc[UR4][R30.64], !P0 ;  /* 0x2c0040001ef87fae */ /* 0x0009e8000c121844 */
[----:B-1----:R-:W3:Y:S01]  /*2d4d0*/  LDL.LU.64 R16, [R1+0x1b8] ;  /* 0x0001b80001107983 */ /* 0x002ee20000300a00 */
[----:B----4-:R-:W-:-:S03]  /*2d4e0*/  IMAD.WIDE R32, R4, 0x4, R38 ;  /* 0x0000000404207825 */ /* 0x010fc600078e0226 */
[----:B------:R1:W-:Y:S01]  /*2d4f0*/  STL.64 [R1+0x9a8], R40 ;  /* 0x0009a82801007387 */ /* 0x0003e20000100a00 */
[----:B------:R-:W-:-:S03]  /*2d500*/  IMAD.WIDE R30, R4, 0x4, R20 ;  /* 0x00000004041e7825 */ /* 0x000fc600078e0214 */
[----:B------:R4:W-:Y:S04]  /*2d510*/  STL.64 [R1+0x9a0], R24 ;  /* 0x0009a01801007387 */ /* 0x0009e80000100a00 */
[----:B------:R-:W3:Y:S04]  /*2d520*/  LDL.LU.64 R38, [R1+0x1b0] ;  /* 0x0001b00001267983 */ /* 0x000ee80000300a00 */
[----:B------:R-:W3:Y:S04]  /*2d530*/  LDL.LU.64 R20, [R1+0x1a8] ;  /* 0x0001a80001147983 */ /* 0x000ee80000300a00 */
[----:B------:R3:W-:Y:S04]  /*2d540*/  STL.64 [R1+0x998], R32 ;  /* 0x0009982001007387 */ /* 0x0007e80000100a00 */
[----:B------:R-:W-:Y:S04]  /*2d550*/  LDGSTS.E [R248+0x28008], desc[UR4][R40.64], !P2 ;  /* 0x2800800028f87fae */ /* 0x000fe8000d121844 */
[----:B------:R3:W-:Y:S04]  /*2d560*/  STL.64 [R1+0x980], R30 ;  /* 0x0009801e01007387 */ /* 0x0007e80000100a00 */
[----:B------:R-:W-:Y:S04]  /*2d570*/  LDGSTS.E [R248+0x2c008], desc[UR4][R24.64], !P2 ;  /* 0x2c00800018f87fae */ /* 0x000fe8000d121844 */
[----:B-1----:R-:W3:Y:S04]  /*2d580*/  LDL.LU.64 R40, [R1+0x1a0] ;  /* 0x0001a00001287983 */ /* 0x002ee80000300a00 */
[----:B------:R1:W-:Y:S04]  /*2d590*/  LDGSTS.E [R248+0x2800c], desc[UR4][R32.64], !P3 ;  /* 0x2800c00020f87fae */ /* 0x0003e8000d921844 */
[----:B----4-:R-:W4:Y:S01]  /*2d5a0*/  LDL.LU.64 R24, [R1+0x198] ;  /* 0x0001980001187983 */ /* 0x010f220000300a00 */
[----:B------:R-:W-:-:S02]  /*2d5b0*/  ISETP.GE.U32.AND P5, PT, R28, 0x7ffffebb, PT ;  /* 0x7ffffebb1c00780c */ /* 0x000fc40003fa6070 */
[----:B------:R-:W-:Y:S01]  /*2d5c0*/  ISETP.GE.U32.AND P6, PT, R27, 0x7ffffeba, PT ;  /* 0x7ffffeba1b00780c */ /* 0x000fe20003fc6070 */
[----:B------:R1:W-:Y:S01]  /*2d5d0*/  LDGSTS.E [R248+0x2c00c], desc[UR4][R30.64], !P3 ;  /* 0x2c00c0001ef87fae */ /* 0x0003e2000d921844 */
[----:B--2---:R-:W-:-:S04]  /*2d5e0*/  IMAD.WIDE R36, R4, 0x4, R36 ;  /* 0x0000000404247825 */ /* 0x004fc800078e0224 */
[----:B---3--:R-:W-:Y:S01]  /*2d5f0*/  IMAD.WIDE R14, R4, 0x4, R14 ;  /* 0x00000004040e7825 */ /* 0x008fe200078e020e */
[----:B------:R2:W-:Y:S01]  /*2d600*/  STL.64 [R1+0x978], R36 ;  /* 0x0009782401007387 */ /* 0x0005e20000100a00 */
[----:B------:R-:W-:Y:S01]  /*2d610*/  ISETP.GE.U32.AND P0, PT, R26, 0x7ffffeb9, PT ;  /* 0x7ffffeb91a00780c */ /* 0x000fe20003f06070 */
[----:B------:R-:W3:Y:S02]  /*2d620*/  LDC R27, c[0x0][0x230] ;  /* 0x00008c00ff1b7b82 */ /* 0x000ee40000000800 */
[----:B------:R2:W-:Y:S04]  /*2d630*/  STL.64 [R1+0x970], R14 ;  /* 0x0009700e01007387 */ /* 0x0005e80000100a00 */
[----:B------:R-:W-:Y:S01]  /*2d640*/  LDGSTS.E [R247+0x20000], desc[UR4][R36.64], !P4 ;  /* 0x2000000024f77fae */ /* 0x000fe2000e121844 */
[----:B------:R-:W-:Y:S01]  /*2d650*/  VIADD R19, R19, 0xfffffedb ;  /* 0xfffffedb13137836 */ /* 0x000fe20000000000 */
[----:B------:R-:W3:Y:S02]  /*2d660*/  LDC R26, c[0x0][0x230] ;  /* 0x00008c00ff1a7b82 */ /* 0x000ee40000000800 */
[----:B------:R-:W-:Y:S01]  /*2d670*/  LDGSTS.E [R247+0x24000], desc[UR4][R14.64], !P4 ;  /* 0x240000000ef77fae */ /* 0x000fe2000e121844 */
[----:B------:R-:W-:Y:S01]  /*2d680*/  IADD3 R18, R18, -0x126, RZ ;  /* 0xfffffeda12127810 */ /* 0x000fe20007ffe0ff */
[----:B------:R-:W-:-:S04]  /*2d690*/  VIADD R29, R29, 0xfffffed9 ;  /* 0xfffffed91d1d7836 */ /* 0x000fc80000000000 */
[----:B------:R-:W3:Y:S01]  /*2d6a0*/  LDC R28, c[0x0][0x230] ;  /* 0x00008c00ff1c7b82 */ /* 0x000ee20000000800 */
[----:B-1----:R-:W-:-:S05]  /*2d6b0*/  IMAD.WIDE R32, R4, 0x4, R52 ;  /* 0x0000000404207825 */ /* 0x002fca00078e0234 */
[----:B------:R4:W-:Y:S01]  /*2d6c0*/  LDGSTS.E [R247+0x20004], desc[UR4][R32.64], !P5 ;  /* 0x2000400020f77fae */ /* 0x0009e2000e921844 */
[----:B------:R-:W-:-:S03]  /*2d6d0*/  IMAD.WIDE R30, R4, 0x4, R16 ;  /* 0x00000004041e7825 */ /* 0x000fc600078e0210 */
[----:B------:R-:W3:Y:S04]  /*2d6e0*/  LDL.LU.64 R16, [R1+0x190] ;  /* 0x0001900001107983 */ /* 0x000ee80000300a00 */
[----:B------:R-:W3:Y:S04]  /*2d6f0*/  LDL.LU.64 R52, [R1+0x188] ;  /* 0x0001880001347983 */ /* 0x000ee80000300a00 */
[----:B------:R4:W-:Y:S04]  /*2d700*/  STL.64 [R1+0x958], R32 ;  /* 0x0009582001007387 */ /* 0x0009e80000100a00 */
[----:B------:R-:W-:Y:S04]  /*2d710*/  STL.64 [R1+0x950], R30 ;  /* 0x0009501e01007387 */ /* 0x000fe80000100a00 */
[----:B--2---:R-:W2:Y:S01]  /*2d720*/  LDL.LU.64 R36, [R1+0x180] ;  /* 0x0001800001247983 */ /* 0x004ea20000300a00 */
[----:B------:R-:W-:-:S03]  /*2d730*/  IMAD.WIDE R38, R4, 0x4, R38 ;  /* 0x0000000404267825 */ /* 0x000fc600078e0226 */
[----:B------:R-:W2:Y:S01]  /*2d740*/  LDL.LU.64 R14, [R1+0x178] ;  /* 0x00017800010e7983 */ /* 0x000ea20000300a00 */
[----:B------:R-:W-:-:S03]  /*2d750*/  IMAD.WIDE R20, R4, 0x4, R20 ;  /* 0x0000000404147825 */ /* 0x000fc600078e0214 */
[----:B------:R1:W-:Y:S04]  /*2d760*/  STL.64 [R1+0x948], R38 ;  /* 0x0009482601007387 */ /* 0x0003e80000100a00 */
[----:B------:R3:W-:Y:S04]  /*2d770*/  STL.64 [R1+0x930], R20 ;  /* 0x0009301401007387 */ /* 0x0007e80000100a00 */
[----:B------:R3:W-:Y:S01]  /*2d780*/  LDGSTS.E [R247+0x24004], desc[UR4][R30.64], !P5 ;  /* 0x240040001ef77fae */ /* 0x0007e2000e921844 */
[----:B------:R-:W-:-:S03]  /*2d790*/  IMAD.WIDE R42, R4, 0x4, R40 ;  /* 0x00000004042a7825 */ /* 0x000fc600078e0228 */
[----:B------:R-:W-:Y:S04]  /*2d7a0*/  LDGSTS.E [R247+0x20008], desc[UR4][R38.64], !P6 ;  /* 0x2000800026f77fae */ /* 0x000fe8000f121844 */
[----:B------:R-:W-:Y:S01]  /*2d7b0*/  LDGSTS.E [R247+0x24008], desc[UR4][R20.64], !P6 ;  /* 0x2400800014f77fae */ /* 0x000fe2000f121844 */
[----:B----4-:R-:W-:Y:S01]  /*2d7c0*/  IMAD.WIDE R32, R4, 0x4, R24 ;  /* 0x0000000404207825 */ /* 0x010fe200078e0218 */
[----:B------:R-:W-:Y:S02]  /*2d7d0*/  ISETP.GE.U32.AND P2, PT, R19, 0x7ffffe9c, PT ;  /* 0x7ffffe9c1300780c */ /* 0x000fe40003f46070 */
[----:B------:R-:W4:Y:S01]  /*2d7e0*/  LDL.LU.64 R24, [R1+0x170] ;  /* 0x0001700001187983 */ /* 0x000f220000300a00 */
[----:B------:R-:W-:Y:S01]  /*2d7f0*/  ISETP.GE.U32.AND P3, PT, R18, 0x7ffffe9b, PT ;  /* 0x7ffffe9b1200780c */ /* 0x000fe20003f66070 */
[----:B------:R-:W3:Y:S02]  /*2d800*/  LDC R19, c[0x0][0x230] ;  /* 0x00008c00ff137b82 */ /* 0x000ee40000000800 */
[----:B------:R-:W4:Y:S04]  /*2d810*/  LDL.LU.64 R40, [R1+0x168] ;  /* 0x0001680001287983 */ /* 0x000f280000300a00 */
[----:B------:R3:W-:Y:S02]  /*2d820*/  STL.64 [R1+0x928], R42 ;  /* 0x0009282a01007387 */ /* 0x0007e40000100a00 */
[----:B------:R-:W3:Y:S02]  /*2d830*/  LDC R18, c[0x0][0x230] ;  /* 0x00008c00ff127b82 */ /* 0x000ee40000000800 */
[----:B------:R2:W-:Y:S04]  /*2d840*/  STL.64 [R1+0x920], R32 ;  /* 0x0009202001007387 */ /* 0x0005e80000100a00 */
[----:B-1----:R-:W4:Y:S01]  /*2d850*/  LDL.LU.64 R38, [R1+0x160] ;  /* 0x0001600001267983 */ /* 0x002f220000300a00 */
[----:B---3--:R-:W-:-:S02]  /*2d860*/  VIADD R27, R27, 0xfffffef7 ;  /* 0xfffffef71b1b7836 */ /* 0x008fc40000000000 */
[----:B------:R-:W-:Y:S01]  /*2d870*/  VIADD R26, R26, 0xfffffef6 ;  /* 0xfffffef61a1a7836 */ /* 0x000fe20000000000 */
[----:B------:R-:W3:Y:S01]  /*2d880*/  LDL.LU.64 R20, [R1+0x118] ;  /* 0x0001180001147983 */ /* 0x000ee20000300a00 */
[----:B------:R-:W-:Y:S01]  /*2d890*/  ISETP.GE.U32.AND P4, PT, R29, 0x7ffffe9a, PT ;  /* 0x7ffffe9a1d00780c */ /* 0x000fe20003f86070 */
[----:B------:R-:W-:Y:S01]  /*2d8a0*/  VIADD R28, R28, 0xfffffed8 ;  /* 0xfffffed81c1c7836 */ /* 0x000fe20000000000 */
[----:B------:R-:W1:Y:S01]  /*2d8b0*/  LDC R30, c[0x0][0x230] ;  /* 0x00008c00ff1e7b82 */ /* 0x000e620000000800 */
[----:B------:R1:W-:Y:S01]  /*2d8c0*/  LDGSTS.E [R247+0x2000c], desc[UR4][R42.64], !P0 ;  /* 0x2000c0002af77fae */ /* 0x0003e2000c121844 */
[----:B------:R-:W-:-:S03]  /*2d8d0*/  ISETP.GE.U32.AND P6, PT, R27, 0x7ffffeb8, PT ;  /* 0x7ffffeb81b00780c */ /* 0x000fc60003fc6070 */
[----:B------:R2:W-:Y:S01]  /*2d8e0*/  LDGSTS.E [R247+0x2400c], desc[UR4][R32.64], !P0 ;  /* 0x2400c00020f77fae */ /* 0x0005e2000c121844 */
[----:B------:R-:W-:Y:S02]  /*2d8f0*/  ISETP.GE.U32.AND P0, PT, R26, 0x7ffffeb7, PT ;  /* 0x7ffffeb71a00780c */ /* 0x000fe40003f06070 */
[----:B------:R-:W-:Y:S01]  /*2d900*/  IADD3 R27, R19, -0x10b, RZ ;  /* 0xfffffef5131b7810 */ /* 0x000fe20007ffe0ff */
[----:B------:R-:W3:Y:S01]  /*2d910*/  LDC R29, c[0x0][0x230] ;  /* 0x00008c00ff1d7b82 */ /* 0x000ee20000000800 */
[----:B------:R-:W-:-:S07]  /*2d920*/  VIADD R26, R18, 0xfffffef4 ;  /* 0xfffffef4121a7836 */ /* 0x000fce0000000000 */
[----:B------:R-:W3:Y:S01]  /*2d930*/  LDC R31, c[0x0][0x230] ;  /* 0x00008c00ff1f7b82 */ /* 0x000ee20000000800 */
[----:B------:R-:W-:-:S04]  /*2d940*/  IMAD.WIDE R16, R4, 0x4, R16 ;  /* 0x0000000404107825 */ /* 0x000fc800078e0210 */
[C---:B-1----:R-:W-:Y:S01]  /*2d950*/  IMAD.WIDE R42, R4.reuse, 0x4, R52 ;  /* 0x00000004042a7825 */ /* 0x042fe200078e0234 */
[----:B------:R1:W-:Y:S04]  /*2d960*/  STL.64 [R1+0x908], R16 ;  /* 0x0009081001007387 */ /* 0x0003e80000100a00 */
[----:B------:R-:W-:Y:S04]  /*2d970*/  STL.64 [R1+0x900], R42 ;  /* 0x0009002a01007387 */ /* 0x000fe80000100a00 */
[----:B------:R-:W-:Y:S01]  /*2d980*/  LDGSTS.E [R247+0x28000], desc[UR4][R16.64], !P2 ;  /* 0x2800000010f77fae */ /* 0x000fe2000d121844 */
[----:B--2---:R-:W-:-:S03]  /*2d990*/  IMAD.WIDE R32, R4, 0x4, R36 ;  /* 0x0000000404207825 */ /* 0x004fc600078e0224 */
[----:B------:R-:W-:Y:S01]  /*2d9a0*/  LDGSTS.E [R247+0x2c000], desc[UR4][R42.64], !P2 ;  /* 0x2c0000002af77fae */ /* 0x000fe2000d121844 */
[----:B------:R-:W-:-:S03]  /*2d9b0*/  IMAD.WIDE R18, R4, 0x4, R14 ;  /* 0x0000000404127825 */ /* 0x000fc600078e020e */
[----:B------:R-:W2:Y:S04]  /*2d9c0*/  LDL.LU.64 R36, [R1+0x158] ;  /* 0x0001580001247983 */ /* 0x000ea80000300a00 */
[----:B------:R-:W2:Y:S04]  /*2d9d0*/  LDL.LU.64 R14, [R1+0x150] ;  /* 0x00015000010e7983 */ /* 0x000ea80000300a00 */
[----:B------:R-:W-:Y:S04]  /*2d9e0*/  STL.64 [R1+0x8f8], R32 ;  /* 0x0008f82001007387 */ /* 0x000fe80000100a00 */
[----:B------:R4:W-:Y:S04]  /*2d9f0*/  STL.64 [R1+0x8e0], R18 ;  /* 0x0008e01201007387 */ /* 0x0009e80000100a00 */
[----:B-1----:R-:W2:Y:S04]  /*2da00*/  LDL.LU.64 R16, [R1+0x148] ;  /* 0x0001480001107983 */ /* 0x002ea80000300a00 */
[----:B------:R3:W-:Y:S04]  /*2da10*/  LDGSTS.E [R247+0x28004], desc[UR4][R32.64], !P3 ;  /* 0x2800400020f77fae */ /* 0x0007e8000d921844 */
[----:B------:R-:W-:Y:S01]  /*2da20*/  LDGSTS.E [R247+0x2c004], desc[UR4][R18.64], !P3 ;  /* 0x2c00400012f77fae */ /* 0x000fe2000d921844 */
[----:B----4-:R-:W-:-:S04]  /*2da30*/  IMAD.WIDE R24, R4, 0x4, R24 ;  /* 0x0000000404187825 */ /* 0x010fc800078e0218 */
[C---:B------:R-:W-:Y:S01]  /*2da40*/  IMAD.WIDE R40, R4.reuse, 0x4, R40 ;  /* 0x0000000404287825 */ /* 0x040fe200078e0228 */
[----:B------:R-:W-:Y:S03]  /*2da50*/  LDGSTS.E [R247+0x28008], desc[UR4][R24.64], !P4 ;  /* 0x2800800018f77fae */ /* 0x000fe6000e121844 */
[C---:B------:R-:W-:Y:S01]  /*2da60*/  IMAD.WIDE R38, R4.reuse, 0x4, R38 ;  /* 0x0000000404267825 */ /* 0x040fe200078e0226 */
[----:B------:R-:W4:Y:S03]  /*2da70*/  LDL.LU.64 R18, [R1+0x140] ;  /* 0x0001400001127983 */ /* 0x000f260000300a00 */
[----:B---3--:R-:W-:Y:S01]  /*2da80*/  IMAD.WIDE R32, R4, 0x4, R20 ;  /* 0x0000000404207825 */ /* 0x008fe200078e0214 */
[----:B------:R1:W-:Y:S04]  /*2da90*/  STL.64 [R1+0x8d8], R24 ;  /* 0x0008d81801007387 */ /* 0x0003e80000100a00 */
[----:B------:R-:W-:Y:S04]  /*2daa0*/  STL.64 [R1+0x8d0], R40 ;  /* 0x0008d02801007387 */ /* 0x000fe80000100a00 */
[----:B------:R-:W3:Y:S04]  /*2dab0*/  LDL.LU.64 R20, [R1+0x138] ;  /* 0x0001380001147983 */ /* 0x000ee80000300a00 */
[----:B------:R-:W3:Y:S04]  /*2dac0*/  LDL.LU.64 R52, [R1+0x130] ;  /* 0x0001300001347983 */ /* 0x000ee80000300a00 */
[----:B------:R2:W-:Y:S04]  /*2dad0*/  STL.64 [R1+0x8b8], R38 ;  /* 0x0008b82601007387 */ /* 0x0005e80000100a00 */
[----:B------:R4:W-:Y:S04]  /*2dae0*/  STL.64 [R1+0x8b0], R32 ;  /* 0x0008b02001007387 */ /* 0x0009e80000100a00 */
[----:B-1----:R-:W3:Y:S01]  /*2daf0*/  LDL.LU.64 R24, [R1+0x128] ;  /* 0x0001280001187983 */ /* 0x002ee20000300a00 */
[----:B------:R-:W-:Y:S01]  /*2db00*/  ISETP.GE.U32.AND P5, PT, R28, 0x7ffffe99, PT ;  /* 0x7ffffe991c00780c */ /* 0x000fe20003fa6070 */
[----:B--2---:R-:W-:-:S02]  /*2db10*/  IMAD.WIDE R36, R4, 0x4, R36 ;  /* 0x0000000404247825 */ /* 0x004fc400078e0224 */
[----:B------:R-:W-:Y:S02]  /*2db20*/  LDGSTS.E [R247+0x2c008], desc[UR4][R40.64], !P4 ;  /* 0x2c00800028f77fae */ /* 0x000fe4000e121844 */
[----:B------:R-:W-:-:S08]  /*2db30*/  IMAD.WIDE R14, R4, 0x4, R14 ;  /* 0x00000004040e7825 */ /* 0x000fd000078e020e */
[----:B------:R-:W-:Y:S01]  /*2db40*/  LDGSTS.E [R247+0x2800c], desc[UR4][R38.64], !P5 ;  /* 0x2800c00026f77fae */ /* 0x000fe2000e921844 */
[----:B------:R-:W-:-:S03]  /*2db50*/  IMAD.WIDE R42, R4, 0x4, R16 ;  /* 0x00000004042a7825 */ /* 0x000fc600078e0210 */
[----:B------:R-:W2:Y:S01]  /*2db60*/  LDL.LU.64 R38, [R1+0x120] ;  /* 0x0001200001267983 */ /* 0x000ea20000300a00 */
[----:B------:R-:W-:-:S03]  /*2db70*/  VIADD R30, R30, 0xfffffed7 ;  /* 0xfffffed71e1e7836 */ /* 0x000fc60000000000 */
[----:B------:R1:W-:Y:S01]  /*2db80*/  STL.64 [R1+0x8a8], R36 ;  /* 0x0008a82401007387 */ /* 0x0003e20000100a00 */
[----:B------:R-:W-:Y:S01]  /*2db90*/  ISETP.GE.U32.AND P2, PT, R27, 0x7ffffeb6, PT ;  /* 0x7ffffeb61b00780c */ /* 0x000fe20003f46070 */
[----:B------:R-:W-:Y:S01]  /*2dba0*/  VIADD R29, R29, 0xfffffed6 ;  /* 0xfffffed61d1d7836 */ /* 0x000fe20000000000 */
[----:B------:R-:W-:Y:S01]  /*2dbb0*/  ISETP.GE.U32.AND P3, PT, R26, 0x7ffffeb5, PT ;  /* 0x7ffffeb51a00780c */ /* 0x000fe20003f66070 */
[----:B------:R-:W2:Y:S01]  /*2dbc0*/  LDL.LU.64 R16, [R1+0x110] ;  /* 0x0001100001107983 */ /* 0x000ea20000300a00 */
[----:B------:R-:W1:Y:S03]  /*2dbd0*/  LDC R27, c[0x0][0x230] ;  /* 0x00008c00ff1b7b82 */ /* 0x000e660000000800 */
[----:B------:R1:W-:Y:S04]  /*2dbe0*/  STL.64 [R1+0x890], R14 ;  /* 0x0008900e01007387 */ /* 0x0003e80000100a00 */
[----:B------:R4:W-:Y:S01]  /*2dbf0*/  LDGSTS.E [R247+0x2c00c], desc[UR4][R32.64], !P5 ;  /* 0x2c00c00020f77fae */ /* 0x0009e2000e921844 */
[----:B------:R-:W1:Y:S03]  /*2dc00*/  LDC R26, c[0x0][0x230] ;  /* 0x00008c00ff1a7b82 */ /* 0x000e660000000800 */
[----:B------:R-:W2:Y:S04]  /*2dc10*/  LDL.LU.64 R40, [R1+0x108] ;  /* 0x0001080001287983 */ /* 0x000ea80000300a00 */
[----:B------:R1:W-:Y:S01]  /*2dc20*/  STL.64 [R1+0x888], R42 ;  /* 0x0008882a01007387 */ /* 0x0003e20000100a00 */
[----:B------:R-:W-:Y:S01]  /*2dc30*/  VIADD R31, R31, 0xfffffed5 ;  /* 0xfffffed51f1f7836 */ /* 0x000fe20000000000 */
[----:B------:R-:W2:Y:S01]  /*2dc40*/  LDC R28, c[0x0][0x230] ;  /* 0x00008c00ff1c7b82 */ /* 0x000ea20000000800 */
[C---:B----4-:R-:W-:Y:S01]  /*2dc50*/  IMAD.WIDE R32, R4.reuse, 0x4, R18 ;  /* 0x0000000404207825 */ /* 0x050fe200078e0212 */
[----:B------:R-:W-:Y:S04]  /*2dc60*/  LDGSTS.E [R246+0x20000], desc[UR4][R36.64], !P6 ;  /* 0x2000000024f67fae */ /* 0x000fe8000f121844 */
[----:B------:R-:W4:Y:S01]  /*2dc70*/  LDL.LU.64 R18, [R1+0x100] ;  /* 0x0001000001127983 */ /* 0x000f220000300a00 */
[----:B---3--:R-:W-:-:S03]  /*2dc80*/  IMAD.WIDE R20, R4, 0x4, R20 ;  /* 0x0000000404147825 */ /* 0x008fc600078e0214 */
[----:B------:R-:W-:Y:S04]  /*2dc90*/  LDGSTS.E [R246+0x24000], desc[UR4][R14.64], !P6 ;  /* 0x240000000ef67fae */ /* 0x000fe8000f121844 */
[----:B-1----:R-:W3:Y:S04]  /*2dca0*/  LDL.LU.64 R36, [R1+0xf8] ;  /* 0x0000f80001247983 */ /* 0x002ee80000300a00 */
[----:B------:R1:W-:Y:S04]  /*2dcb0*/  STL.64 [R1+0x880], R32 ;  /* 0x0008802001007387 */ /* 0x0003e80000100a00 */
[----:B------:R-:W3:Y:S04]  /*2dcc0*/  LDL.LU.64 R14, [R1+0x1cb8] ;  /* 0x001cb800010e7983 */ /* 0x000ee80000300a00 */
[----:B------:R1:W-:Y:S04]  /*2dcd0*/  LDGSTS.E [R246+0x20004], desc[UR4][R42.64], !P0 ;  /* 0x200040002af67fae */ /* 0x0003e8000c121844 */
[----:B------:R2:W-:Y:S01]  /*2dce0*/  STL.64 [R1+0x868], R20 ;  /* 0x0008681401007387 */ /* 0x0005e20000100a00 */
[----:B------:R-:W-:-:S02]  /*2dcf0*/  ISETP.GE.U32.AND P4, PT, R30, 0x7ffffe98, PT ;  /* 0x7ffffe981e00780c */ /* 0x000fc40003f86070 */
[----:B------:R-:W1:Y:S01]  /*2dd00*/  LDC R30, c[0x0][0x230] ;  /* 0x00008c00ff1e7b82 */ /* 0x000e620000000800 */
[C---:B------:R-:W-:Y:S01]  /*2dd10*/  IMAD.WIDE R52, R4.reuse, 0x4, R52 ;  /* 0x0000000404347825 */ /* 0x040fe200078e0234 */
[----:B------:R1:W-:Y:S03]  /*2dd20*/  LDGSTS.E [R246+0x24004], desc[UR4][R32.64], !P0 ;  /* 0x2400400020f67fae */ /* 0x0003e6000c121844 */
[----:B-1----:R-:W-:Y:S01]  /*2dd30*/  IMAD.WIDE R42, R4, 0x4, R24 ;  /* 0x00000004042a7825 */ /* 0x002fe200078e0218 */
[----:B------:R-:W-:Y:S04]  /*2dd40*/  LDGSTS.E [R246+0x20008], desc[UR4][R20.64], !P2 ;  /* 0x2000800014f67fae */ /* 0x000fe8000d121844 */
[----:B------:R-:W3:Y:S01]  /*2dd50*/  LDL.LU.64 R24, [R1+0xf0] ;  /* 0x0000f00001187983 */ /* 0x000ee20000300a00 */
[----:B------:R-:W-:-:S02]  /*2dd60*/  VIADD R27, R27, 0xfffffef3 ;  /* 0xfffffef31b1b7836 */ /* 0x000fc40000000000 */
[----:B------:R-:W-:Y:S01]  /*2dd70*/  VIADD R26, R26, 0xfffffef2 ;  /* 0xfffffef21a1a7836 */ /* 0x000fe20000000000 */
[----:B------:R-:W-:Y:S01]  /*2dd80*/  ISETP.GE.U32.AND P5, PT, R29, 0x7ffffe97, PT ;  /* 0x7ffffe971d00780c */ /* 0x000fe20003fa6070 */
[----:B------:R-:W-:Y:S01]  /*2dd90*/  STL.64 [R1+0x860], R52 ;  /* 0x0008603401007387 */ /* 0x000fe20000100a00 */
[----:B------:R-:W-:Y:S01]  /*2dda0*/  ISETP.GE.U32.AND P6, PT, R31, 0x7ffffe96, PT ;  /* 0x7ffffe961f00780c */ /* 0x000fe20003fc6070 */
[----:B------:R-:W1:Y:S02]  /*2ddb0*/  LDC R32, c[0x0][0x230] ;  /* 0x00008c00ff207b82 */ /* 0x000e640000000800 */
[----:B------:R-:W-:Y:S01]  /*2ddc0*/  LDGSTS.E [R246+0x24008], desc[UR4][R52.64], !P2 ;  /* 0x2400800034f67fae */ /* 0x000fe2000d121844 */
[----:B------:R-:W-:-:S03]  /*2ddd0*/  ISETP.GE.U32.AND P2, PT, R27, 0x7ffffeb4, PT ;  /* 0x7ffffeb41b00780c */ /* 0x000fc60003f46070 */
[----:B------:R-:W-:Y:S01]  /*2dde0*/  STL.64 [R1+0x858], R42 ;  /* 0x0008582a01007387 */ /* 0x000fe20000100a00 */
[----:B------:R-:W-:Y:S02]  /*2ddf0*/  VIADD R33, R30, 0xfffffef1 ;  /* 0xfffffef11e217836 */ /* 0x000fe40000000000 */
[C---:B--2---:R-:W-:Y:S01]  /*2de00*/  IMAD.WIDE R38, R4.reuse, 0x4, R38 ;  /* 0x0000000404267825 */ /* 0x044fe200078e0226 */
[----:B------:R-:W-:Y:S03]  /*2de10*/  LDGSTS.E [R246+0x2000c], desc[UR4][R42.64], !P3 ;  /* 0x2000c0002af67fae */ /* 0x000fe6000d921844 */
[----:B------:R-:W-:Y:S01]  /*2de20*/  IMAD.WIDE R16, R4, 0x4, R16 ;  /* 0x0000000404107825 */ /* 0x000fe200078e0210 */
[----:B------:R-:W2:Y:S01]  /*2de30*/  LDL.LU.64 R20, [R1+0xe8] ;  /* 0x0000e80001147983 */ /* 0x000ea20000300a00 */
[----:B------:R-:W-:Y:S01]  /*2de40*/  IADD3 R28, R28, -0x12c, RZ ;  /* 0xfffffed41c1c7810 */ /* 0x000fe20007ffe0ff */
[----:B------:R-:W2:Y:S02]  /*2de50*/  LDC R29, c[0x0][0x230] ;  /* 0x00008c00ff1d7b82 */ /* 0x000ea40000000800 */
[----:B------:R3:W-:Y:S01]  /*2de60*/  LDGSTS.E [R246+0x2400c], desc[UR4][R38.64], !P3 ;  /* 0x2400c00026f67fae */ /* 0x0007e2000d921844 */
[----:B------:R-:W-:-:S03]  /*2de70*/  ISETP.GE.U32.AND P3, PT, R26, 0x7ffffeb3, PT ;  /* 0x7ffffeb31a00780c */ /* 0x000fc60003f66070 */
[----:B------:R3:W-:Y:S01]  /*2de80*/  STL.64 [R1+0x840], R38 ;  /* 0x0008402601007387 */ /* 0x0007e20000100a00 */
[----:B------:R-:W-:-:S03]  /*2de90*/  IMAD.WIDE R30, R4, 0x4, R40 ;  /* 0x00000004041e7825 */ /* 0x000fc600078e0228 */
[----:B------:R-:W2:Y:S04]  /*2dea0*/  LDL.LU.64 R26, [R1+0xe0] ;  /* 0x0000e000011a7983 */ /* 0x000ea80000300a00 */
[----:B------:R1:W-:Y:S04]  /*2deb0*/  STL.64 [R1+0x838], R16 ;  /* 0x0008381001007387 */ /* 0x0003e80000100a00 */
[----:B------:R1:W-:Y:S01]  /*2dec0*/  STL.64 [R1+0x830], R30 ;  /* 0x0008301e01007387 */ /* 0x0003e20000100a00 */
[----:B----4-:R-:W-:-:S03]  /*2ded0*/  IMAD.WIDE R40, R4, 0x4, R18 ;  /* 0x0000000404287825 */ /* 0x010fc600078e0212 */
[----:B------:R-:W-:Y:S04]  /*2dee0*/  LDGSTS.E [R246+0x28000], desc[UR4][R16.64], !P4 ;  /* 0x2800000010f67fae */ /* 0x000fe8000e121844 */
[----:B------:R-:W4:Y:S01]  /*2def0*/  LDL.LU.64 R18, [R1+0xd8] ;  /* 0x0000d80001127983 */ /* 0x000f220000300a00 */
[----:B---3--:R-:W-:-:S03]  /*2df00*/  IMAD.WIDE R38, R4, 0x4, R36 ;  /* 0x0000000404267825 */ /* 0x008fc600078e0224 */
[----:B------:R3:W-:Y:S04]  /*2df10*/  STL.64 [R1+0x818], R40 ;  /* 0x0008182801007387 */ /* 0x0007e80000100a00 */
[----:B------:R-:W4:Y:S04]  /*2df20*/  LDL.LU.64 R36, [R1+0xd0] ;  /* 0x0000d00001247983 */ /* 0x000f280000300a00 */
[----:B------:R3:W-:Y:S04]  /*2df30*/  STL.64 [R1+0x810], R38 ;  /* 0x0008102601007387 */ /* 0x0007e80000100a00 */
[----:B-1----:R-:W4:Y:S04]  /*2df40*/  LDL.LU.64 R16, [R1+0xc8] ;  /* 0x0000c80001107983 */ /* 0x002f280000300a00 */
[----:B------:R-:W-:Y:S04]  /*2df50*/  LDGSTS.E [R246+0x2c000], desc[UR4][R30.64], !P4 ;  /* 0x2c0000001ef67fae */ /* 0x000fe8000e121844 */
[----:B------:R3:W-:Y:S04]  /*2df60*/  LDGSTS.E [R246+0x28004], desc[UR4][R40.64], !P5 ;  /* 0x2800400028f67fae */ /* 0x0007e8000e921844 */
[----:B------:R-:W4:Y:S01]  /*2df70*/  LDL.LU.64 R30, [R1+0xc0] ;  /* 0x0000c000011e7983 */ /* 0x000f220000300a00 */
[----:B---3--:R-:W-:Y:S01]  /*2df80*/  IMAD.WIDE R40, R4, 0x4, R24 ;  /* 0x0000000404287825 */ /* 0x008fe200078e0218 */
[----:B------:R-:W-:-:S02]  /*2df90*/  ISETP.GE.U32.AND P0, PT, R28, 0x7ffffe95, PT ;  /* 0x7ffffe951c00780c */ /* 0x000fc40003f06070 */
[----:B------:R-:W3:Y:S01]  /*2dfa0*/  LDL.LU.64 R24, [R1+0xb8] ;  /* 0x0000b80001187983 */ /* 0x000ee20000300a00 */
[----:B------:R-:W-:Y:S01]  /*2dfb0*/  ISETP.GE.U32.AND P4, PT, R33, 0x7ffffeb2, PT ;  /* 0x7ffffeb22100780c */ /* 0x000fe20003f86070 */
[----:B------:R-:W-:Y:S01]  /*2dfc0*/  IMAD.WIDE R14, R4, 0x4, R14 ;  /* 0x00000004040e7825 */ /* 0x000fe200078e020e */
[----:B------:R-:W1:Y:S01]  /*2dfd0*/  LDC R28, c[0x0][0x230] ;  /* 0x00008c00ff1c7b82 */ /* 0x000e620000000800 */
[----:B------:R-:W3:Y:S04]  /*2dfe0*/  LDL.LU.64 R52, [R1+0xb0] ;  /* 0x0000b00001347983 */ /* 0x000ee80000300a00 */
[----:B------:R1:W-:Y:S04]  /*2dff0*/  LDGSTS.E [R246+0x2c004], desc[UR4][R38.64], !P5 ;  /* 0x2c00400026f67fae */ /* 0x0003e8000e921844 */
[----:B------:R2:W-:Y:S04]  /*2e000*/  STL.64 [R1+0x808], R40 ;  /* 0x0008082801007387 */ /* 0x0005e80000100a00 */
[----:B------:R-:W3:Y:S01]  /*2e010*/  LDL.LU.64 R42, [R1+0xa8] ;  /* 0x0000a800012a7983 */ /* 0x000ee20000300a00 */
[----:B-1----:R-:W-:-:S03]  /*2e020*/  IADD3 R38, R32, -0x12d, RZ ;  /* 0xfffffed320267810 */ /* 0x002fc60007ffe0ff */
[----:B------:R-:W-:Y:S01]  /*2e030*/  LDGSTS.E [R246+0x28008], desc[UR4][R40.64], !P6 ;  /* 0x2800800028f67fae */ /* 0x000fe2000f121844 */
[----:B--2---:R-:W-:-:S03]  /*2e040*/  IMAD.WIDE R20, R4, 0x4, R20 ;  /* 0x0000000404147825 */ /* 0x004fc600078e0214 */
[----:B------:R-:W2:Y:S01]  /*2e050*/  LDL.LU.64 R32, [R1+0xa0] ;  /* 0x0000a00001207983 */ /* 0x000ea20000300a00 */
[----:B------:R-:W1:Y:S03]  /*2e060*/  LDC R39, c[0x0][0x230] ;  /* 0x00008c00ff277b82 */ /* 0x000e660000000800 */
[----:B------:R4:W-:Y:S04]  /*2e070*/  STL.64 [R1+0x7f0], R20 ;  /* 0x0007f01401007387 */ /* 0x0009e80000100a00 */
[----:B------:R-:W2:Y:S01]  /*2e080*/  LDL.LU.64 R40, [R1+0x1cb0] ;  /* 0x001cb00001287983 */ /* 0x000ea20000300a00 */
[----:B------:R-:W-:-:S03]  /*2e090*/  IMAD.WIDE R26, R4, 0x4, R26 ;  /* 0x00000004041a7825 */ /* 0x000fc600078e021a */
[----:B------:R-:W-:Y:S04]  /*2e0a0*/  LDGSTS.E [R246+0x2c008], desc[UR4][R20.64], !P6 ;  /* 0x2c00800014f67fae */ /* 0x000fe8000f121844 */
[----:B------:R-:W-:Y:S04]  /*2e0b0*/  LDGSTS.E [R246+0x2800c], desc[UR4][R26.64], !P0 ;  /* 0x2800c0001af67fae */ /* 0x000fe8000c121844 */
[----:B------:R1:W-:Y:S04]  /*2e0c0*/  LDGSTS.E [R246+0x2c00c], desc[UR4][R14.64], !P0 ;  /* 0x2c00c0000ef67fae */ /* 0x0003e8000c121844 */
[----:B----4-:R-:W4:Y:S01]  /*2e0d0*/  LDL.LU.64 R20, [R1+0x1ca8] ;  /* 0x001ca80001147983 */ /* 0x010f220000300a00 */
[----:B------:R-:W-:-:S03]  /*2e0e0*/  IMAD.WIDE R18, R4, 0x4, R18 ;  /* 0x0000000404127825 */ /* 0x000fc600078e0212 */
[----:B------:R1:W-:Y:S04]  /*2e0f0*/  STL.64 [R1+0x7e8], R26 ;  /* 0x0007e81a01007387 */ /* 0x0003e80000100a00 */
[----:B------:R1:W-:Y:S01]  /*2e100*/  STL.64 [R1+0x7e0], R14 ;  /* 0x0007e00e01007387 */ /* 0x0003e20000100a00 */
[----:B------:R-:W-:-:S03]  /*2e110*/  IMAD.WIDE R36, R4, 0x4, R36 ;  /* 0x0000000404247825 */ /* 0x000fc600078e0224 */
[----:B------:R-:W-:Y:S04]  /*2e120*/  LDGSTS.E [R11+0x20000], desc[UR4][R18.64], !P2 ;  /* 0x20000000120b7fae */ /* 0x000fe8000d121844 */
[----:B-1----:R-:W4:Y:S01]  /*2e130*/  LDL.LU.64 R26, [R1+0x1ca0] ;  /* 0x001ca000011a7983 */ /* 0x002f220000300a00 */
[----:B------:R-:W-:-:S03]  /*2e140*/  IMAD.WIDE R16, R4, 0x4, R16 ;  /* 0x0000000404107825 */ /* 0x000fc600078e0210 */
[----:B------:R1:W-:Y:S01]  /*2e150*/  STL.64 [R1+0x7c8], R18 ;  /* 0x0007c81201007387 */ /* 0x0003e20000100a00 */
[----:B------:R-:W3:Y:S03]  /*2e160*/  LDC R15, c[0x0][0x230] ;  /* 0x00008c00ff0f7b82 */ /* 0x000ee60000000800 */
[----:B------:R1:W-:Y:S04]  /*2e170*/  STL.64 [R1+0x7c0], R36 ;  /* 0x0007c02401007387 */ /* 0x0003e80000100a00 */
[----:B------:R-:W-:Y:S01]  /*2e180*/  LDGSTS.E [R11+0x24000], desc[UR4][R36.64], !P2 ;  /* 0x24000000240b7fae */ /* 0x000fe2000d121844 */
[----:B------:R-:W-:-:S03]  /*2e190*/  IMAD.WIDE R30, R4, 0x4, R30 ;  /* 0x00000004041e7825 */ /* 0x000fc600078e021e */
[----:B-1----:R-:W4:Y:S01]  /*2e1a0*/  LDL.LU.64 R18, [R1+0x1c98] ;  /* 0x001c980001127983 */ /* 0x002f220000300a00 */
[----:B------:R-:W1:Y:S03]  /*2e1b0*/  LDC R14, c[0x0][0x230] ;  /* 0x00008c00ff0e7b82 */ /* 0x000e660000000800 */
[----:B------:R-:W4:Y:S01]  /*2e1c0*/  LDL.LU.64 R36, [R1+0x1c90] ;  /* 0x001c900001247983 */ /* 0x000f220000300a00 */
[----:B---3--:R-:W-:-:S03]  /*2e1d0*/  IMAD.WIDE R24, R4, 0x4, R24 ;  /* 0x0000000404187825 */ /* 0x008fc600078e0218 */
[----:B------:R3:W-:Y:S01]  /*2e1e0*/  STL.64 [R1+0x7b8], R16 ;  /* 0x0007b81001007387 */ /* 0x0007e20000100a00 */
[----:B------:R-:W-:-:S03]  /*2e1f0*/  IMAD.WIDE R52, R4, 0x4, R52 ;  /* 0x0000000404347825 */ /* 0x000fc600078e0234 */
[----:B------:R-:W-:Y:S04]  /*2e200*/  STL.64 [R1+0x7a0], R30 ;  /* 0x0007a01e01007387 */ /* 0x000fe80000100a00 */
[----:B------:R-:W-:Y:S04]  /*2e210*/  LDGSTS.E [R11+0x20004], desc[UR4][R16.64], !P3 ;  /* 0x20004000100b7fae */ /* 0x000fe8000d921844 */
[----:B------:R1:W-:Y:S04]  /*2e220*/  LDGSTS.E [R11+0x24004], desc[UR4][R30.64], !P3 ;  /* 0x240040001e0b7fae */ /* 0x0003e8000d921844 */
[----:B------:R-:W-:Y:S04]  /*2e230*/  LDGSTS.E [R11+0x20008], desc[UR4][R24.64], !P4 ;  /* 0x20008000180b7fae */ /* 0x000fe8000e121844 */
[----:B---3--:R-:W3:Y:S04]  /*2e240*/  LDL.LU.64 R16, [R1+0x1c88] ;  /* 0x001c880001107983 */ /* 0x008ee80000300a00 */
[----:B------:R1:W-:Y:S01]  /*2e250*/  STL.64 [R1+0x798], R24 ;  /* 0x0007981801007387 */ /* 0x0003e20000100a00 */
[----:B------:R-:W-:-:S02]  /*2e260*/  VIADD R29, R29, 0xfffffef0 ;  /* 0xfffffef01d1d7836 */ /* 0x000fc40000000000 */
[----:B------:R-:W-:Y:S01]  /*2e270*/  VIADD R28, R28, 0xfffffed2 ;  /* 0xfffffed21c1c7836 */ /* 0x000fe20000000000 */
[----:B------:R-:W-:Y:S01]  /*2e280*/  STL.64 [R1+0x790], R52 ;  /* 0x0007903401007387 */ /* 0x000fe20000100a00 */
[----:B------:R-:W-:Y:S01]  /*2e290*/  ISETP.GE.U32.AND P6, PT, R38, 0x7ffffe94, PT ;  /* 0x7ffffe942600780c */ /* 0x000fe20003fc6070 */
[----:B------:R-:W-:Y:S01]  /*2e2a0*/  VIADD R15, R15, 0xfffffed1 ;  /* 0xfffffed10f0f7836 */ /* 0x000fe20000000000 */
[----:B------:R-:W-:Y:S01]  /*2e2b0*/  ISETP.GE.U32.AND P5, PT, R29, 0x7ffffeb1, PT ;  /* 0x7ffffeb11d00780c */ /* 0x000fe20003fa6070 */
[----:B------:R-:W2:Y:S01]  /*2e2c0*/  LDC R38, c[0x0][0x230] ;  /* 0x00008c00ff267b82 */ /* 0x000ea20000000800 */
[----:B-1----:R-:W-:Y:S01]  /*2e2d0*/  VIADD R14, R14, 0xfffffed0 ;  /* 0xfffffed00e0e7836 */ /* 0x002fe20000000000 */
[----:B------:R-:W-:Y:S04]  /*2e2e0*/  LDGSTS.E [R11+0x24008], desc[UR4][R52.64], !P4 ;  /* 0x24008000340b7fae */ /* 0x000fe8000e121844 */
[----:B------:R-:W3:Y:S01]  /*2e2f0*/  LDL.LU.64 R24, [R1+0x1c80] ;  /* 0x001c800001187983 */ /* 0x000ee20000300a00 */
[----:B------:R-:W-:Y:S01]  /*2e300*/  ISETP.GE.U32.AND P0, PT, R28, 0x7ffffe93, PT ;  /* 0x7ffffe931c00780c */ /* 0x000fe20003f06070 */
[----:B------:R-:W1:Y:S08]  /*2e310*/  LDC R29, c[0x0][0x230] ;  /* 0x00008c00ff1d7b82 */ /* 0x000e700000000800 */
[----:B------:R-:W1:Y:S01]  /*2e320*/  LDC R28, c[0x0][0x230] ;  /* 0x00008c00ff1c7b82 */ /* 0x000e620000000800 */
[----:B------:R-:W-:Y:S01]  /*2e330*/  ISETP.GE.U32.AND P2, PT, R15, 0x7ffffe92, PT ;  /* 0x7ffffe920f00780c */ /* 0x000fe20003f46070 */
[----:B------:R-:W-:-:S02]  /*2e340*/  VIADD R15, R39, 0xfffffeef ;  /* 0xfffffeef270f7836 */ /* 0x000fc40000000000 */
[----:B------:R-:W-:Y:S01]  /*2e350*/  IMAD.WIDE R42, R4, 0x4, R42 ;  /* 0x00000004042a7825 */ /* 0x000fe200078e022a */
[----:B------:R-:W-:Y:S02]  /*2e360*/  ISETP.GE.U32.AND P3, PT, R14, 0x7ffffe91, PT ;  /* 0x7ffffe910e00780c */ /* 0x000fe40003f66070 */
[----:B------:R-:W-:Y:S01]  /*2e370*/  ISETP.GE.U32.AND P4, PT, R15, 0x7ffffeb0, PT ;  /* 0x7ffffeb00f00780c */ /* 0x000fe20003f86070 */
[----:B------:R-:W3:Y:S01]  /*2e380*/  LDC R31, c[0x0][0x230] ;  /* 0x00008c00ff1f7b82 */ /* 0x000ee20000000800 */
[----:B------:R4:W-:Y:S04]  /*2e390*/  STL.64 [R1+0x778], R42 ;  /* 0x0007782a01007387 */ /* 0x0009e80000100a00 */
[----:B------:R4:W-:Y:S01]  /*2e3a0*/  LDGSTS.E [R11+0x2000c], desc[UR4][R42.64], !P5 ;  /* 0x2000c0002a0b7fae */ /* 0x0009e2000e921844 */
[----:B-1----:R-:W-:-:S02]  /*2e3b0*/  IADD3 R14, R29, -0x112, RZ ;  /* 0xfffffeee1d0e7810 */ /* 0x002fc40007ffe0ff */
[----:B------:R-:W1:Y:S01]  /*2e3c0*/  LDC R30, c[0x0][0x230] ;  /* 0x00008c00ff1e7b82 */ /* 0x000e620000000800 */
[----:B------:R-:W-:Y:S02]  /*2e3d0*/  VIADD R15, R28, 0xfffffeed ;  /* 0xfffffeed1c0f7836 */ /* 0x000fe40000000000 */
[----:B--2---:R-:W-:-:S05]  /*2e3e0*/  IMAD.WIDE R32, R4, 0x4, R32 ;  /* 0x0000000404207825 */ /* 0x004fca00078e0220 */
[----:B------:R3:W-:Y:S04]  /*2e3f0*/  STL.64 [R1+0x770], R32 ;  /* 0x0007702001007387 */ /* 0x0007e80000100a00 */
[----:B------:R3:W-:Y:S01]  /*2e400*/  LDGSTS.E [R11+0x2400c], desc[UR4][R32.64], !P5 ;  /* 0x2400c000200b7fae */ /* 0x0007e2000e921844 */
[----:B------:R-:W-:Y:S01]  /*2e410*/  ISETP.GE.U32.AND P5, PT, R14, 0x7ffffeaf, PT ;  /* 0x7ffffeaf0e00780c */ /* 0x000fe20003fa6070 */
[----:B------:R-:W-:Y:S02]  /*2e420*/  VIADD R14, R38, 0xfffffeec ;  /* 0xfffffeec260e7836 */ /* 0x000fe40000000000 */
[----:B----4-:R-:W-:-:S04]  /*2e430*/  IMAD.WIDE R42, R4, 0x4, R20 ;  /* 0x00000004042a7825 */ /* 0x010fc800078e0214 */
[----:B---3--:R-:W-:-:S04]  /*2e440*/  IMAD.WIDE R32, R4, 0x4, R16 ;  /* 0x0000000404207825 */ /* 0x008fc800078e0210 */
[----:B------:R-:W-:-:S04]  /*2e450*/  IMAD.WIDE R16, R4, 0x4, R18 ;  /* 0x0000000404107825 */ /* 0x000fc800078e0212 */
[----:B------:R-:W-:-:S04]  /*2e460*/  IMAD.WIDE R28, R4, 0x4, R24 ;  /* 0x00000004041c7825 */ /* 0x000fc800078e0218 */
[C---:B------:R-:W-:Y:S01]  /*2e470*/  IMAD.WIDE R24, R4.reuse, 0x4, R36 ;  /* 0x0000000404187825 */ /* 0x040fe200078e0224 */
[----:B------:R2:W-:Y:S04]  /*2e480*/  STL.64 [R1+0x768], R28 ;  /* 0x0007681c01007387 */ /* 0x0005e80000100a00 */
[----:B------:R3:W-:Y:S04]  /*2e490*/  STL.64 [R1+0x750], R32 ;  /* 0x0007502001007387 */ /* 0x0007e80000100a00 */
[----:B------:R-:W4:Y:S04]  /*2e4a0*/  LDL.LU.64 R52, [R1+0x98] ;  /* 0x0000980001347983 */ /* 0x000f280000300a00 */
[----:B------:R-:W-:Y:S04]  /*2e4b0*/  LDGSTS.E [R11+0x28000], desc[UR4][R28.64], !P6 ;  /* 0x280000001c0b7fae */ /* 0x000fe8000f121844 */
[----:B------:R1:W-:Y:S04]  /*2e4c0*/  STL.64 [R1+0x748], R24 ;  /* 0x0007481801007387 */ /* 0x0003e80000100a00 */
[----:B------:R3:W-:Y:S04]  /*2e4d0*/  LDGSTS.E [R11+0x2c000], desc[UR4][R32.64], !P6 ;  /* 0x2c000000200b7fae */ /* 0x0007e8000f121844 */
[----:B--2---:R-:W2:Y:S04]  /*2e4e0*/  LDL.LU.64 R28, [R1+0x90] ;  /* 0x00009000011c7983 */ /* 0x004ea80000300a00 */
[----:B------:R1:W-:Y:S04]  /*2e4f0*/  STL.64 [R1+0x738], R16 ;  /* 0x0007381001007387 */ /* 0x0003e80000100a00 */
[----:B------:R-:W2:Y:S01]  /*2e500*/  LDL.LU.64 R38, [R1+0x88] ;  /* 0x0000880001267983 */ /* 0x000ea20000300a00 */
[----:B---3--:R-:W-:-:S03]  /*2e510*/  IMAD.WIDE R32, R4, 0x4, R26 ;  /* 0x0000000404207825 */ /* 0x008fc600078e021a */
[----:B------:R-:W3:Y:S04]  /*2e520*/  LDL.LU.64 R36, [R1+0x70] ;  /* 0x0000700001247983 */ /* 0x000ee80000300a00 */
[----:B------:R-:W3:Y:S04]  /*2e530*/  LDL.LU.64 R26, [R1+0x68] ;  /* 0x00006800011a7983 */ /* 0x000ee80000300a00 */
[----:B------:R-:W3:Y:S01]  /*2e540*/  LDL.LU.64 R20, [R1+0x80] ;  /* 0x0000800001147983 */ /* 0x000ee20000300a00 */
[----:B------:R-:W-:-:S03]  /*2e550*/  ISETP.GE.U32.AND P6, PT, R15, 0x7ffffeae, PT ;  /* 0x7ffffeae0f00780c */ /* 0x000fc60003fc6070 */
[----:B------:R1:W-:Y:S01]  /*2e560*/  LDGSTS.E [R11+0x28004], desc[UR4][R24.64], !P0 ;  /* 0x28004000180b7fae */ /* 0x0003e2000c121844 */
[----:B------:R-:W-:-:S03]  /*2e570*/  VIADD R15, R31, 0xfffffecf ;  /* 0xfffffecf1f0f7836 */ /* 0x000fc60000000000 */
[----:B------:R1:W-:Y:S01]  /*2e580*/  LDGSTS.E [R11+0x2c004], desc[UR4][R16.64], !P0 ;  /* 0x2c004000100b7fae */ /* 0x0003e2000c121844 */
[----:B------:R-:W-:Y:S01]  /*2e590*/  ISETP.GE.U32.AND P0, PT, R14, 0x7ffffead, PT ;  /* 0x7ffffead0e00780c */ /* 0x000fe20003f06070 */
[----:B-1----:R-:W-:Y:S02]  /*2e5a0*/  VIADD R14, R30, 0xfffffece ;  /* 0xfffffece1e0e7836 */ /* 0x002fe40000000000 */
[C---:B------:R-:W-:Y:S01]  /*2e5b0*/  IMAD.WIDE R30, R4.reuse, 0x4, R40 ;  /* 0x00000004041e7825 */ /* 0x040fe200078e0228 */
[----:B------:R1:W-:Y:S03]  /*2e5c0*/  STL.64 [R1+0x728], R32 ;  /* 0x0007282001007387 */ /* 0x0003e60000100a00 */
[C---:B------:R-:W-:Y:S01]  /*2e5d0*/  IMAD.WIDE R18, R4.reuse, 0x4, R22 ;  /* 0x0000000404127825 */ /* 0x040fe200078e0216 */
[----:B------:R1:W-:Y:S01]  /*2e5e0*/  STL.64 [R1+0x720], R42 ;  /* 0x0007202a01007387 */ /* 0x0003e20000100a00 */
[----:B------:R-:W3:Y:S03]  /*2e5f0*/  LDC R25, c[0x0][0x230] ;  /* 0x00008c00ff197b82 */ /* 0x000ee60000000800 */
[----:B------:R-:W3:Y:S04]  /*2e600*/  LDL.LU.64 R40, [R1+0x78] ;  /* 0x0000780001287983 */ /* 0x000ee80000300a00 */
[----:B------:R-:W3:Y:S01]  /*2e610*/  LDL.LU.64 R22, [R1+0x60] ;  /* 0x0000600001167983 */ /* 0x000ee20000300a00 */
[----:B------:R-:W3:Y:S03]  /*2e620*/  LDC R24, c[0x0][0x230] ;  /* 0x00008c00ff187b82 */ /* 0x000ee60000000800 */
[----:B------:R1:W-:Y:S04]  /*2e630*/  STL.64 [R1+0x710], R30 ;  /* 0x0007101e01007387 */ /* 0x0003e80000100a00 */
[----:B------:R-:W-:Y:S01]  /*2e640*/  LDGSTS.E [R11+0x28008], desc[UR4][R32.64], !P2 ;  /* 0x28008000200b7fae */ /* 0x000fe2000d121844 */
[----:B------:R-:W3:Y:S03]  /*2e650*/  LDC R17, c[0x0][0x230] ;  /* 0x00008c00ff117b82 */ /* 0x000ee60000000800 */
[----:B------:R-:W-:Y:S04]  /*2e660*/  LDGSTS.E [R11+0x2c008], desc[UR4][R42.64], !P2 ;  /* 0x2c0080002a0b7fae */ /* 0x000fe8000d121844 */
[----:B------:R-:W-:Y:S01]  /*2e670*/  LDGSTS.E [R11+0x2800c], desc[UR4][R30.64], !P3 ;  /* 0x2800c0001e0b7fae */ /* 0x000fe2000d921844 */
[----:B------:R-:W3:Y:S03]  /*2e680*/  LDC R16, c[0x0][0x230] ;  /* 0x00008c00ff107b82 */ /* 0x000ee60000000800 */
[----:B-1----:R-:W3:Y:S04]  /*2e690*/  LDL.LU.64 R32, [R1+0x1c78] ;  /* 0x001c780001207983 */ /* 0x002ee80000300a00 */
[----:B------:R-:W3:Y:S04]  /*2e6a0*/  LDL.LU.64 R42, [R1+0x1c70] ;  /* 0x001c7000012a7983 */ /* 0x000ee80000300a00 */
[----:B------:R1:W-:Y:S04]  /*2e6b0*/  STL.64 [R1+0x700], R18 ;  /* 0x0007001201007387 */ /* 0x0003e80000100a00 */
[----:B------:R-:W3:Y:S04]  /*2e6c0*/  LDL.LU.64 R30, [R1+0x1c68] ;  /* 0x001c6800011e7983 */ /* 0x000ee80000300a00 */
[----:B------:R1:W-:Y:S01]  /*2e6d0*/  LDGSTS.E [R11+0x2c00c], desc[UR4][R18.64], !P3 ;  /* 0x2c00c000120b7fae */ /* 0x0003e2000d921844 */
[----:B----4-:R-:W-:-:S04]  /*2e6e0*/  IMAD.WIDE R52, R4, 0x4, R52 ;  /* 0x0000000404347825 */ /* 0x010fc800078e0234 */
[C---:B--2---:R-:W-:Y:S01]  /*2e6f0*/  IMAD.WIDE R28, R4.reuse, 0x4, R28 ;  /* 0x00000004041c7825 */ /* 0x044fe200078e021c */
[----:B------:R2:W-:Y:S03]  /*2e700*/  STL.64 [R1+0x6f8], R52 ;  /* 0x0006f83401007387 */ /* 0x0005e60000100a00 */
[C---:B------:R-:W-:Y:S01]  /*2e710*/  IMAD.WIDE R38, R4.reuse, 0x4, R38 ;  /* 0x0000000404267825 */ /* 0x040fe200078e0226 */
[----:B------:R4:W-:Y:S03]  /*2e720*/  STL.64 [R1+0x6f0], R28 ;  /* 0x0006f01c01007387 */ /* 0x0009e60000100a00 */
[C---:B---3--:R-:W-:Y:S01]  /*2e730*/  IMAD.WIDE R20, R4.reuse, 0x4, R20 ;  /* 0x0000000404147825 */ /* 0x048fe200078e0214 */
[----:B------:R-:W-:Y:S03]  /*2e740*/  LDGSTS.E [R6+0x20000], desc[UR4][R52.64], !P4 ;  /* 0x2000000034067fae */ /* 0x000fe6000e121844 */
[C---:B------:R-:W-:Y:S01]  /*2e750*/  IMAD.WIDE R36, R4.reuse, 0x4, R36 ;  /* 0x0000000404247825 */ /* 0x040fe200078e0224 */
[----:B------:R-:W-:Y:S03]  /*2e760*/  LDGSTS.E [R6+0x24000], desc[UR4][R28.64], !P4 ;  /* 0x240000001c067fae */ /* 0x000fe6000e121844 */
[C---:B------:R-:W-:Y:S01]  /*2e770*/  IMAD.WIDE R26, R4.reuse, 0x4, R26 ;  /* 0x00000004041a7825 */ /* 0x040fe200078e021a */
[----:B------:R-:W-:Y:S01]  /*2e780*/  LDGSTS.E [R6+0x20004], desc[UR4][R38.64], !P5 ;  /* 0x2000400026067fae */ /* 0x000fe2000e921844 */
[----:B------:R-:W-:Y:S01]  /*2e790*/  ISETP.GE.U32.AND P2, PT, R15, 0x7ffffe90, PT ;  /* 0x7ffffe900f00780c */ /* 0x000fe20003f46070 */
[----:B-1----:R-:W1:Y:S02]  /*2e7a0*/  LDC R18, c[0x0][0x230] ;  /* 0x00008c00ff127b82 */ /* 0x002e640000000800 */
[----:B--2---:R-:W2:Y:S04]  /*2e7b0*/  LDL.LU.64 R52, [R1+0x1c60] ;  /* 0x001c600001347983 */ /* 0x004ea80000300a00 */
[----:B----4-:R-:W3:Y:S02]  /*2e7c0*/  LDL.LU.64 R28, [R1+0x1c58] ;  /* 0x001c5800011c7983 */ /* 0x010ee40000300a00 */
[----:B------:R-:W4:Y:S02]  /*2e7d0*/  LDC R19, c[0x0][0x230] ;  /* 0x00008c00ff137b82 */ /* 0x000f240000000800 */
[----:B------:R1:W-:Y:S04]  /*2e7e0*/  STL.64 [R1+0x6e0], R38 ;  /* 0x0006e02601007387 */ /* 0x0003e80000100a00 */
[----:B------:R1:W-:Y:S01]  /*2e7f0*/  STL.64 [R1+0x6d8], R20 ;  /* 0x0006d81401007387 */ /* 0x0003e20000100a00 */
[----:B------:R-:W-:Y:S01]  /*2e800*/  IMAD.WIDE R40, R4, 0x4, R40 ;  /* 0x0000000404287825 */ /* 0x000fe200078e0228 */
[----:B------:R-:W-:-:S02]  /*2e810*/  ISETP.GE.U32.AND P3, PT, R14, 0x7ffffe8f, PT ;  /* 0x7ffffe8f0e00780c */ /* 0x000fc40003f66070 */
[----:B------:R1:W-:Y:S04]  /*2e820*/  LDGSTS.E [R6+0x24004], desc[UR4][R20.64], !P5 ;  /* 0x2400400014067fae */ /* 0x0003e8000e921844 */
[----:B-1----:R-:W4:Y:S01]  /*2e830*/  LDL.LU.64 R38, [R1+0x1c50] ;  /* 0x001c500001267983 */ /* 0x002f220000300a00 */
[----:B------:R-:W-:Y:S02]  /*2e840*/  VIADD R14, R25, 0xfffffecc ;  /* 0xfffffecc190e7836 */ /* 0x000fe40000000000 */
[----:B------:R-:W-:Y:S01]  /*2e850*/  IMAD.WIDE R22, R4, 0x4, R22 ;  /* 0x0000000404167825 */ /* 0x000fe200078e0216 */
[----:B------:R-:W-:Y:S04]  /*2e860*/  STL.64 [R1+0x6d0], R40 ;  /* 0x0006d02801007387 */ /* 0x000fe80000100a00 */
[----:B------:R-:W-:Y:S01]  /*2e870*/  LDGSTS.E [R6+0x20008], desc[UR4][R40.64], !P6 ;  /* 0x2000800028067fae */ /* 0x000fe2000f121844 */
[----:B------:R-:W-:Y:S01]  /*2e880*/  ISETP.GE.U32.AND P5, PT, R14, 0x7ffffe8d, PT ;  /* 0x7ffffe8d0e00780c */ /* 0x000fe20003fa6070 */
[----:B------:R-:W-:Y:S01]  /*2e890*/  IMAD.WIDE R56, R4, 0x4, R56 ;  /* 0x0000000404387825 */ /* 0x000fe200078e0238 */
[----:B------:R-:W-:Y:S01]  /*2e8a0*/  IADD3 R15, R17, -0x133, RZ ;  /* 0xfffffecd110f7810 */ /* 0x000fe20007ffe0ff */
[----:B------:R-:W-:Y:S01]  /*2e8b0*/  STL.64 [R1+0x6c0], R36 ;  /* 0x0006c02401007387 */ /* 0x000fe20000100a00 */
[----:B------:R-:W1:Y:S03]  /*2e8c0*/  LDC R17, c[0x0][0x230] ;  /* 0x00008c00ff117b82 */ /* 0x000e660000000800 */
[----:B------:R-:W-:Y:S01]  /*2e8d0*/  LDGSTS.E [R6+0x24008], desc[UR4][R36.64], !P6 ;  /* 0x2400800024067fae */ /* 0x000fe2000f121844 */
[----:B------:R-:W-:-:S03]  /*2e8e0*/  VIADD R14, R24, 0xfffffeea ;  /* 0xfffffeea180e7836 */ /* 0x000fc60000000000 */
[----:B------:R-:W-:Y:S01]  /*2e8f0*/  STL.64 [R1+0x6b8], R26 ;  /* 0x0006b81a01007387 */ /* 0x000fe20000100a00 */
[C---:B------:R-:W-:Y:S01]  /*2e900*/  IMAD.WIDE R42, R4.reuse, 0x4, R42 ;  /* 0x00000004042a7825 */ /* 0x040fe200078e022a */
[----:B------:R-:W1:Y:S02]  /*2e910*/  LDC R21, c[0x0][0x230] ;  /* 0x00008c00ff157b82 */ /* 0x000e640000000800 */
[----:B------:R-:W-:Y:S04]  /*2e920*/  LDGSTS.E [R6+0x2000c], desc[UR4][R26.64], !P0 ;  /* 0x2000c0001a067fae */ /* 0x000fe8000c121844 */
[----:B------:R1:W-:Y:S01]  /*2e930*/  STL.64 [R1+0x6b0], R22 ;  /* 0x0006b01601007387 */ /* 0x0003e20000100a00 */
[C---:B------:R-:W-:Y:S01]  /*2e940*/  IMAD.WIDE R32, R4.reuse, 0x4, R32 ;  /* 0x0000000404207825 */ /* 0x040fe200078e0220 */
[----:B------:R-:W4:Y:S02]  /*2e950*/  LDC R20, c[0x0][0x230] ;  /* 0x00008c00ff147b82 */ /* 0x000f240000000800 */
[----:B------:R1:W-:Y:S02]  /*2e960*/  LDGSTS.E [R6+0x2400c], desc[UR4][R22.64], !P0 ;  /* 0x2400c00016067fae */ /* 0x0003e4000c121844 */
[----:B-1----:R-:W-:-:S04]  /*2e970*/  IMAD.WIDE R22, R4, 0x4, R30 ;  /* 0x0000000404167825 */ /* 0x002fc800078e021e */
[----:B--2---:R-:W-:-:S04]  /*2e980*/  IMAD.WIDE R24, R4, 0x4, R52 ;  /* 0x0000000404187825 */ /* 0x004fc800078e0234 */
[----:B---3--:R-:W-:-:S04]  /*2e990*/  IMAD.WIDE R26, R4, 0x4, R28 ;  /* 0x00000004041a7825 */ /* 0x008fc800078e021c */
[----:B----4-:R-:W-:-:S05]  /*2e9a0*/  IMAD.WIDE R36, R4, 0x4, R38 ;  /* 0x0000000404247825 */ /* 0x010fca00078e0226 */
[----:B------:R-:W-:Y:S04]  /*2e9b0*/  STL.64 [R1+0x6a0], R36 ;  /* 0x0006a02401007387 */ /* 0x000fe80000100a00 */
[----:B------:R-:W2:Y:S04]  /*2e9c0*/  LDL.LU.64 R52, [R1+0x50] ;  /* 0x0000500001347983 */ /* 0x000ea80000300a00 */
[----:B------:R-:W-:Y:S04]  /*2e9d0*/  STL.64 [R1+0x698], R26 ;  /* 0x0006981a01007387 */ /* 0x000fe80000100a00 */
[----:B------:R-:W3:Y:S04]  /*2e9e0*/  LDL.LU.64 R30, [R1+0x58] ;  /* 0x00005800011e7983 */ /* 0x000ee80000300a00 */
[----:B------:R1:W-:Y:S04]  /*2e9f0*/  STL.64 [R1+0x690], R24 ;  /* 0x0006901801007387 */ /* 0x0003e80000100a00 */
[----:B------:R-:W4:Y:S04]  /*2ea00*/  LDL.LU.64 R28, [R1+0x48] ;  /* 0x00004800011c7983 */ /* 0x000f280000300a00 */
[----:B------:R-:W-:Y:S04]  /*2ea10*/  LDGSTS.E [R6+0x28000], desc[UR4][R36.64], !P2 ;  /* 0x2800000024067fae */ /* 0x000fe8000d121844 */
[----:B------:R1:W-:Y:S04]  /*2ea20*/  STL.64 [R1+0x680], R22 ;  /* 0x0006801601007387 */ /* 0x0003e80000100a00 */
[----:B------:R-:W-:Y:S04]  /*2ea30*/  LDGSTS.E [R6+0x2c000], desc[UR4][R26.64], !P2 ;  /* 0x2c0000001a067fae */ /* 0x000fe8000d121844 */
[----:B------:R-:W4:Y:S04]  /*2ea40*/  LDL.LU.64 R38, [R1+0x40] ;  /* 0x0000400001267983 */ /* 0x000f280000300a00 */
[----:B------:R-:W-:Y:S01]  /*2ea50*/  LDGSTS.E [R6+0x28004], desc[UR4][R24.64], !P3 ;  /* 0x2800400018067fae */ /* 0x000fe2000d921844 */
[----:B------:R-:W-:-:S03]  /*2ea60*/  ISETP.GE.U32.AND P4, PT, R15, 0x7ffffe8e, PT ;  /* 0x7ffffe8e0f00780c */ /* 0x000fc60003f86070 */
[----:B-1----:R-:W4:Y:S04]  /*2ea70*/  LDL.LU.64 R24, [R1+0x38] ;  /* 0x0000380001187983 */ /* 0x002f280000300a00 */
[----:B------:R-:W4:Y:S04]  /*2ea80*/  LDL.LU.64 R40, [R1+0x30] ;  /* 0x0000300001287983 */ /* 0x000f280000300a00 */
[----:B------:R-:W4:Y:S04]  /*2ea90*/  LDL.LU.64 R26, [R1+0x28] ;  /* 0x00002800011a7983 */ /* 0x000f280000300a00 */
[----:B------:R-:W4:Y:S01]  /*2eaa0*/  LDL.LU.64 R36, [R1+0x20] ;  /* 0x0000200001247983 */ /* 0x000f220000300a00 */
[----:B------:R-:W-:-:S02]  /*2eab0*/  VIADD R15, R16, 0xfffffeeb ;  /* 0xfffffeeb100f7836 */ /* 0x000fc40000000000 */
[----:B------:R-:W1:Y:S01]  /*2eac0*/  LDC R16, c[0x0][0x230] ;  /* 0x00008c00ff107b82 */ /* 0x000e620000000800 */
[----:B------:R-:W-:Y:S01]  /*2ead0*/  ISETP.GE.U32.AND P0, PT, R14, 0x7ffffeab, PT ;  /* 0x7ffffeab0e00780c */ /* 0x000fe20003f06070 */
[----:B------:R1:W-:Y:S01]  /*2eae0*/  LDGSTS.E [R6+0x2c004], desc[UR4][R22.64], !P3 ;  /* 0x2c00400016067fae */ /* 0x0003e2000d921844 */
[----:B------:R-:W-:Y:S01]  /*2eaf0*/  ISETP.GE.U32.AND P6, PT, R15, 0x7ffffeac, PT ;  /* 0x7ffffeac0f00780c */ /* 0x000fe20003fc6070 */
[----:B------:R-:W-:Y:S01]  /*2eb00*/  VIADD R15, R18, 0xfffffee9 ;  /* 0xfffffee9120f7836 */ /* 0x000fe20000000000 */
[----:B------:R-:W-:Y:S01]  /*2eb10*/  IADD3 R14, R19, -0x118, RZ ;  /* 0xfffffee8130e7810 */ /* 0x000fe20007ffe0ff */
[----:B------:R-:W-:Y:S01]  /*2eb20*/  STL.64 [R1+0x678], R42 ;  /* 0x0006782a01007387 */ /* 0x000fe20000100a00 */
[----:B------:R-:W-:Y:S01]  /*2eb30*/  IMAD.WIDE R34, R4, 0x4, R34 ;  /* 0x0000000404227825 */ /* 0x000fe200078e0222 */
[----:B------:R-:W4:Y:S01]  /*2eb40*/  LDC R19, c[0x0][0x230] ;  /* 0x00008c00ff137b82 */ /* 0x000f220000000800 */
[----:B------:R-:W-:Y:S01]  /*2eb50*/  ISETP.GE.U32.AND P2, PT, R15, 0x7ffffeaa, PT ;  /* 0x7ffffeaa0f00780c */ /* 0x000fe20003f46070 */
[----:B------:R-:W-:Y:S01]  /*2eb60*/  LDGSTS.E [R6+0x28008], desc[UR4][R42.64], !P4 ;  /* 0x280080002a067fae */ /* 0x000fe2000e121844 */
[----:B------:R-:W-:Y:S01]  /*2eb70*/  VIADD R15, R17, 0xfffffecb ;  /* 0xfffffecb110f7836 */ /* 0x000fe20000000000 */
[----:B------:R-:W-:-:S02]  /*2eb80*/  ISETP.GE.U32.AND P3, PT, R14, 0x7ffffea9, PT ;  /* 0x7ffffea90e00780c */ /* 0x000fc40003f66070 */
[----:B------:R3:W-:Y:S02]  /*2eb90*/  STL.64 [R1+0x670], R32 ;  /* 0x0006702001007387 */ /* 0x0007e40000100a00 */
[----:B------:R-:W4:Y:S02]  /*2eba0*/  LDC R18, c[0x0][0x230] ;  /* 0x00008c00ff127b82 */ /* 0x000f240000000800 */
[----:B------:R3:W-:Y:S01]  /*2ebb0*/  LDGSTS.E [R6+0x2c008], desc[UR4][R32.64], !P4 ;  /* 0x2c00800020067fae */ /* 0x0007e2000e121844 */
[----:B------:R-:W-:-:S03]  /*2ebc0*/  ISETP.GE.U32.AND P4, PT, R15, 0x7ffffe8c, PT ;  /* 0x7ffffe8c0f00780c */ /* 0x000fc60003f86070 */
[----:B------:R-:W-:Y:S01]  /*2ebd0*/  STL.64 [R1+0x660], R56 ;  /* 0x0006603801007387 */ /* 0x000fe20000100a00 */
[----:B-1----:R-:W-:Y:S01]  /*2ebe0*/  VIADD R15, R16, 0xfffffec9 ;  /* 0xfffffec9100f7836 */ /* 0x002fe20000000000 */
[----:B------:R-:W1:Y:S02]  /*2ebf0*/  LDC R23, c[0x0][0x230] ;  /* 0x00008c00ff177b82 */ /* 0x000e640000000800 */
[----:B------:R-:W-:Y:S04]  /*2ec00*/  LDGSTS.E [R6+0x2800c], desc[UR4][R56.64], !P5 ;  /* 0x2800c00038067fae */ /* 0x000fe8000e921844 */
[----:B------:R-:W-:Y:S02]  /*2ec10*/  STL.64 [R1+0x658], R34 ;  /* 0x0006582201007387 */ /* 0x000fe40000100a00 */
[----:B------:R-:W1:Y:S02]  /*2ec20*/  LDC R22, c[0x0][0x230] ;  /* 0x00008c00ff167b82 */ /* 0x000e640000000800 */
[----:B------:R-:W-:Y:S01]  /*2ec30*/  LDGSTS.E [R6+0x2c00c], desc[UR4][R34.64], !P5 ;  /* 0x2c00c00022067fae */ /* 0x000fe2000e921844 */
[----:B---3--:R-:W-:-:S04]  /*2ec40*/  IMAD.WIDE R32, R4, 0x4, R30 ;  /* 0x0000000404207825 */ /* 0x008fc800078e021e */
[C---:B--2---:R-:W-:Y:S01]  /*2ec50*/  IMAD.WIDE R30, R4.reuse, 0x4, R52 ;  /* 0x00000004041e7825 */ /* 0x044fe200078e0234 */
[----:B------:R-:W-:Y:S03]  /*2ec60*/  STL.64 [R1+0x650], R32 ;  /* 0x0006502001007387 */ /* 0x000fe60000100a00 */
[C---:B----4-:R-:W-:Y:S01]  /*2ec70*/  IMAD.WIDE R28, R4.reuse, 0x4, R28 ;  /* 0x00000004041c7825 */ /* 0x050fe200078e021c */
[----:B------:R-:W-:Y:S04]  /*2ec80*/  LDGSTS.E [R5+0x20000], desc[UR4][R32.64], !P6 ;  /* 0x2000000020057fae */ /* 0x000fe8000f121844 */
[----:B------:R2:W-:Y:S04]  /*2ec90*/  STL.64 [R1+0x640], R30 ;  /* 0x0006401e01007387 */ /* 0x0005e80000100a00 */
[----:B------:R2:W-:Y:S04]  /*2eca0*/  LDGSTS.E [R5+0x24000], desc[UR4][R30.64], !P6 ;  /* 0x240000001e057fae */ /* 0x0005e8000f121844 */
[----:B------:R3:W-:Y:S01]  /*2ecb0*/  STL.64 [R1+0x638], R28 ;  /* 0x0006381c01007387 */ /* 0x0007e20000100a00 */
[----:B------:R-:W-:-:S03]  /*2ecc0*/  IMAD.WIDE R16, R4, 0x4, R38 ;  /* 0x0000000404107825 */ /* 0x000fc600078e0226 */
[----:B------:R3:W-:Y:S04]  /*2ecd0*/  LDGSTS.E [R5+0x20004], desc[UR4][R28.64], !P0 ;  /* 0x200040001c057fae */ /* 0x0007e8000c121844 */
[----:B------:R4:W-:Y:S04]  /*2ece0*/  STL.64 [R1+0x630], R16 ;  /* 0x0006301001007387 */ /* 0x0009e80000100a00 */
[----:B------:R4:W-:Y:S01]  /*2ecf0*/  LDGSTS.E [R5+0x24004], desc[UR4][R16.64], !P0 ;  /* 0x2400400010057fae */ /* 0x0009e2000c121844 */
[----:B--2---:R-:W-:-:S04]  /*2ed00*/  IMAD.WIDE R30, R4, 0x4, R24 ;  /* 0x00000004041e7825 */ /* 0x004fc800078e0218 */
[C---:B---3--:R-:W-:Y:S01]  /*2ed10*/  IMAD.WIDE R28, R4.reuse, 0x4, R40 ;  /* 0x00000004041c7825 */ /* 0x048fe200078e0228 */
[----:B------:R-:W-:Y:S01]  /*2ed20*/  STL.64 [R1+0x620], R30 ;  /* 0x0006201e01007387 */ /* 0x000fe20000100a00 */
[----:B----4-:R-:W2:Y:S02]  /*2ed30*/  LDC R17, c[0x0][0x230] ;  /* 0x00008c00ff117b82 */ /* 0x010ea40000000800 */
[C---:B------:R-:W-:Y:S01]  /*2ed40*/  IMAD.WIDE R26, R4.reuse, 0x4, R26 ;  /* 0x00000004041a7825 */ /* 0x040fe200078e021a */
[----:B------:R3:W-:Y:S03]  /*2ed50*/  LDGSTS.E [R5+0x20008], desc[UR4][R30.64], !P2 ;  /* 0x200080001e057fae */ /* 0x0007e6000d121844 */
[----:B------:R-:W-:Y:S01]  /*2ed60*/  IMAD.WIDE R24, R4, 0x4, R36 ;  /* 0x0000000404187825 */ /* 0x000fe200078e0224 */
[----:B------:R-:W-:Y:S01]  /*2ed70*/  STL.64 [R1+0x618], R28 ;  /* 0x0006181c01007387 */ /* 0x000fe20000100a00 */
[----:B------:R-:W4:Y:S03]  /*2ed80*/  LDC R16, c[0x0][0x230] ;  /* 0x00008c00ff107b82 */ /* 0x000f260000000800 */
[----:B------:R1:W-:Y:S04]  /*2ed90*/  LDGSTS.E [R5+0x24008], desc[UR4][R28.64], !P2 ;  /* 0x240080001c057fae */ /* 0x0003e8000d121844 */
[----:B------:R-:W-:Y:S04]  /*2eda0*/  STL.64 [R1+0x610], R26 ;  /* 0x0006101a01007387 */ /* 0x000fe80000100a00 */
[----:B------:R-:W-:Y:S04]  /*2edb0*/  LDGSTS.E [R5+0x2000c], desc[UR4][R26.64], !P3 ;  /* 0x2000c0001a057fae */ /* 0x000fe8000d921844 */
[----:B------:R3:W-:Y:S04]  /*2edc0*/  STL.64 [R1+0x600], R24 ;  /* 0x0006001801007387 */ /* 0x0007e80000100a00 */
[----:B------:R-:W-:Y:S04]  /*2edd0*/  LDGSTS.E [R5+0x2400c], desc[UR4][R24.64], !P3 ;  /* 0x2400c00018057fae */ /* 0x000fe8000d921844 */
[----:B---3--:R-:W3:Y:S04]  /*2ede0*/  LDL.LU.64 R24, [R1+0x18] ;  /* 0x0000180001187983 */ /* 0x008ee80000300a00 */
[----:B------:R-:W3:Y:S04]  /*2edf0*/  LDL.LU.64 R26, [R1+0x10] ;  /* 0x00001000011a7983 */ /* 0x000ee80000300a00 */
[----:B------:R-:W3:Y:S04]  /*2ee00*/  LDL.LU.64 R40, [R1+0x8] ;  /* 0x0000080001287983 */ /* 0x000ee80000300a00 */
[----:B------:R-:W3:Y:S01]  /*2ee10*/  LDL.LU.64 R36, [R1] ;  /* 0x0000000001247983 */ /* 0x000ee20000300a00 */
[----:B------:R-:W-:Y:S01]  /*2ee20*/  VIADD R14, R21, 0xfffffeca ;  /* 0xfffffeca150e7836 */ /* 0x000fe20000000000 */
[----:B------:R-:W-:Y:S01]  /*2ee30*/  ISETP.GE.U32.AND P6, PT, R15, 0x7ffffe8a, PT ;  /* 0x7ffffe8a0f00780c */ /* 0x000fe20003fc6070 */
[----:B------:R-:W4:Y:S03]  /*2ee40*/  LDC R21, c[0x0][0x230] ;  /* 0x00008c00ff157b82 */ /* 0x000f260000000800 */
[----:B------:R-:W-:Y:S01]  /*2ee50*/  ISETP.GE.U32.AND P5, PT, R14, 0x7ffffe8b, PT ;  /* 0x7ffffe8b0e00780c */ /* 0x000fe20003fa6070 */
[----:B------:R-:W-:Y:S01]  /*2ee60*/  VIADD R14, R20, 0xfffffec8 ;  /* 0xfffffec8140e7836 */ /* 0x000fe20000000000 */
[----:B------:R-:W-:Y:S01]  /*2ee70*/  IADD3 R15, R19, -0x119, RZ ;  /* 0xfffffee7130f7810 */ /* 0x000fe20007ffe0ff */
[----:B------:R-:W-:-:S02]  /*2ee80*/  IMAD.WIDE R34, R4, 0x4, R54 ;  /* 0x0000000404227825 */ /* 0x000fc400078e0236 */
[----:B------:R-:W4:Y:S01]  /*2ee90*/  LDC R20, c[0x0][0x230] ;  /* 0x00008c00ff147b82 */ /* 0x000f220000000800 */
[----:B------:R-:W-:Y:S01]  /*2eea0*/  ISETP.GE.U32.AND P0, PT, R14, 0x7ffffe89, PT ;  /* 0x7ffffe890e00780c */ /* 0x000fe20003f06070 */
[----:B------:R-:W-:Y:S01]  /*2eeb0*/  IMAD.WIDE R32, R4, 0x4, R44 ;  /* 0x0000000404207825 */ /* 0x000fe200078e022c */
[----:B------:R-:W-:-:S03]  /*2eec0*/  ISETP.GE.U32.AND P2, PT, R15, 0x7ffffea8, PT ;  /* 0x7ffffea80f00780c */ /* 0x000fc60003f46070 */
[----:B------:R-:W-:Y:S01]  /*2eed0*/  IMAD.WIDE R30, R4, 0x4, R68 ;  /* 0x00000004041e7825 */ /* 0x000fe200078e0244 */
[----:B------:R2:W-:Y:S01]  /*2eee0*/  STL.64 [R1+0x5f8], R34 ;  /* 0x0005f82201007387 */ /* 0x0005e20000100a00 */
[----:B------:R-:W3:Y:S02]  /*2eef0*/  LDC R19, c[0x0][0x230] ;  /* 0x00008c00ff137b82 */ /* 0x000ee40000000800 */
[----:B------:R-:W-:Y:S01]  /*2ef00*/  VIADD R15, R18, 0xfffffee5 ;  /* 0xfffffee5120f7836 */ /* 0x000fe20000000000 */
[----:B------:R2:W-:Y:S01]  /*2ef10*/  LDGSTS.E [R5+0x28000], desc[UR4][R34.64], !P4 ;  /* 0x2800000022057fae */ /* 0x0005e2000e121844 */
[----:B-1----:R-:W-:-:S04]  /*2ef20*/  IMAD.WIDE R28, R4, 0x4, R46 ;  /* 0x00000004041c7825 */ /* 0x002fc800078e022e */
[----:B------:R-:W-:Y:S01]  /*2ef30*/  VIADD R14, R23, 0xfffffee6 ;  /* 0xfffffee6170e7836 */ /* 0x000fe20000000000 */
[----:B------:R-:W1:Y:S01]  /*2ef40*/  LDC R18, c[0x0][0x230] ;  /* 0x00008c00ff127b82 */ /* 0x000e620000000800 */
[----:B------:R2:W-:Y:S04]  /*2ef50*/  STL.64 [R1+0x5f0], R32 ;  /* 0x0005f02001007387 */ /* 0x0005e80000100a00 */
[----:B------:R2:W-:Y:S02]  /*2ef60*/  LDGSTS.E [R5+0x2c000], desc[UR4][R32.64], !P4 ;  /* 0x2c00000020057fae */ /* 0x0005e4000e121844 */
[----:B--2---:R-:W-:Y:S01]  /*2ef70*/  IMAD.WIDE R34, R4, 0x4, R58 ;  /* 0x0000000404227825 */ /* 0x004fe200078e023a */
[----:B------:R-:W-:Y:S01]  /*2ef80*/  ISETP.GE.U32.AND P3, PT, R14, 0x7ffffea7, PT ;  /* 0x7ffffea70e00780c */ /* 0x000fe20003f66070 */
[----:B------:R2:W-:Y:S02]  /*2ef90*/  STL.64 [R1+0x5e0], R30 ;  /* 0x0005e01e01007387 */ /* 0x0005e40000100a00 */
[----:B------:R-:W-:Y:S01]  /*2efa0*/  VIADD R14, R22, 0xfffffee4 ;  /* 0xfffffee4160e7836 */ /* 0x000fe20000000000 */
[----:B------:R-:W-:Y:S01]  /*2efb0*/  ISETP.GE.U32.AND P4, PT, R15, 0x7ffffea6, PT ;  /* 0x7ffffea60f00780c */ /* 0x000fe20003f86070 */
[----:B------:R-:W1:Y:S01]  /*2efc0*/  LDC R22, c[0x0][0x230] ;  /* 0x00008c00ff167b82 */ /* 0x000e620000000800 */
[----:B------:R2:W-:Y:S01]  /*2efd0*/  LDGSTS.E [R5+0x28004], desc[UR4][R30.64], !P5 ;  /* 0x280040001e057fae */ /* 0x0005e2000e921844 */
[----:B------:R-:W-:-:S03]  /*2efe0*/  IMAD.WIDE R32, R4, 0x4, R48 ;  /* 0x0000000404207825 */ /* 0x000fc600078e0230 */
[----:B------:R4:W-:Y:S04]  /*2eff0*/  STL.64 [R1+0x5d8], R28 ;  /* 0x0005d81c01007387 */ /* 0x0009e80000100a00 */
[----:B------:R4:W-:Y:S01]  /*2f000*/  LDGSTS.E [R5+0x2c004], desc[UR4][R28.64], !P5 ;  /* 0x2c0040001c057fae */ /* 0x0009e2000e921844 */
[----:B--2---:R-:W-:-:S03]  /*2f010*/  IMAD.WIDE R30, R4, 0x4, R72 ;  /* 0x00000004041e7825 */ /* 0x004fc600078e0248 */
[----:B------:R-:W-:Y:S01]  /*2f020*/  STL.64 [R1+0x5d0], R34 ;  /* 0x0005d02201007387 */ /* 0x000fe20000100a00 */
[----:B------:R-:W-:-:S03]  /*2f030*/  VIADD R15, R17, 0xfffffec7 ;  /* 0xfffffec7110f7836 */ /* 0x000fc60000000000 */
[----:B------:R-:W-:Y:S01]  /*2f040*/  LDGSTS.E [R5+0x28008], desc[UR4][R34.64], !P6 ;  /* 0x2800800022057fae */ /* 0x000fe2000f121844 */
[----:B----4-:R-:W-:-:S03]  /*2f050*/  IMAD.WIDE R28, R4, 0x4, R50 ;  /* 0x00000004041c7825 */ /* 0x010fc600078e0232 */
[----:B------:R-:W-:Y:S04]  /*2f060*/  STL.64 [R1+0x5c0], R32 ;  /* 0x0005c02001007387 */ /* 0x000fe80000100a00 */
[----:B------:R-:W-:Y:S01]  /*2f070*/  LDGSTS.E [R5+0x2c008], desc[UR4][R32.64], !P6 ;  /* 0x2c00800020057fae */ /* 0x000fe2000f121844 */
[----:B------:R-:W-:-:S03]  /*2f080*/  ISETP.GE.U32.AND P6, PT, R15, 0x7ffffe88, PT ;  /* 0x7ffffe880f00780c */ /* 0x000fc60003fc6070 */
[----:B------:R2:W-:Y:S04]  /*2f090*/  STL.64 [R1+0x5b8], R30 ;  /* 0x0005b81e01007387 */ /* 0x0005e80000100a00 */
[----:B------:R2:W-:Y:S01]  /*2f0a0*/  LDGSTS.E [R5+0x2800c], desc[UR4][R30.64], !P0 ;  /* 0x2800c0001e057fae */ /* 0x0005e2000c121844 */
[----:B------:R-:W-:-:S03]  /*2f0b0*/  VIADD R15, R16, 0xfffffec5 ;  /* 0xfffffec5100f7836 */ /* 0x000fc60000000000 */
[----:B------:R3:W-:Y:S04]  /*2f0c0*/  STL.64 [R1+0x5b0], R28 ;  /* 0x0005b01c01007387 */ /* 0x0007e80000100a00 */
[----:B------:R3:W-:Y:S01]  /*2f0d0*/  LDGSTS.E [R5+0x2c00c], desc[UR4][R28.64], !P0 ;  /* 0x2c00c0001c057fae */ /* 0x0007e2000c121844 */
[----:B------:R-:W-:Y:S02]  /*2f0e0*/  ISETP.GE.U32.AND P5, PT, R14, 0x7ffffea5, PT ;  /* 0x7ffffea50e00780c */ /* 0x000fe40003fa6070 */
[----:B------:R-:W-:Y:S02]  /*2f0f0*/  IADD3 R14, R21, -0x13a, RZ ;  /* 0xfffffec6150e7810 */ /* 0x000fe40007ffe0ff */
[----:B------:R-:W4:Y:S02]  /*2f100*/  LDC R21, c[0x0][0x230] ;  /* 0x00008c00ff157b82 */ /* 0x000f240000000800 */
[----:B------:R-:W-:Y:S01]  /*2f110*/  ISETP.GE.U32.AND P0, PT, R14, 0x7ffffe87, PT ;  /* 0x7ffffe870e00780c */ /* 0x000fe20003f06070 */
[----:B------:R-:W-:-:S02]  /*2f120*/  VIADD R14, R20, 0xfffffec4 ;  /* 0xfffffec4140e7836 */ /* 0x000fc40000000000 */
[----:B--2---:R-:W-:-:S03]  /*2f130*/  IMAD.WIDE R30, R4, 0x4, R244 ;  /* 0x00000004041e7825 */ /* 0x004fc600078e02f4 */
[----:B------:R-:W2:Y:S01]  /*2f140*/  LDC R20, c[0x0][0x230] ;  /* 0x00008c00ff147b82 */ /* 0x000ea20000000800 */
[----:B------:R-:W-:Y:S01]  /*2f150*/  IMAD.WIDE R12, R4, 0x4, R12 ;  /* 0x00000004040c7825 */ /* 0x000fe200078e020c */
[----:B------:R-:W-:-:S03]  /*2f160*/  UISETP.GT.AND UP1, UPT, UR7, 0x17f, UPT ;  /* 0x0000017f0700788c */ /* 0x000fc6000bf24270 */
[----:B------:R-:W-:-:S04]  /*2f170*/  IMAD.WIDE R34, R4, 0x4, R80 ;  /* 0x0000000404227825 */ /* 0x000fc800078e0250 */
[----:B------:R-:W-:-:S04]  /*2f180*/  IMAD.WIDE R32, R4, 0x4, R82 ;  /* 0x0000000404207825 */ /* 0x000fc800078e0252 */
[----:B---3--:R-:W-:-:S04]  /*2f190*/  IMAD.WIDE R28, R4, 0x4, R24 ;  /* 0x00000004041c7825 */ /* 0x008fc800078e0218 */
[C---:B------:R-:W-:Y:S01]  /*2f1a0*/  IMAD.WIDE R26, R4.reuse, 0x4, R26 ;  /* 0x00000004041a7825 */ /* 0x040fe200078e021a */
[----:B------:R3:W-:Y:S03]  /*2f1b0*/  STL.64 [R1+0x5a0], R28 ;  /* 0x0005a01c01007387 */ /* 0x0007e60000100a00 */
[C---:B------:R-:W-:Y:S01]  /*2f1c0*/  IMAD.WIDE R24, R4.reuse, 0x4, R40 ;  /* 0x0000000404187825 */ /* 0x040fe200078e0228 */
[----:B------:R3:W-:Y:S03]  /*2f1d0*/  LDGSTS.E [R3+0x20000], desc[UR4][R28.64], !P2 ;  /* 0x200000001c037fae */ /* 0x0007e6000d121844 */
[----:B------:R-:W-:Y:S01]  /*2f1e0*/  IMAD.WIDE R16, R4, 0x4, R36 ;  /* 0x0000000404107825 */ /* 0x000fe200078e0224 */
[----:B------:R4:W-:Y:S01]  /*2f1f0*/  STL.64 [R1+0x598], R26 ;  /* 0x0005981a01007387 */ /* 0x0009e20000100a00 */
[----:B------:R-:W2:Y:S03]  /*2f200*/  S2R R37, SR_TID.X ;  /* 0x0000000000257919 */ /* 0x000ea60000002100 */
[----:B------:R4:W-:Y:S04]  /*2f210*/  LDGSTS.E [R3+0x24000], desc[UR4][R26.64], !P2 ;  /* 0x240000001a037fae */ /* 0x0009e8000d121844 */
[----:B------:R-:W-:Y:S04]  /*2f220*/  STL.64 [R1+0x590], R24 ;  /* 0x0005901801007387 */ /* 0x000fe80000100a00 */
[----:B------:R-:W-:Y:S04]  /*2f230*/  LDGSTS.E [R3+0x20004], desc[UR4][R24.64], !P3 ;  /* 0x2000400018037fae */ /* 0x000fe8000d921844 */
[----:B------:R2:W-:Y:S04]  /*2f240*/  STL.64 [R1+0x580], R16 ;  /* 0x0005801001007387 */ /* 0x0005e80000100a00 */
[----:B------:R2:W-:Y:S01]  /*2f250*/  LDGSTS.E [R3+0x24004], desc[UR4][R16.64], !P3 ;  /* 0x2400400010037fae */ /* 0x0005e2000d921844 */
[----:B------:R-:W-:Y:S01]  /*2f260*/  ISETP.GE.U32.AND P2, PT, R15, 0x7ffffe86, PT ;  /* 0x7ffffe860f00780c */ /* 0x000fe20003f46070 */
[----:B-1----:R-:W-:-:S02]  /*2f270*/  VIADD R15, R18, 0xfffffee3 ;  /* 0xfffffee3120f7836 */ /* 0x002fc40000000000 */
[C---:B---3--:R-:W-:Y:S01]  /*2f280*/  IMAD.WIDE R28, R4.reuse, 0x4, R242 ;  /* 0x00000004041c7825 */ /* 0x048fe200078e02f2 */
[----:B------:R-:W1:Y:S03]  /*2f290*/  LDC R18, c[0x0][0x230] ;  /* 0x00008c00ff127b82 */ /* 0x000e660000000800 */
[C---:B----4-:R-:W-:Y:S01]  /*2f2a0*/  IMAD.WIDE R26, R4.reuse, 0x4, R240 ;  /* 0x00000004041a7825 */ /* 0x050fe200078e02f0 */
[----:B------:R-:W-:Y:S04]  /*2f2b0*/  STL.64 [R1+0x578], R30 ;  /* 0x0005781e01007387 */ /* 0x000fe80000100a00 */
[----:B--2---:R-:W2:Y:S01]  /*2f2c0*/  LDC R17, c[0x0][0x230] ;  /* 0x00008c00ff117b82 */ /* 0x004ea20000000800 */
[----:B------:R-:W-:Y:S01]  /*2f2d0*/  IMAD.WIDE R24, R4, 0x4, R238 ;  /* 0x0000000404187825 */ /* 0x000fe200078e02ee */
[----:B------:R-:W-:Y:S06]  /*2f2e0*/  LDGSTS.E [R3+0x20008], desc[UR4][R30.64], !P4 ;  /* 0x200080001e037fae */ /* 0x000fec000e121844 */
[----:B------:R-:W3:Y:S01]  /*2f2f0*/  LDC R16, c[0x0][0x230] ;  /* 0x00008c00ff107b82 */ /* 0x000ee20000000800 */
[----:B------:R-:W-:Y:S01]  /*2f300*/  ISETP.GE.U32.AND P3, PT, R14, 0x7ffffe85, PT ;  /* 0x7ffffe850e00780c */ /* 0x000fe20003f66070 */
[----:B------:R-:W-:Y:S01]  /*2f310*/  STL.64 [R1+0x570], R28 ;  /* 0x0005701c01007387 */ /* 0x000fe20000100a00 */
[----:B------:R-:W-:-:S03]  /*2f320*/  VIADD R14, R22, 0xfffffee2 ;  /* 0xfffffee2160e7836 */ /* 0x000fc60000000000 */
[----:B------:R-:W-:Y:S01]  /*2f330*/  LDGSTS.E [R3+0x24008], desc[UR4][R28.64], !P4 ;  /* 0x240080001c037fae */ /* 0x000fe2000e121844 */
[----:B------:R-:W-:-:S03]  /*2f340*/  ISETP.GE.U32.AND P4, PT, R15, 0x7ffffea4, PT ;  /* 0x7ffffea40f00780c */ /* 0x000fc60003f86070 */
[----:B------:R4:W-:Y:S04]  /*2f350*/  STL.64 [R1+0x560], R26 ;  /* 0x0005601a01007387 */ /* 0x0009e80000100a00 */
[----:B------:R4:W-:Y:S01]  /*2f360*/  LDGSTS.E [R3+0x2000c], desc[UR4][R26.64], !P5 ;  /* 0x2000c0001a037fae */ /* 0x0009e2000e921844 */
[----:B------:R-:W-:-:S03]  /*2f370*/  IMAD.WIDE R22, R4, 0x4, R62 ;  /* 0x0000000404167825 */ /* 0x000fc600078e023e */
[----:B------:R1:W-:Y:S04]  /*2f380*/  STL.64 [R1+0x558], R24 ;  /* 0x0005581801007387 */ /* 0x0003e80000100a00 */
[----:B------:R1:W-:Y:S01]  /*2f390*/  LDGSTS.E [R3+0x2400c], desc[UR4][R24.64], !P5 ;  /* 0x2400c00018037fae */ /* 0x0003e2000e921844 */
[----:B----4-:R-:W-:Y:S01]  /*2f3a0*/  IMAD.WIDE R26, R4, 0x4, R70 ;  /* 0x00000004041a7825 */ /* 0x010fe200078e0246 */
[----:B------:R-:W-:Y:S02]  /*2f3b0*/  ISETP.GE.U32.AND P5, PT, R14, 0x7ffffea3, PT ;  /* 0x7ffffea30e00780c */ /* 0x000fe40003fa6070 */
[----:B------:R-:W-:Y:S01]  /*2f3c0*/  IADD3 R15, R19, -0x11f, RZ ;  /* 0xfffffee1130f7810 */ /* 0x000fe20007ffe0ff */
[----:B------:R-:W-:-:S04]  /*2f3d0*/  IMAD.WIDE R28, R4, 0x4, R74 ;  /* 0x00000004041c7825 */ /* 0x000fc800078e024a */
[C---:B-1----:R-:W-:Y:S01]  /*2f3e0*/  IMAD.WIDE R24, R4.reuse, 0x4, R60 ;  /* 0x0000000404187825 */ /* 0x042fe200078e023c */
[----:B------:R1:W-:Y:S04]  /*2f3f0*/  STL.64 [R1+0x550], R26 ;  /* 0x0005501a01007387 */ /* 0x0003e80000100a00 */
[----:B------:R1:W-:Y:S04]  /*2f400*/  LDGSTS.E [R3+0x28000], desc[UR4][R26.64], !P6 ;  /* 0x280000001a037fae */ /* 0x0003e8000f121844 */
[----:B------:R4:W-:Y:S04]  /*2f410*/  STL.64 [R1+0x540], R24 ;  /* 0x0005401801007387 */ /* 0x0009e80000100a00 */
[----:B------:R4:W-:Y:S01]  /*2f420*/  LDGSTS.E [R3+0x2c000], desc[UR4][R24.64], !P6 ;  /* 0x2c00000018037fae */ /* 0x0009e2000f121844 */
[----:B------:R-:W-:Y:S01]  /*2f430*/  ISETP.GE.U32.AND P6, PT, R15, 0x7ffffea2, PT ;  /* 0x7ffffea20f00780c */ /* 0x000fe20003fc6070 */
[----:B-1----:R-:W-:-:S02]  /*2f440*/  IMAD.WIDE R26, R4, 0x4, R64 ;  /* 0x00000004041a7825 */ /* 0x002fc400078e0240 */
[----:B------:R2:W-:Y:S04]  /*2f450*/  STL.64 [R1+0x538], R12 ;  /* 0x0005380c01007387 */ /* 0x0005e80000100a00 */
[----:B------:R2:W-:Y:S01]  /*2f460*/  LDGSTS.E [R3+0x28004], desc[UR4][R12.64], !P0 ;  /* 0x280040000c037fae */ /* 0x0005e2000c121844 */
[----:B----4-:R-:W-:-:S03]  /*2f470*/  IMAD.WIDE R24, R4, 0x4, R76 ;  /* 0x0000000404187825 */ /* 0x010fc600078e024c */
[----:B------:R1:W-:Y:S04]  /*2f480*/  STL.64 [R1+0x530], R22 ;  /* 0x0005301601007387 */ /* 0x0003e80000100a00 */
[----:B------:R1:W-:Y:S01]  /*2f490*/  LDGSTS.E [R3+0x2c004], desc[UR4][R22.64], !P0 ;  /* 0x2c00400016037fae */ /* 0x0003e2000c121844 */
[----:B------:R-:W-:Y:S02]  /*2f4a0*/  VIADD R14, R21, 0xfffffee0 ;  /* 0xfffffee0150e7836 */ /* 0x000fe40000000000 */
[----:B------:R-:W-:Y:S01]  /*2f4b0*/  IMAD.WIDE R30, R4, 0x4, R236 ;  /* 0x00000004041e7825 */ /* 0x000fe200078e02ec */
[----:B------:R4:W-:Y:S04]  /*2f4c0*/  STL.64 [R1+0x520], R28 ;  /* 0x0005201c01007387 */ /* 0x0009e80000100a00 */
[----:B------:R4:W-:Y:S01]  /*2f4d0*/  LDGSTS.E [R3+0x28008], desc[UR4][R28.64], !P2 ;  /* 0x280080001c037fae */ /* 0x0009e2000d121844 */
[----:B--2---:R-:W-:-:S02]  /*2f4e0*/  VIADD R12, R17, 0xfffffec3 ;  /* 0xfffffec3110c7836 */ /* 0x004fc40000000000 */
[C---:B-1----:R-:W-:Y:S01]  /*2f4f0*/  IMAD.WIDE R22, R4.reuse, 0x4, R66 ;  /* 0x0000000404167825 */ /* 0x042fe200078e0242 */
[----:B------:R1:W-:Y:S04]  /*2f500*/  STL.64 [R1+0x518], R26 ;  /* 0x0005181a01007387 */ /* 0x0003e80000100a00 */
[----:B------:R1:W-:Y:S01]  /*2f510*/  LDGSTS.E [R3+0x2c008], desc[UR4][R26.64], !P2 ;  /* 0x2c0080001a037fae */ /* 0x0003e2000d121844 */
[----:B----4-:R-:W-:-:S03]  /*2f520*/  IMAD.WIDE R28, R4, 0x4, R234 ;  /* 0x00000004041c7825 */ /* 0x010fc600078e02ea */
[----:B------:R2:W-:Y:S01]  /*2f530*/  STL.64 [R1+0x510], R24 ;  /* 0x0005101801007387 */ /* 0x0005e20000100a00 */
[----:B------:R-:W-:-:S03]  /*2f540*/  ISETP.GE.U32.AND P0, PT, R14, 0x7ffffea1, PT ;  /* 0x7ffffea10e00780c */ /* 0x000fc60003f06070 */
[----:B------:R2:W-:Y:S01]  /*2f550*/  LDGSTS.E [R3+0x2800c], desc[UR4][R24.64], !P3 ;  /* 0x2800c00018037fae */ /* 0x0005e2000d921844 */
[----:B---3--:R-:W-:Y:S02]  /*2f560*/  VIADD R15, R16, 0xfffffec2 ;  /* 0xfffffec2100f7836 */ /* 0x008fe40000000000 */
[----:B-1----:R-:W-:Y:S01]  /*2f570*/  IMAD.WIDE R26, R4, 0x4, R232 ;  /* 0x00000004041a7825 */ /* 0x002fe200078e02e8 */
[----:B------:R1:W-:Y:S01]  /*2f580*/  LDGSTS.E [R3+0x2c00c], desc[UR4][R22.64], !P3 ;  /* 0x2c00c00016037fae */ /* 0x0003e2000d921844 */
[----:B------:R-:W-:Y:S02]  /*2f590*/  LOP3.LUT R37, R37, 0x3f, RZ, 0xc0, !PT ;  /* 0x0000003f25257812 */ /* 0x000fe400078ec0ff */
[----:B------:R-:W-:Y:S01]  /*2f5a0*/  VIADD R13, R20, 0xfffffec0 ;  /* 0xfffffec0140d7836 */ /* 0x000fe20000000000 */
[----:B------:R1:W-:Y:S01]  /*2f5b0*/  STL.64 [R1+0x500], R22 ;  /* 0x0005001601007387 */ /* 0x0003e20000100a00 */
[----:B--2---:R-:W-:-:S03]  /*2f5c0*/  IMAD.WIDE R24, R4, 0x4, R230 ;  /* 0x0000000404187825 */ /* 0x004fc600078e02e6 */
[----:B------:R2:W-:Y:S01]  /*2f5d0*/  LDGSTS.E [R0+0x20000], desc[UR4][R30.64], !P4 ;  /* 0x200000001e007fae */ /* 0x0005e2000e121844 */
[----:B------:R-:W-:Y:S02]  /*2f5e0*/  ISETP.GE.U32.AND P3, PT, R12, 0x7ffffe84, PT ;  /* 0x7ffffe840c00780c */ /* 0x000fe40003f66070 */
[----:B------:R-:W-:Y:S01]  /*2f5f0*/  IADD3 R14, R18, -0x13f, RZ ;  /* 0xfffffec1120e7810 */ /* 0x000fe20007ffe0ff */
[----:B------:R-:W-:Y:S01]  /*2f600*/  LDGSTS.E [R0+0x24000], desc[UR4][R28.64], !P4 ;  /* 0x240000001c007fae */ /* 0x000fe2000e121844 */
[----:B------:R-:W-:-:S03]  /*2f610*/  IMAD.WIDE R20, R4, 0x4, R226 ;  /* 0x0000000404147825 */ /* 0x000fc600078e02e2 */
[----:B------:R3:W-:Y:S01]  /*2f620*/  LDGSTS.E [R0+0x20004], desc[UR4][R26.64], !P5 ;  /* 0x200040001a007fae */ /* 0x0007e2000e921844 */
[----:B-1----:R-:W-:Y:S01]  /*2f630*/  IMAD.WIDE R22, R4, 0x4, R228 ;  /* 0x0000000404167825 */ /* 0x002fe200078e02e4 */
[----:B------:R-:W-:Y:S02]  /*2f640*/  ISETP.GE.AND P2, PT, R37, R13, PT ;  /* 0x0000000d2500720c */ /* 0x000fe40003f46270 */
[----:B------:R-:W-:Y:S01]  /*2f650*/  LDGSTS.E [R0+0x24004], desc[UR4][R24.64], !P5 ;  /* 0x2400400018007fae */ /* 0x000fe2000e921844 */
[----:B------:R-:W-:Y:S02]  /*2f660*/  ISETP.GE.U32.AND P5, PT, R15, 0x7ffffe83, PT ;  /* 0x7ffffe830f00780c */ /* 0x000fe40003fa6070 */
[----:B------:R-:W-:Y:S01]  /*2f670*/  ISETP.GE.U32.AND P4, PT, R14, 0x7ffffe82, PT ;  /* 0x7ffffe820e00780c */ /* 0x000fe20003f86070 */
[----:B------:R1:W-:Y:S01]  /*2f680*/  LDGSTS.E [R0+0x20008], desc[UR4][R22.64], !P6 ;  /* 0x2000800016007fae */ /* 0x0003e2000f121844 */
[----:B------:R-:W-:Y:S01]  /*2f690*/  IMAD.WIDE R36, R4, 0x4, R78 ;  /* 0x0000000404247825 */ /* 0x000fe200078e024e */
[----:B------:R-:W-:-:S02]  /*2f6a0*/  SEL R12, RZ, 0x4, P2 ;  /* 0x00000004ff0c7807 */ /* 0x000fc40001000000 */
[----:B------:R4:W-:Y:S01]  /*2f6b0*/  LDGSTS.E [R0+0x24008], desc[UR4][R20.64], !P6 ;  /* 0x2400800014007fae */ /* 0x0009e2000f121844 */
[----:B------:R-:W-:Y:S01]  /*2f6c0*/  ISETP.GE.U32.AND P6, PT, R13, 0x7ffffe81, PT ;  /* 0x7ffffe810d00780c */ /* 0x000fe20003fc6070 */
[C---:B------:R-:W-:Y:S01]  /*2f6d0*/  IMAD.WIDE R16, R2.reuse, 0x4, R98 ;  /* 0x0000000402107825 */ /* 0x040fe200078e0262 */
[----:B------:R-:W-:Y:S01]  /*2f6e0*/  PLOP3.LUT P2, PT, PT, PT, UP1, 0x80, 0x0 ;  /* 0x000000000000781c */ /* 0x000fe20003f4f018 */
[----:B------:R2:W-:Y:S02]  /*2f6f0*/  STL.64 [R1+0x4f8], R30 ;  /* 0x0004f81e01007387 */ /* 0x0005e40000100a00 */
[----:B------:R-:W-:Y:S02]  /*2f700*/  IMAD.WIDE R14, R2, 0x4, R100 ;  /* 0x00000004020e7825 */ /* 0x000fe400078e0264 */
[----:B------:R3:W-:Y:S01]  /*2f710*/  STL.64 [R1+0x4f0], R26 ;  /* 0x0004f01a01007387 */ /* 0x0007e20000100a00 */
[----:B------:R-:W-:-:S03]  /*2f720*/  SEL R12, R12, RZ, P2 ;  /* 0x000000ff0c0c7207 */ /* 0x000fc60001000000 */
[----:B------:R1:W-:Y:S01]  /*2f730*/  STL.64 [R1+0x4e0], R28 ;  /* 0x0004e01c01007387 */ /* 0x0003e20000100a00 */
[----:B--2---:R-:W-:-:S03]  /*2f740*/  IMAD.WIDE R30, R4, 0x4, R84 ;  /* 0x00000004041e7825 */ /* 0x004fc600078e0254 */
[----:B------:R2:W-:Y:S01]  /*2f750*/  STL.64 [R1+0x4d8], R22 ;  /* 0x0004d81601007387 */ /* 0x0005e20000100a00 */
[----:B---3--:R-:W-:-:S03]  /*2f760*/  IMAD.WIDE R26, R4, 0x4, R88 ;  /* 0x00000004041a7825 */ /* 0x008fc600078e0258 */
[----:B------:R3:W-:Y:S01]  /*2f770*/  STL.64 [R1+0x4d0], R24 ;  /* 0x0004d01801007387 */ /* 0x0007e20000100a00 */
[----:B-1----:R-:W-:-:S03]  /*2f780*/  IMAD.WIDE R28, R4, 0x4, R86 ;  /* 0x00000004041c7825 */ /* 0x002fc600078e0256 */
[----:B------:R-:W-:Y:S04]  /*2f790*/  LDGSTS.E [R0+0x2000c], desc[UR4][R36.64], !P0 ;  /* 0x2000c00024007fae */ /* 0x000fe8000c121844 */
[----:B------:R4:W-:Y:S01]  /*2f7a0*/  STL.64 [R1+0x4c0], R20 ;  /* 0x0004c01401007387 */ /* 0x0009e20000100a00 */
[----:B--2---:R-:W-:-:S03]  /*2f7b0*/  IMAD.WIDE R22, R4, 0x4, R92 ;  /* 0x0000000404167825 */ /* 0x004fc600078e025c */
[----:B------:R-:W-:Y:S01]  /*2f7c0*/  LDGSTS.E [R0+0x2400c], desc[UR4][R34.64], !P0 ;  /* 0x2400c00022007fae */ /* 0x000fe2000c121844 */
[----:B---3--:R-:W-:-:S03]  /*2f7d0*/  IMAD.WIDE R24, R4, 0x4, R90 ;  /* 0x0000000404187825 */ /* 0x008fc600078e025a */
[----:B------:R-:W-:Y:S01]  /*2f7e0*/  STL.64 [R1+0x4b8], R16 ;  /* 0x0004b81001007387 */ /* 0x000fe20000100a00 */
[----:B------:R-:W-:-:S03]  /*2f7f0*/  IMAD.WIDE R18, R4, 0x4, R96 ;  /* 0x0000000404127825 */ /* 0x000fc600078e0260 */
[----:B------:R-:W-:Y:S01]  /*2f800*/  LDGSTS.E [R0+0x28000], desc[UR4][R32.64], !P3 ;  /* 0x2800000020007fae */ /* 0x000fe2000d921844 */
[----:B----4-:R-:W-:Y:S01]  /*2f810*/  IMAD.WIDE R20, R4, 0x4, R94 ;  /* 0x0000000404147825 */ /* 0x010fe200078e025e */
[----:B------:R-:W-:Y:S02]  /*2f820*/  ISETP.NE.U32.AND P2, PT, R12, RZ, PT ;  /* 0x000000ff0c00720c */ /* 0x000fe40003f45070 */
[----:B------:R-:W-:Y:S01]  /*2f830*/  STL.64 [R1+0x4b0], R14 ;  /* 0x0004b00e01007387 */ /* 0x000fe20000100a00 */
[----:B------:R-:W-:-:S03]  /*2f840*/  VIADD R12, R249, 0x100000 ;  /* 0x00100000f90c7836 */ /* 0x000fc60000000000 */
[----:B------:R-:W-:Y:S01]  /*2f850*/  LDGSTS.E [R0+0x2c000], desc[UR4][R30.64], !P3 ;  /* 0x2c0000001e007fae */ /* 0x000fe2000d921844 */
[----:B------:R-:W-:-:S03]  /*2f860*/  VIADD R13, R249, 0x100000 ;  /* 0x00100000f90d7836 */ /* 0x000fc60000000000 */
[----:B------:R-:W-:Y:S04]  /*2f870*/  STL.64 [R1+0x4a0], R36 ;  /* 0x0004a02401007387 */ /* 0x000fe80000100a00 */
[----:B------:R-:W-:Y:S04]  /*2f880*/  LDGSTS.E [R0+0x28004], desc[UR4][R28.64], !P5 ;  /* 0x280040001c007fae */ /* 0x000fe8000e921844 */
[----:B------:R-:W-:Y:S04]  /*2f890*/  STL.64 [R1+0x498], R32 ;  /* 0x0004982001007387 */ /* 0x000fe80000100a00 */
[----:B------:R-:W-:Y:S04]  /*2f8a0*/  LDGSTS.E [R0+0x2c004], desc[UR4][R26.64], !P5 ;  /* 0x2c0040001a007fae */ /* 0x000fe8000e921844 */
[----:B------:R-:W-:Y:S04]  /*2f8b0*/  STL.64 [R1+0x488], R28 ;  /* 0x0004881c01007387 */ /* 0x000fe80000100a00 */
[----:B------:R-:W-:Y:S04]  /*2f8c0*/  LDGSTS.E [R0+0x28008], desc[UR4][R24.64], !P4 ;  /* 0x2800800018007fae */ /* 0x000fe8000e121844 */
[----:B------:R-:W-:Y:S04]  /*2f8d0*/  STL.64 [R1+0x480], R24 ;  /* 0x0004801801007387 */ /* 0x000fe80000100a00 */
[----:B------:R-:W-:Y:S04]  /*2f8e0*/  LDGSTS.E [R0+0x2c008], desc[UR4][R22.64], !P4 ;  /* 0x2c00800016007fae */ /* 0x000fe8000e121844 */
[----:B------:R-:W-:Y:S04]  /*2f8f0*/  STL.64 [R1+0x468], R34 ;  /* 0x0004682201007387 */ /* 0x000fe80000100a00 */
[----:B------:R1:W-:Y:S04]  /*2f900*/  LDGSTS.E [R0+0x2800c], desc[UR4][R20.64], !P6 ;  /* 0x2800c00014007fae */ /* 0x0003e8000f121844 */
[----:B------:R1:W-:Y:S04]  /*2f910*/  STL.64 [R1+0x478], R20 ;  /* 0x0004781401007387 */ /* 0x0003e80000100a00 */
[----:B------:R-:W-:Y:S04]  /*2f920*/  LDGSTS.E [R0+0x2c00c], desc[UR4][R18.64], !P6 ;  /* 0x2c00c00012007fae */ /* 0x000fe8000f121844 */
[----:B------:R-:W-:Y:S04]  /*2f930*/  STL.64 [R1+0x460], R30 ;  /* 0x0004601e01007387 */ /* 0x000fe80000100a00 */
[----:B------:R-:W0:Y:S01]  /*2f940*/  LDGDEPBAR ;  /* 0x00000000000079af */ /* 0x000e220000000000 */
[----:B-1----:R-:W-:-:S03]  /*2f950*/  IMAD.WIDE R20, R2, 0x4, R104 ;  /* 0x0000000402147825 */ /* 0x002fc600078e0268 */
[----:B------:R-:W-:Y:S04]  /*2f960*/  STL.64 [R1+0x458], R26 ;  /* 0x0004581a01007387 */ /* 0x000fe80000100a00 */
[----:B------:R1:W-:Y:S04]  /*2f970*/  LDGSTS.E [R12+-0x80000], desc[UR4][R16.64], P1 ;  /* 0x80000000100c7fae */ /* 0x0003e80008921844 */
[----:B------:R2:W-:Y:S04]  /*2f980*/  STL.64 [R1+0x450], R22 ;  /* 0x0004501601007387 */ /* 0x0005e80000100a00 */
[----:B------:R3:W-:Y:S04]  /*2f990*/  LDGSTS.E [R13+-0x7fc00], desc[UR4][R14.64], P1 ;  /* 0x804000000e0d7fae */ /* 0x0007e80008921844 */
[----:B------:R4:W-:Y:S01]  /*2f9a0*/  STL.64 [R1+0x448], R18 ;  /* 0x0004481201007387 */ /* 0x0009e20000100a00 */
[----:B-1----:R-:W-:-:S04]  /*2f9b0*/  IMAD.WIDE R16, R2, 0x4, R108 ;  /* 0x0000000402107825 */ /* 0x002fc800078e026c */
[----:B--2---:R-:W-:-:S04]  /*2f9c0*/  IMAD.WIDE R22, R2, 0x4, R102 ;  /* 0x0000000402167825 */ /* 0x004fc800078e0266 */
[C---:B---3--:R-:W-:Y:S02]  /*2f9d0*/  VIADD R15, R249.reuse, 0x100000 ;  /* 0x00100000f90f7836 */ /* 0x048fe40000000000 */
[----:B------:R-:W-:Y:S02]  /*2f9e0*/  VIADD R14, R249, 0x100000 ;  /* 0x00100000f90e7836 */ /* 0x000fe40000000000 */
[C---:B----4-:R-:W-:Y:S01]  /*2f9f0*/  IMAD.WIDE R18, R2.reuse, 0x4, R106 ;  /* 0x0000000402127825 */ /* 0x050fe200078e026a */
[----:B------:R1:W-:Y:S04]  /*2fa00*/  STL.64 [R1+0x440], R22 ;  /* 0x0004401601007387 */ /* 0x0003e80000100a00 */
[----:B------:R1:W-:Y:S04]  /*2fa10*/  LDGSTS.E [R15+-0x7f800], desc[UR4][R22.64], P1 ;  /* 0x80800000160f7fae */ /* 0x0003e80008921844 */
[----:B------:R2:W-:Y:S04]  /*2fa20*/  STL.64 [R1+0x438], R20 ;  /* 0x0004381401007387 */ /* 0x0005e80000100a00 */
[----:B------:R2:W-:Y:S01]  /*2fa30*/  LDGSTS.E [R14+-0x7f400], desc[UR4][R20.64], P1 ;  /* 0x80c00000140e7fae */ /* 0x0005e20008921844 */
[----:B-1----:R-:W-:-:S03]  /*2fa40*/  IMAD.WIDE R22, R2, 0x4, R110 ;  /* 0x0000000402167825 */ /* 0x002fc600078e026e */
[----:B------:R1:W-:Y:S04]  /*2fa50*/  STL.64 [R1+0x430], R18 ;  /* 0x0004301201007387 */ /* 0x0003e80000100a00 */
[----:B------:R1:W-:Y:S01]  /*2fa60*/  LDGSTS.E [R13+-0x7f000], desc[UR4][R18.64], P1 ;  /* 0x81000000120d7fae */ /* 0x0003e20008921844 */
[----:B--2---:R-:W-:-:S03]  /*2fa70*/  IMAD.WIDE R20, R2, 0x4, R112 ;  /* 0x0000000402147825 */ /* 0x004fc600078e0270 */
        /* <DEDUP_REMOVED lines=136> */
[----:B------:R3:W-:Y:S01]  /*30300*/  STL.64 [R1+0x2b8], R20 ;  /* 0x0002b81401007387 */ /* 0x0007e20000100a00 */
[----:B--2---:R-:W-:-:S03]  /*30310*/  IMAD.WIDE R16, R2, 0x4, R204 ;  /* 0x0000000402107825 */ /* 0x004fc600078e02cc */
[----:B------:R2:W-:Y:S04]  /*30320*/  STL.64 [R1+0x2b0], R18 ;  /* 0x0002b01201007387 */ /* 0x0005e80000100a00 */
[----:B------:R4:W-:Y:S04]  /*30330*/  STL.64 [R1+0x2a8], R16 ;  /* 0x0002a81001007387 */ /* 0x0009e80000100a00 */
[----:B------:R-:W4:Y:S04]  /*30340*/  LDL.LU.64 R26, [R1+0xbe8] ;  /* 0x000be800011a7983 */ /* 0x000f280000300a00 */
[----:B------:R-:W4:Y:S04]  /*30350*/  LDL.LU.64 R36, [R1+0xc48] ;  /* 0x000c480001247983 */ /* 0x000f280000300a00 */
[----:B------:R1:W-:Y:S04]  /*30360*/  LDGSTS.E [R15+-0x6b800], desc[UR4][R22.64], P1 ;  /* 0x94800000160f7fae */ /* 0x0003e80008921844 */
[----:B------:R3:W-:Y:S04]  /*30370*/  LDGSTS.E [R14+-0x6b400], desc[UR4][R20.64], P1 ;  /* 0x94c00000140e7fae */ /* 0x0007e80008921844 */
[----:B------:R2:W-:Y:S01]  /*30380*/  LDGSTS.E [R13+-0x6b000], desc[UR4][R18.64], P1 ;  /* 0x95000000120d7fae */ /* 0x0005e20008921844 */
[----:B-1----:R-:W-:-:S03]  /*30390*/  IMAD.WIDE R22, R2, 0x4, R206 ;  /* 0x0000000402167825 */ /* 0x002fc600078e02ce */
[----:B------:R4:W-:Y:S01]  /*303a0*/  LDGSTS.E [R12+-0x6ac00], desc[UR4][R16.64], P1 ;  /* 0x95400000100c7fae */ /* 0x0009e20008921844 */
[----:B---3--:R-:W-:-:S03]  /*303b0*/  IMAD.WIDE R20, R2, 0x4, R208 ;  /* 0x0000000402147825 */ /* 0x008fc600078e02d0 */
[----:B------:R1:W-:Y:S01]  /*303c0*/  STL.64 [R1+0x2a0], R22 ;  /* 0x0002a01601007387 */ /* 0x0003e20000100a00 */
[----:B--2---:R-:W-:-:S03]  /*303d0*/  IMAD.WIDE R18, R2, 0x4, R210 ;  /* 0x0000000402127825 */ /* 0x004fc600078e02d2 */
[----:B------:R2:W-:Y:S01]  /*303e0*/  STL.64 [R1+0x298], R20 ;  /* 0x0002981401007387 */ /* 0x0005e20000100a00 */
[----:B----4-:R-:W-:-:S03]  /*303f0*/  IMAD.WIDE R16, R2, 0x4, R212 ;  /* 0x0000000402107825 */ /* 0x010fc600078e02d4 */
[----:B------:R1:W-:Y:S04]  /*30400*/  LDGSTS.E [R15+-0x6a800], desc[UR4][R22.64], P1 ;  /* 0x95800000160f7fae */ /* 0x0003e80008921844 */
[----:B------:R3:W-:Y:S04]  /*30410*/  STL.64 [R1+0x290], R18 ;  /* 0x0002901201007387 */ /* 0x0007e80000100a00 */
[----:B------:R2:W-:Y:S01]  /*30420*/  LDGSTS.E [R14+-0x6a400], desc[UR4][R20.64], P1 ;  /* 0x95c00000140e7fae */ /* 0x0005e20008921844 */
[----:B-1----:R-:W-:-:S03]  /*30430*/  IMAD.WIDE R22, R2, 0x4, R214 ;  /* 0x0000000402167825 */ /* 0x002fc600078e02d6 */
[----:B------:R3:W-:Y:S04]  /*30440*/  LDGSTS.E [R13+-0x6a000], desc[UR4][R18.64], P1 ;  /* 0x96000000120d7fae */ /* 0x0007e80008921844 */
[----:B------:R1:W-:Y:S01]  /*30450*/  STL.64 [R1+0x288], R16 ;  /* 0x0002881001007387 */ /* 0x0003e20000100a00 */
[----:B--2---:R-:W-:-:S03]  /*30460*/  IMAD.WIDE R20, R2, 0x4, R216 ;  /* 0x0000000402147825 */ /* 0x004fc600078e02d8 */
[----:B------:R1:W-:Y:S04]  /*30470*/  LDGSTS.E [R12+-0x69c00], desc[UR4][R16.64], P1 ;  /* 0x96400000100c7fae */ /* 0x0003e80008921844 */
[----:B------:R-:W2:Y:S01]  /*30480*/  LDL.LU.64 R28, [R1+0xc30] ;  /* 0x000c3000011c7983 */ /* 0x000ea20000300a00 */
[----:B---3--:R-:W-:-:S03]  /*30490*/  IMAD.WIDE R18, R2, 0x4, R218 ;  /* 0x0000000402127825 */ /* 0x008fc600078e02da */
[----:B------:R-:W3:Y:S01]  /*304a0*/  LDL.LU.64 R38, [R1+0xc18] ;  /* 0x000c180001267983 */ /* 0x000ee20000300a00 */
[----:B-1----:R-:W-:-:S03]  /*304b0*/  IMAD.WIDE R16, R2, 0x4, R220 ;  /* 0x0000000402107825 */ /* 0x002fc600078e02dc */
[----:B------:R-:W4:Y:S04]  /*304c0*/  LDL.LU.64 R24, [R1+0xc00] ;  /* 0x000c000001187983 */ /* 0x000f280000300a00 */
[----:B------:R1:W-:Y:S04]  /*304d0*/  STL.64 [R1+0x280], R22 ;  /* 0x0002801601007387 */ /* 0x0003e80000100a00 */
[----:B------:R1:W-:Y:S04]  /*304e0*/  STL.64 [R1+0x278], R20 ;  /* 0x0002781401007387 */ /* 0x0003e80000100a00 */
[----:B------:R1:W-:Y:S04]  /*304f0*/  STL.64 [R1+0x270], R18 ;  /* 0x0002701201007387 */ /* 0x0003e80000100a00 */
[----:B------:R1:W-:Y:S04]  /*30500*/  STL.64 [R1+0x260], R16 ;  /* 0x0002601001007387 */ /* 0x0003e80000100a00 */
[----:B------:R-:W4:Y:S04]  /*30510*/  LDL.LU.64 R40, [R1+0xbe0] ;  /* 0x000be00001287983 */ /* 0x000f280000300a00 */
[----:B------:R1:W-:Y:S04]  /*30520*/  LDGSTS.E [R15+-0x69800], desc[UR4][R22.64], P1 ;  /* 0x96800000160f7fae */ /* 0x0003e80008921844 */
[----:B------:R1:W-:Y:S04]  /*30530*/  LDGSTS.E [R14+-0x69400], desc[UR4][R20.64], P1 ;  /* 0x96c00000140e7fae */ /* 0x0003e80008921844 */
[----:B------:R1:W-:Y:S02]  /*30540*/  LDGSTS.E [R13+-0x69000], desc[UR4][R18.64], P1 ;  /* 0x97000000120d7fae */ /* 0x0003e40008921844 */
[----:B-1----:R-:W-:-:S02]  /*30550*/  IMAD.WIDE R22, R2, 0x4, R222 ;  /* 0x0000000402167825 */ /* 0x002fc400078e02de */
[----:B------:R1:W-:Y:S02]  /*30560*/  LDGSTS.E [R12+-0x68c00], desc[UR4][R16.64], P1 ;  /* 0x97400000100c7fae */ /* 0x0003e40008921844 */
[C---:B------:R-:W-:Y:S02]  /*30570*/  IMAD.WIDE R20, R2.reuse, 0x4, R26 ;  /* 0x0000000402147825 */ /* 0x040fe400078e021a */
[----:B------:R-:W4:Y:S04]  /*30580*/  LDL.LU.64 R26, [R1+0xbc8] ;  /* 0x000bc800011a7983 */ /* 0x000f280000300a00 */
[----:B------:R-:W4:Y:S01]  /*30590*/  LDL.LU.64 R30, [R1+0xbb0] ;  /* 0x000bb000011e7983 */ /* 0x000f220000300a00 */
[----:B------:R-:W-:-:S03]  /*305a0*/  IMAD.WIDE R18, R2, 0x4, R36 ;  /* 0x0000000402127825 */ /* 0x000fc600078e0224 */
[----:B------:R-:W-:Y:S04]  /*305b0*/  STL.64 [R1+0x268], R20 ;  /* 0x0002681401007387 */ /* 0x000fe80000100a00 */
[----:B------:R-:W4:Y:S04]  /*305c0*/  LDL.LU.64 R52, [R1+0xb98] ;  /* 0x000b980001347983 */ /* 0x000f280000300a00 */
[----:B------:R2:W-:Y:S04]  /*305d0*/  STL.64 [R1+0x258], R22 ;  /* 0x0002581601007387 */ /* 0x0005e80000100a00 */
[----:B------:R-:W4:Y:S01]  /*305e0*/  LDL.LU.64 R36, [R1+0xb80] ;  /* 0x000b800001247983 */ /* 0x000f220000300a00 */
[C---:B-1----:R-:W-:Y:S01]  /*305f0*/  IADD3 R17, R249.reuse, 0x100000, RZ ;  /* 0x00100000f9117810 */ /* 0x042fe20007ffe0ff */
[----:B------:R-:W-:-:S02]  /*30600*/  VIADD R16, R249, 0x100000 ;  /* 0x00100000f9107836 */ /* 0x000fc40000000000 */
[----:B------:R-:W-:Y:S02]  /*30610*/  IMAD.WIDE R12, R2, 0x4, R224 ;  /* 0x00000004020c7825 */ /* 0x000fe400078e02e0 */
[----:B------:R1:W-:Y:S02]  /*30620*/  LDGSTS.E [R17+-0x68800], desc[UR4][R22.64], P1 ;  /* 0x9780000016117fae */ /* 0x0003e40008921844 */
[C---:B------:R-:W-:Y:S02]  /*30630*/  VIADD R15, R250.reuse, 0x100000 ;  /* 0x00100000fa0f7836 */ /* 0x040fe40000000000 */
[C---:B------:R-:W-:Y:S01]  /*30640*/  VIADD R14, R250.reuse, 0x100000 ;  /* 0x00100000fa0e7836 */ /* 0x040fe20000000000 */
[----:B------:R1:W-:Y:S04]  /*30650*/  LDGSTS.E [R16+-0x68400], desc[UR4][R12.64], P1 ;  /* 0x97c000000c107fae */ /* 0x0003e80008921844 */
[----:B------:R4:W-:Y:S04]  /*30660*/  STL.64 [R1+0x240], R18 ;  /* 0x0002401201007387 */ /* 0x0009e80000100a00 */
[----:B------:R3:W-:Y:S01]  /*30670*/  LDGSTS.E [R15+-0x7ff00], desc[UR4][R20.64], P1 ;  /* 0x80100000140f7fae */ /* 0x0007e20008921844 */
[----:B-1----:R-:W-:-:S03]  /*30680*/  VIADD R17, R250, 0x100000 ;  /* 0x00100000fa117836 */ /* 0x002fc60000000000 */
[----:B------:R1:W-:Y:S04]  /*30690*/  STL.64 [R1+0x1c20], R12 ;  /* 0x001c200c01007387 */ /* 0x0003e80000100a00 */
[----:B------:R4:W-:Y:S01]  /*306a0*/  LDGSTS.E [R14+-0x7fb00], desc[UR4][R18.64], P1 ;  /* 0x80500000120e7fae */ /* 0x0009e20008921844 */
[----:B------:R-:W-:Y:S01]  /*306b0*/  IADD3 R16, R250, 0x100000, RZ ;  /* 0x00100000fa107810 */ /* 0x000fe20007ffe0ff */
[C---:B--2---:R-:W-:Y:S02]  /*306c0*/  IMAD.WIDE R22, R2.reuse, 0x4, R28 ;  /* 0x0000000402167825 */ /* 0x044fe400078e021c */
[----:B------:R-:W2:Y:S02]  /*306d0*/  LDL.LU.64 R28, [R1+0xb68] ;  /* 0x000b6800011c7983 */ /* 0x000ea40000300a00 */
[----:B---3--:R-:W-:-:S02]  /*306e0*/  IMAD.WIDE R20, R2, 0x4, R38 ;  /* 0x0000000402147825 */ /* 0x008fc400078e0226 */
[----:B------:R3:W-:Y:S02]  /*306f0*/  STL.64 [R1+0x228], R22 ;  /* 0x0002281601007387 */ /* 0x0007e40000100a00 */
[C---:B----4-:R-:W-:Y:S02]  /*30700*/  IMAD.WIDE R18, R2.reuse, 0x4, R24 ;  /* 0x0000000402127825 */ /* 0x050fe400078e0218 */
[----:B------:R-:W4:Y:S04]  /*30710*/  LDL.LU.64 R38, [R1+0xb50] ;  /* 0x000b500001267983 */ /* 0x000f280000300a00 */
[----:B------:R-:W4:Y:S04]  /*30720*/  LDL.LU.64 R24, [R1+0xb38] ;  /* 0x000b380001187983 */ /* 0x000f280000300a00 */
[----:B------:R3:W-:Y:S04]  /*30730*/  STL.64 [R1+0x210], R20 ;  /* 0x0002101401007387 */ /* 0x0007e80000100a00 */
[----:B------:R3:W-:Y:S04]  /*30740*/  STL.64 [R1+0x1f8], R18 ;  /* 0x0001f81201007387 */ /* 0x0007e80000100a00 */
[----:B------:R3:W-:Y:S01]  /*30750*/  LDGSTS.E [R17+-0x7f700], desc[UR4][R22.64], P1 ;  /* 0x8090000016117fae */ /* 0x0007e20008921844 */
[----:B-1----:R-:W-:-:S03]  /*30760*/  IMAD.WIDE R12, R2, 0x4, R40 ;  /* 0x00000004020c7825 */ /* 0x002fc600078e0228 */
[----:B------:R1:W-:Y:S04]  /*30770*/  LDGSTS.E [R16+-0x7f300], desc[UR4][R20.64], P1 ;  /* 0x80d0000014107fae */ /* 0x0003e80008921844 */
[----:B------:R1:W-:Y:S04]  /*30780*/  STL.64 [R1+0x1e0], R12 ;  /* 0x0001e00c01007387 */ /* 0x0003e80000100a00 */
[----:B------:R-:W4:Y:S04]  /*30790*/  LDL.LU.64 R40, [R1+0xb20] ;  /* 0x000b200001287983 */ /* 0x000f280000300a00 */
[----:B------:R1:W-:Y:S04]  /*307a0*/  LDGSTS.E [R15+-0x7ef00], desc[UR4][R18.64], P1 ;  /* 0x81100000120f7fae */ /* 0x0003e80008921844 */
[----:B------:R1:W-:Y:S01]  /*307b0*/  LDGSTS.E [R14+-0x7eb00], desc[UR4][R12.64], P1 ;  /* 0x815000000c0e7fae */ /* 0x0003e20008921844 */
[----:B---3--:R-:W-:-:S03]  /*307c0*/  IMAD.WIDE R22, R2, 0x4, R26 ;  /* 0x0000000402167825 */ /* 0x008fc600078e021a */
[----:B------:R-:W3:Y:S01]  /*307d0*/  LDL.LU.64 R26, [R1+0xb08] ;  /* 0x000b0800011a7983 */ /* 0x000ee20000300a00 */
[----:B-1----:R-:W-:-:S03]  /*307e0*/  IMAD.WIDE R20, R2, 0x4, R30 ;  /* 0x0000000402147825 */ /* 0x002fc600078e021e */
[----:B------:R2:W-:Y:S04]  /*307f0*/  STL.64 [R1+0x1c8], R22 ;  /* 0x0001c81601007387 */ /* 0x0005e80000100a00 */
[----:B------:R-:W3:Y:S01]  /*30800*/  LDL.LU.64 R30, [R1+0xaf0] ;  /* 0x000af000011e7983 */ /* 0x000ee20000300a00 */
[----:B------:R-:W-:-:S03]  /*30810*/  IMAD.WIDE R18, R2, 0x4, R52 ;  /* 0x0000000402127825 */ /* 0x000fc600078e0234 */
[----:B------:R-:W3:Y:S01]  /*30820*/  LDL.LU.64 R52, [R1+0xad8] ;  /* 0x000ad80001347983 */ /* 0x000ee20000300a00 */
[----:B------:R-:W-:-:S03]  /*30830*/  IMAD.WIDE R12, R2, 0x4, R36 ;  /* 0x00000004020c7825 */ /* 0x000fc600078e0224 */
[----:B------:R4:W-:Y:S04]  /*30840*/  STL.64 [R1+0x1b0], R20 ;  /* 0x0001b01401007387 */ /* 0x0009e80000100a00 */
[----:B------:R1:W-:Y:S04]  /*30850*/  STL.64 [R1+0x198], R18 ;  /* 0x0001981201007387 */ /* 0x0003e80000100a00 */
[----:B------:R1:W-:Y:S04]  /*30860*/  STL.64 [R1+0x180], R12 ;  /* 0x0001800c01007387 */ /* 0x0003e80000100a00 */
[----:B------:R-:W3:Y:S04]  /*30870*/  LDL.LU.64 R36, [R1+0xac0] ;  /* 0x000ac00001247983 */ /* 0x000ee80000300a00 */
[----:B------:R2:W-:Y:S04]  /*30880*/  LDGSTS.E [R17+-0x7e700], desc[UR4][R22.64], P1 ;  /* 0x8190000016117fae */ /* 0x0005e80008921844 */
[----:B------:R4:W-:Y:S04]  /*30890*/  LDGSTS.E [R16+-0x7e300], desc[UR4][R20.64], P1 ;  /* 0x81d0000014107fae */ /* 0x0009e80008921844 */
[----:B------:R1:W-:Y:S04]  /*308a0*/  LDGSTS.E [R15+-0x7df00], desc[UR4][R18.64], P1 ;  /* 0x82100000120f7fae */ /* 0x0003e80008921844 */
[----:B------:R1:W-:Y:S01]  /*308b0*/  LDGSTS.E [R14+-0x7db00], desc[UR4][R12.64], P1 ;  /* 0x825000000c0e7fae */ /* 0x0003e20008921844 */
[----:B--2---:R-:W-:-:S03]  /*308c0*/  IMAD.WIDE R22, R2, 0x4, R28 ;  /* 0x0000000402167825 */ /* 0x004fc600078e021c */
[----:B------:R-:W2:Y:S04]  /*308d0*/  LDL.LU.64 R28, [R1+0xaa8] ;  /* 0x000aa800011c7983 */ /* 0x000ea80000300a00 */
[----:B------:R3:W-:Y:S01]  /*308e0*/  STL.64 [R1+0x168], R22 ;  /* 0x0001681601007387 */ /* 0x0007e20000100a00 */
[----:B----4-:R-:W-:-:S03]  /*308f0*/  IMAD.WIDE R20, R2, 0x4, R38 ;  /* 0x0000000402147825 */ /* 0x010fc600078e0226 */
[----:B------:R-:W4:Y:S01]  /*30900*/  LDL.LU.64 R32, [R1+0xa90] ;  /* 0x000a900001207983 */ /* 0x000f220000300a00 */
[----:B-1----:R-:W-:-:S03]  /*30910*/  IMAD.WIDE R18, R2, 0x4, R24 ;  /* 0x0000000402127825 */ /* 0x002fc600078e0218 */
[----:B------:R-:W4:Y:S04]  /*30920*/  LDL.LU.64 R38, [R1+0xa78] ;  /* 0x000a780001267983 */ /* 0x000f280000300a00 */
[----:B------:R1:W-:Y:S04]  /*30930*/  STL.64 [R1+0x150], R20 ;  /* 0x0001501401007387 */ /* 0x0003e80000100a00 */
[----:B------:R1:W-:Y:S04]  /*30940*/  STL.64 [R1+0x138], R18 ;  /* 0x0001381201007387 */ /* 0x0003e80000100a00 */
[----:B------:R3:W-:Y:S04]  /*30950*/  LDGSTS.E [R17+-0x7d700], desc[UR4][R22.64], P1 ;  /* 0x8290000016117fae */ /* 0x0007e80008921844 */
[----:B------:R1:W-:Y:S04]  /*30960*/  LDGSTS.E [R16+-0x7d300], desc[UR4][R20.64], P1 ;  /* 0x82d0000014107fae */ /* 0x0003e80008921844 */
[----:B------:R1:W-:Y:S01]  /*30970*/  LDGSTS.E [R15+-0x7cf00], desc[UR4][R18.64], P1 ;  /* 0x83100000120f7fae */ /* 0x0003e20008921844 */
[----:B------:R-:W-:-:S05]  /*30980*/  IMAD.WIDE R12, R2, 0x4, R40 ;  /* 0x00000004020c7825 */ /* 0x000fca00078e0228 */
[----:B------:R1:W-:Y:S04]  /*30990*/  STL.64 [R1+0x120], R12 ;  /* 0x0001200c01007387 */ /* 0x0003e80000100a00 */
[----:B------:R-:W4:Y:S04]  /*309a0*/  LDL.LU.64 R42, [R1+0xa60] ;  /* 0x000a6000012a7983 */ /* 0x000f280000300a00 */
[----:B------:R-:W4:Y:S04]  /*309b0*/  LDL.LU.64 R24, [R1+0xa30] ;  /* 0x000a300001187983 */ /* 0x000f280000300a00 */
[----:B------:R1:W-:Y:S04]  /*309c0*/  LDGSTS.E [R14+-0x7cb00], desc[UR4][R12.64], P1 ;  /* 0x835000000c0e7fae */ /* 0x0003e80008921844 */
[----:B------:R-:W4:Y:S01]  /*309d0*/  LDL.LU.64 R40, [R1+0xa08] ;  /* 0x000a080001287983 */ /* 0x000f220000300a00 */
[----:B---3--:R-:W-:-:S05]  /*309e0*/  IMAD.WIDE R22, R2, 0x4, R26 ;  /* 0x0000000402167825 */ /* 0x008fca00078e021a */
[----:B------:R2:W-:Y:S01]  /*309f0*/  STL.64 [R1+0x108], R22 ;  /* 0x0001081601007387 */ /* 0x0005e20000100a00 */
[----:B-1----:R-:W-:-:S03]  /*30a00*/  IMAD.WIDE R20, R2, 0x4, R30 ;  /* 0x0000000402147825 */ /* 0x002fc600078e021e */
[----:B------:R-:W3:Y:S01]  /*30a10*/  LDL.LU.64 R26, [R1+0x9e0] ;  /* 0x0009e000011a7983 */ /* 0x000ee20000300a00 */
[----:B------:R-:W-:-:S03]  /*30a20*/  IMAD.WIDE R18, R2, 0x4, R52 ;  /* 0x0000000402127825 */ /* 0x000fc600078e0234 */
[----:B------:R4:W-:Y:S04]  /*30a30*/  STL.64 [R1+0xf0], R20 ;  /* 0x0000f01401007387 */ /* 0x0009e80000100a00 */
[----:B------:R1:W-:Y:S04]  /*30a40*/  STL.64 [R1+0xd8], R18 ;  /* 0x0000d81201007387 */ /* 0x0003e80000100a00 */
[----:B------:R2:W-:Y:S04]  /*30a50*/  LDGSTS.E [R17+-0x7c700], desc[UR4][R22.64], P1 ;  /* 0x8390000016117fae */ /* 0x0005e80008921844 */
[----:B------:R4:W-:Y:S04]  /*30a60*/  LDGSTS.E [R16+-0x7c300], desc[UR4][R20.64], P1 ;  /* 0x83d0000014107fae */ /* 0x0009e80008921844 */
[----:B------:R1:W-:Y:S01]  /*30a70*/  LDGSTS.E [R15+-0x7bf00], desc[UR4][R18.64], P1 ;  /* 0x84100000120f7fae */ /* 0x0003e20008921844 */
[----:B------:R-:W-:-:S05]  /*30a80*/  IMAD.WIDE R12, R2, 0x4, R36 ;  /* 0x00000004020c7825 */ /* 0x000fca00078e0224 */
[----:B------:R1:W-:Y:S04]  /*30a90*/  STL.64 [R1+0xc0], R12 ;  /* 0x0000c00c01007387 */ /* 0x0003e80000100a00 */
[----:B------:R-:W3:Y:S04]  /*30aa0*/  LDL.LU.64 R36, [R1+0x9b8] ;  /* 0x0009b80001247983 */ /* 0x000ee80000300a00 */
[----:B------:R-:W3:Y:S04]  /*30ab0*/  LDL.LU.64 R30, [R1+0x990] ;  /* 0x00099000011e7983 */ /* 0x000ee80000300a00 */
[----:B------:R-:W3:Y:S04]  /*30ac0*/  LDL.LU.64 R52, [R1+0x968] ;  /* 0x0009680001347983 */ /* 0x000ee80000300a00 */
[----:B------:R1:W-:Y:S01]  /*30ad0*/  LDGSTS.E [R14+-0x7bb00], desc[UR4][R12.64], P1 ;  /* 0x845000000c0e7fae */ /* 0x0003e20008921844 */
[----:B--2---:R-:W-:-:S05]  /*30ae0*/  IMAD.WIDE R22, R2, 0x4, R28 ;  /* 0x0000000402167825 */ /* 0x004fca00078e021c */
[----:B------:R2:W-:Y:S04]  /*30af0*/  STL.64 [R1+0xa8], R22 ;  /* 0x0000a81601007387 */ /* 0x0005e80000100a00 */
[----:B------:R-:W3:Y:S01]  /*30b00*/  LDL.LU.64 R28, [R1+0x940] ;  /* 0x00094000011c7983 */ /* 0x000ee20000300a00 */
[----:B----4-:R-:W-:-:S03]  /*30b10*/  IMAD.WIDE R20, R2, 0x4, R32 ;  /* 0x0000000402147825 */ /* 0x010fc600078e0220 */
[----:B------:R2:W-:Y:S01]  /*30b20*/  LDGSTS.E [R17+-0x7b700], desc[UR4][R22.64], P1 ;  /* 0x8490000016117fae */ /* 0x0005e20008921844 */
[----:B-1----:R-:W-:-:S03]  /*30b30*/  IMAD.WIDE R18, R2, 0x4, R38 ;  /* 0x0000000402127825 */ /* 0x002fc600078e0226 */
[----:B------:R-:W4:Y:S04]  /*30b40*/  LDL.LU.64 R38, [R1+0x918] ;  /* 0x0009180001267983 */ /* 0x000f280000300a00 */
[----:B------:R1:W-:Y:S04]  /*30b50*/  STL.64 [R1+0x90], R20 ;  /* 0x0000901401007387 */ /* 0x0003e80000100a00 */
[----:B------:R1:W-:Y:S04]  /*30b60*/  LDGSTS.E [R16+-0x7b300], desc[UR4][R20.64], P1 ;  /* 0x84d0000014107fae */ /* 0x0003e80008921844 */
[----:B------:R3:W-:Y:S04]  /*30b70*/  STL.64 [R1+0x78], R18 ;  /* 0x0000781201007387 */ /* 0x0007e80000100a00 */
[----:B------:R3:W-:Y:S01]  /*30b80*/  LDGSTS.E [R15+-0x7af00], desc[UR4][R18.64], P1 ;  /* 0x85100000120f7fae */ /* 0x0007e20008921844 */
[----:B------:R-:W-:-:S04]  /*30b90*/  IMAD.WIDE R12, R2, 0x4, R42 ;  /* 0x00000004020c7825 */ /* 0x000fc800078e022a */
[C---:B--2---:R-:W-:Y:S01]  /*30ba0*/  IMAD.WIDE R22, R2.reuse, 0x4, R24 ;  /* 0x0000000402167825 */ /* 0x044fe200078e0218 */
[----:B------:R2:W-:Y:S04]  /*30bb0*/  STL.64 [R1+0x60], R12 ;  /* 0x0000600c01007387 */ /* 0x0005e80000100a00 */
[----:B------:R-:W-:Y:S01]  /*30bc0*/  STL.64 [R1+0x48], R22 ;  /* 0x0000481601007387 */ /* 0x000fe20000100a00 */
[----:B-1----:R-:W-:-:S03]  /*30bd0*/  IMAD.WIDE R20, R2, 0x4, R40 ;  /* 0x0000000402147825 */ /* 0x002fc600078e0228 */
[----:B------:R-:W4:Y:S04]  /*30be0*/  LDL.LU.64 R24, [R1+0x8f0] ;  /* 0x0008f00001187983 */ /* 0x000f280000300a00 */
[----:B------:R2:W-:Y:S04]  /*30bf0*/  LDGSTS.E [R14+-0x7ab00], desc[UR4][R12.64], P1 ;  /* 0x855000000c0e7fae */ /* 0x0005e80008921844 */
[----:B------:R-:W-:Y:S04]  /*30c00*/  LDGSTS.E [R17+-0x7a700], desc[UR4][R22.64], P1 ;  /* 0x8590000016117fae */ /* 0x000fe80008921844 */
[----:B------:R-:W-:Y:S01]  /*30c10*/  LDGSTS.E [R16+-0x7a300], desc[UR4][R20.64], P1 ;  /* 0x85d0000014107fae */ /* 0x000fe20008921844 */
[----:B---3--:R-:W-:-:S03]  /*30c20*/  IMAD.WIDE R18, R2, 0x4, R26 ;  /* 0x0000000402127825 */ /* 0x008fc600078e021a */
[----:B------:R-:W3:Y:S04]  /*30c30*/  LDL.LU.64 R26, [R1+0x8c8] ;  /* 0x0008c800011a7983 */ /* 0x000ee80000300a00 */
[----:B------:R-:W-:Y:S04]  /*30c40*/  STL.64 [R1+0x30], R20 ;  /* 0x0000301401007387 */ /* 0x000fe80000100a00 */
[----:B------:R-:W3:Y:S04]  /*30c50*/  LDL.LU.64 R40, [R1+0x8a0] ;  /* 0x0008a00001287983 */ /* 0x000ee80000300a00 */
[----:B------:R1:W-:Y:S04]  /*30c60*/  STL.64 [R1+0x18], R18 ;  /* 0x0000181201007387 */ /* 0x0003e80000100a00 */
[----:B------:R1:W-:Y:S01]  /*30c70*/  LDGSTS.E [R15+-0x79f00], desc[UR4][R18.64], P1 ;  /* 0x86100000120f7fae */ /* 0x0003e20008921844 */
[----:B--2---:R-:W-:-:S03]  /*30c80*/  IMAD.WIDE R12, R2, 0x4, R36 ;  /* 0x00000004020c7825 */ /* 0x004fc600078e0224 */
[----:B------:R-:W2:Y:S01]  /*30c90*/  LDL.LU.64 R36, [R1+0x878] ;  /* 0x0008780001247983 */ /* 0x000ea20000300a00 */
[----:B------:R-:W-:-:S03]  /*30ca0*/  IMAD.WIDE R240, R2, 0x4, R30 ;  /* 0x0000000402f07825 */ /* 0x000fc600078e021e */
[----:B------:R-:W-:Y:S01]  /*30cb0*/  STL.64 [R1], R12 ;  /* 0x0000000c01007387 */ /* 0x000fe20000100a00 */
[----:B------:R-:W-:-:S03]  /*30cc0*/  IMAD.WIDE R234, R2, 0x4, R52 ;  /* 0x0000000402ea7825 */ /* 0x000fc600078e0234 */
[----:B------:R-:W2:Y:S04]  /*30cd0*/  LDL.LU.64 R42, [R1+0x850] ;  /* 0x00085000012a7983 */ /* 0x000ea80000300a00 */
[----:B------:R-:W2:Y:S04]  /*30ce0*/  LDL.LU.64 R30, [R1+0x828] ;  /* 0x00082800011e7983 */ /* 0x000ea80000300a00 */
[----:B------:R-:W2:Y:S01]  /*30cf0*/  LDL.LU.64 R52, [R1+0x800] ;  /* 0x0008000001347983 */ /* 0x000ea20000300a00 */
[----:B-1----:R-:W-:-:S03]  /*30d00*/  VIADD R19, R250, 0x100000 ;  /* 0x00100000fa137836 */ /* 0x002fc60000000000 */
[----:B------:R4:W-:Y:S01]  /*30d10*/  LDGSTS.E [R14+-0x79b00], desc[UR4][R12.64], P1 ;  /* 0x865000000c0e7fae */ /* 0x0009e20008921844 */
[----:B------:R-:W-:-:S03]  /*30d20*/  IMAD.WIDE R228, R2, 0x4, R28 ;  /* 0x0000000402e47825 */ /* 0x000fc600078e021c */
[----:B------:R-:W-:Y:S04]  /*30d30*/  LDGSTS.E [R19+-0x79700], desc[UR4][R240.64], P1 ;  /* 0x86900000f0137fae */ /* 0x000fe80008921844 */
[----:B------:R-:W2:Y:S01]  /*30d40*/  LDL.LU.64 R28, [R1+0x7d8] ;  /* 0x0007d800011c7983 */ /* 0x000ea20000300a00 */
[----:B------:R-:W-:Y:S02]  /*30d50*/  VIADD R18, R250, 0x100000 ;  /* 0x00100000fa127836 */ /* 0x000fe40000000000 */
[C---:B----4-:R-:W-:Y:S01]  /*30d60*/  IMAD.WIDE R14, R2.reuse, 0x4, R38 ;  /* 0x00000004020e7825 */ /* 0x050fe200078e0226 */
[----:B------:R-:W-:Y:S04]  /*30d70*/  STL.64 [R1+0x1bd0], R240 ;  /* 0x001bd0f001007387 */ /* 0x000fe80000100a00 */
[----:B------:R-:W-:Y:S04]  /*30d80*/  STL.64 [R1+0x1bd8], R234 ;  /* 0x001bd8ea01007387 */ /* 0x000fe80000100a00 */
[----:B------:R-:W-:Y:S04]  /*30d90*/  LDGSTS.E [R17+-0x79300], desc[UR4][R234.64], P1 ;  /* 0x86d00000ea117fae */ /* 0x000fe80008921844 */
[----:B------:R-:W-:Y:S04]  /*30da0*/  STL.64 [R1+0x1be0], R228 ;  /* 0x001be0e401007387 */ /* 0x000fe80000100a00 */
[----:B------:R-:W-:Y:S04]  /*30db0*/  LDGSTS.E [R16+-0x78f00], desc[UR4][R228.64], P1 ;  /* 0x87100000e4107fae */ /* 0x000fe80008921844 */
[----:B------:R-:W-:Y:S04]  /*30dc0*/  STL.64 [R1+0x1be8], R14 ;  /* 0x001be80e01007387 */ /* 0x000fe80000100a00 */
[----:B------:R3:W-:Y:S04]  /*30dd0*/  LDGSTS.E [R18+-0x78b00], desc[UR4][R14.64], P1 ;  /* 0x875000000e127fae */ /* 0x0007e80008921844 */
[----:B------:R-:W4:Y:S01]  /*30de0*/  LDL.LU.64 R38, [R1+0x7b0] ;  /* 0x0007b00001267983 */ /* 0x000f220000300a00 */
[----:B---3--:R-:W-:-:S04]  /*30df0*/  IMAD.WIDE R18, R2, 0x4, R40 ;  /* 0x0000000402127825 */ /* 0x008fc800078e0228 */
[C---:B--2---:R-:W-:Y:S02]  /*30e00*/  IMAD.WIDE R20, R2.reuse, 0x4, R36 ;  /* 0x0000000402147825 */ /* 0x044fe400078e0224 */
[----:B------:R-:W2:Y:S04]  /*30e10*/  LDL.LU.64 R36, [R1+0x788] ;  /* 0x0007880001247983 */ /* 0x000ea80000300a00 */
[----:B------:R-:W3:Y:S01]  /*30e20*/  LDL.LU.64 R40, [R1+0x760] ;  /* 0x0007600001287983 */ /* 0x000ee20000300a00 */
[----:B------:R-:W-:Y:S01]  /*30e30*/  IMAD.WIDE R16, R2, 0x4, R24 ;  /* 0x0000000402107825 */ /* 0x000fe200078e0218 */
[----:B------:R-:W-:-:S03]  /*30e40*/  IADD3 R22, R250, 0x100000, RZ ;  /* 0x00100000fa167810 */ /* 0x000fc60007ffe0ff */
[----:B------:R-:W-:Y:S02]  /*30e50*/  VIADD R25, R250, 0x100000 ;  /* 0x00100000fa197836 */ /* 0x000fe40000000000 */
[----:B------:R-:W-:-:S04]  /*30e60*/  IMAD.WIDE R26, R2, 0x4, R26 ;  /* 0x00000004021a7825 */ /* 0x000fc800078e021a */
[C---:B------:R-:W-:Y:S01]  /*30e70*/  VIADD R23, R250.reuse, 0x100000 ;  /* 0x00100000fa177836 */ /* 0x040fe20000000000 */
[----:B------:R-:W-:Y:S01]  /*30e80*/  LDGSTS.E [R25+-0x78700], desc[UR4][R16.64], P1 ;  /* 0x8790000010197fae */ /* 0x000fe20008921844 */
[----:B------:R-:W-:-:S03]  /*30e90*/  VIADD R24, R250, 0x100000 ;  /* 0x00100000fa187836 */ /* 0x000fc60000000000 */
[----:B------:R-:W-:Y:S04]  /*30ea0*/  STL.64 [R1+0x1bf0], R16 ;  /* 0x001bf01001007387 */ /* 0x000fe80000100a00 */
[----:B------:R-:W-:Y:S01]  /*30eb0*/  LDGSTS.E [R23+-0x78300], desc[UR4][R26.64], P1 ;  /* 0x87d000001a177fae */ /* 0x000fe20008921844 */
[----:B------:R-:W-:-:S03]  /*30ec0*/  IMAD.WIDE R34, R2, 0x4, R30 ;  /* 0x0000000402227825 */ /* 0x000fc600078e021e */
[----:B------:R-:W-:Y:S04]  /*30ed0*/  STL.64 [R1+0x1bf8], R26 ;  /* 0x001bf81a01007387 */ /* 0x000fe80000100a00 */
[----:B------:R1:W-:Y:S04]  /*30ee0*/  LDGSTS.E [R22+-0x6ff00], desc[UR4][R18.64], P1 ;  /* 0x9010000012167fae */ /* 0x0003e80008921844 */
[----:B------:R-:W-:Y:S01]  /*30ef0*/  STL.64 [R1+0x1c00], R18 ;  /* 0x001c001201007387 */ /* 0x000fe20000100a00 */
[----:B------:R-:W-:-:S03]  /*30f00*/  IMAD.WIDE R28, R2, 0x4, R28 ;  /* 0x00000004021c7825 */ /* 0x000fc600078e021c */
[----:B------:R1:W-:Y:S02]  /*30f10*/  LDGSTS.E [R24+-0x6fb00], desc[UR4][R20.64], P1 ;  /* 0x9050000014187fae */ /* 0x0003e40008921844 */
[C---:B-1----:R-:W-:Y:S02]  /*30f20*/  IMAD.WIDE R22, R2.reuse, 0x4, R42 ;  /* 0x0000000402167825 */ /* 0x042fe400078e022a */
[----:B------:R-:W4:Y:S04]  /*30f30*/  LDL.LU.64 R42, [R1+0x730] ;  /* 0x00073000012a7983 */ /* 0x000f280000300a00 */
[----:B------:R1:W-:Y:S01]  /*30f40*/  STL.64 [R1+0x1c08], R20 ;  /* 0x001c081401007387 */ /* 0x0003e20000100a00 */
[----:B------:R-:W-:-:S03]  /*30f50*/  IMAD.WIDE R24, R2, 0x4, R52 ;  /* 0x0000000402187825 */ /* 0x000fc600078e0234 */
[----:B------:R-:W4:Y:S04]  /*30f60*/  LDL.LU.64 R72, [R1+0x708] ;  /* 0x0007080001487983 */ /* 0x000f280000300a00 */
[----:B------:R-:W4:Y:S04]  /*30f70*/  LDL.LU.64 R44, [R1+0x6e8] ;  /* 0x0006e800012c7983 */ /* 0x000f280000300a00 */
[----:B------:R-:W4:Y:S01]  /*30f80*/  LDL.LU.64 R48, [R1+0x6c8] ;  /* 0x0006c80001307983 */ /* 0x000f220000300a00 */
[C---:B------:R-:W-:Y:S02]  /*30f90*/  VIADD R33, R250.reuse, 0x100000 ;  /* 0x00100000fa217836 */ /* 0x040fe40000000000 */
[C---:B------:R-:W-:Y:S01]  /*30fa0*/  VIADD R31, R250.reuse, 0x100000 ;  /* 0x00100000fa1f7836 */ /* 0x040fe20000000000 */
[----:B------:R4:W-:Y:S01]  /*30fb0*/  STL.64 [R1+0x1c10], R22 ;  /* 0x001c101601007387 */ /* 0x0009e20000100a00 */
[----:B------:R-:W-:-:S02]  /*30fc0*/  VIADD R30, R250, 0x100000 ;  /* 0x00100000fa1e7836 */ /* 0x000fc40000000000 */
[C---:B--2---:R-:W-:Y:S01]  /*30fd0*/  IMAD.WIDE R36, R2.reuse, 0x4, R36 ;  /* 0x0000000402247825 */ /* 0x044fe200078e0224 */
[----:B------:R-:W-:Y:S03]  /*30fe0*/  STL.64 [R1+0x1c18], R34 ;  /* 0x001c182201007387 */ /* 0x000fe60000100a00 */
[----:B---3--:R-:W-:Y:S01]  /*30ff0*/  IMAD.WIDE R40, R2, 0x4, R40 ;  /* 0x0000000402287825 */ /* 0x008fe200078e0228 */
[----:B------:R-:W-:Y:S01]  /*31000*/  STL.64 [R1+0x1c28], R24 ;  /* 0x001c281801007387 */ /* 0x000fe20000100a00 */
[C---:B------:R-:W-:Y:S01]  /*31010*/  IADD3 R32, R250.reuse, 0x100000, RZ ;  /* 0x00100000fa207810 */ /* 0x040fe20007ffe0ff */
[----:B-1----:R-:W1:Y:S02]  /*31020*/  LDC R21, c[0x0][0x230] ;  /* 0x00008c00ff157b82 */ /* 0x002e640000000800 */
[----:B------:R-:W2:Y:S04]  /*31030*/  LDL.LU.64 R54, [R1+0x6a8] ;  /* 0x0006a80001367983 */ /* 0x000ea80000300a00 */
[----:B------:R-:W-:Y:S01]  /*31040*/  STL.64 [R1+0x1c30], R28 ;  /* 0x001c301c01007387 */ /* 0x000fe20000100a00 */
[----:B------:R-:W-:-:S02]  /*31050*/  VIADD R47, R250, 0x100000 ;  /* 0x00100000fa2f7836 */ /* 0x000fc40000000000 */
[C---:B------:R-:W-:Y:S01]  /*31060*/  VIADD R46, R250.reuse, 0x100000 ;  /* 0x00100000fa2e7836 */ /* 0x040fe20000000000 */
[----:B------:R-:W3:Y:S01]  /*31070*/  LDL.LU.64 R68, [R1+0x688] ;  /* 0x0006880001447983 */ /* 0x000ee20000300a00 */
[C---:B------:R-:W-:Y:S02]  /*31080*/  VIADD R63, R250.reuse, 0x100000 ;  /* 0x00100000fa3f7836 */ /* 0x040fe40000000000 */
[C---:B------:R-:W-:Y:S01]  /*31090*/  VIADD R62, R250.reuse, 0x100000 ;  /* 0x00100000fa3e7836 */ /* 0x040fe20000000000 */
[----:B------:R-:W-:Y:S01]  /*310a0*/  LDGSTS.E [R33+-0x6f700], desc[UR4][R22.64], P1 ;  /* 0x9090000016217fae */ /* 0x000fe20008921844 */
[C---:B------:R-:W-:Y:S02]  /*310b0*/  VIADD R83, R250.reuse, 0x100000 ;  /* 0x00100000fa537836 */ /* 0x040fe40000000000 */
[C---:B------:R-:W-:Y:S01]  /*310c0*/  VIADD R82, R250.reuse, 0x100000 ;  /* 0x00100000fa527836 */ /* 0x040fe20000000000 */
[----:B------:R-:W-:Y:S01]  /*310d0*/  LDGSTS.E [R31+-0x6f300], desc[UR4][R34.64], P1 ;  /* 0x90d00000221f7fae */ /* 0x000fe20008921844 */
[----:B------:R-:W-:-:S02]  /*310e0*/  VIADD R79, R250, 0x100000 ;  /* 0x00100000fa4f7836 */ /* 0x000fc40000000000 */
[C---:B------:R-:W-:Y:S01]  /*310f0*/  VIADD R78, R250.reuse, 0x100000 ;  /* 0x00100000fa4e7836 */ /* 0x040fe20000000000 */
[----:B------:R4:W-:Y:S01]  /*31100*/  LDGSTS.E [R30+-0x6ef00], desc[UR4][R24.64], P1 ;  /* 0x91100000181e7fae */ /* 0x0009e20008921844 */
[C---:B------:R-:W-:Y:S01]  /*31110*/  IADD3 R87, R250.reuse, 0x100000, RZ ;  /* 0x00100000fa577810 */ /* 0x040fe20007ffe0ff */
[----:B------:R-:W-:Y:S02]  /*31120*/  VIADD R86, R250, 0x100000 ;  /* 0x00100000fa567836 */ /* 0x000fe40000000000 */
[C---:B------:R-:W-:Y:S01]  /*31130*/  VIADD R85, R251.reuse, 0x100000 ;  /* 0x00100000fb557836 */ /* 0x040fe20000000000 */
[----:B------:R-:W2:Y:S01]  /*31140*/  LDL.LU.64 R52, [R1+0x668] ;  /* 0x0006680001347983 */ /* 0x000ea20000300a00 */
[C---:B------:R-:W-:Y:S02]  /*31150*/  VIADD R84, R251.reuse, 0x100000 ;  /* 0x00100000fb547836 */ /* 0x040fe40000000000 */
[C---:B------:R-:W-:Y:S01]  /*31160*/  VIADD R89, R251.reuse, 0x100000 ;  /* 0x00100000fb597836 */ /* 0x040fe20000000000 */
[----:B------:R-:W2:Y:S01]  /*31170*/  LDL.LU.64 R56, [R1+0x648] ;  /* 0x0006480001387983 */ /* 0x000ea20000300a00 */
[----:B------:R-:W-:-:S02]  /*31180*/  VIADD R88, R251, 0x100000 ;  /* 0x00100000fb587836 */ /* 0x000fc40000000000 */
[----:B------:R-:W-:Y:S01]  /*31190*/  VIADD R97, R251, 0x100000 ;  /* 0x00100000fb617836 */ /* 0x000fe20000000000 */
[----:B------:R-:W2:Y:S01]  /*311a0*/  LDL.LU.64 R58, [R1+0x628] ;  /* 0x00062800013a7983 */ /* 0x000ea20000300a00 */
[----:B----4-:R-:W-:-:S04]  /*311b0*/  IMAD.WIDE R30, R2, 0x4, R38 ;  /* 0x00000004021e7825 */ /* 0x010fc800078e0226 */
[----:B------:R-:W-:Y:S01]  /*311c0*/  VIADD R96, R251, 0x100000 ;  /* 0x00100000fb607836 */ /* 0x000fe20000000000 */
[----:B------:R-:W-:Y:S01]  /*311d0*/  STL.64 [R1+0x1c38], R30 ;  /* 0x001c381e01007387 */ /* 0x000fe20000100a00 */
[----:B------:R-:W-:-:S04]  /*311e0*/  IMAD.WIDE R42, R2, 0x4, R42 ;  /* 0x00000004022a7825 */ /* 0x000fc800078e022a */
[C---:B------:R-:W-:Y:S01]  /*311f0*/  VIADD R105, R251.reuse, 0x100000 ;  /* 0x00100000fb697836 */ /* 0x040fe20000000000 */
[----:B------:R-:W-:Y:S01]  /*31200*/  STL.64 [R1+0x1c40], R36 ;  /* 0x001c402401007387 */ /* 0x000fe20000100a00 */
[C---:B------:R-:W-:Y:S02]  /*31210*/  VIADD R104, R251.reuse, 0x100000 ;  /* 0x00100000fb687836 */ /* 0x040fe40000000000 */
[----:B------:R-:W-:Y:S01]  /*31220*/  VIADD R113, R251, 0x100000 ;  /* 0x00100000fb717836 */ /* 0x000fe20000000000 */
[----:B------:R-:W-:Y:S01]  /*31230*/  STL.64 [R1+0x1c48], R40 ;  /* 0x001c482801007387 */ /* 0x000fe20000100a00 */
[----:B------:R-:W-:-:S04]  /*31240*/  IMAD.WIDE R44, R2, 0x4, R44 ;  /* 0x00000004022c7825 */ /* 0x000fc800078e022c */
[----:B------:R-:W-:Y:S01]  /*31250*/  VIADD R112, R251, 0x100000 ;  /* 0x00100000fb707836 */ /* 0x000fe20000000000 */
[----:B------:R-:W4:Y:S01]  /*31260*/  LDL.LU.64 R74, [R1+0x608] ;  /* 0x00060800014a7983 */ /* 0x000f220000300a00 */
[----:B------:R-:W-:-:S04]  /*31270*/  IMAD.WIDE R48, R2, 0x4, R48 ;  /* 0x0000000402307825 */ /* 0x000fc800078e0230 */
[C---:B------:R-:W-:Y:S01]  /*31280*/  VIADD R111, R251.reuse, 0x100000 ;  /* 0x00100000fb6f7836 */ /* 0x040fe20000000000 */
[----:B------:R-:W4:Y:S01]  /*31290*/  LDL.LU.64 R60, [R1+0x5e8] ;  /* 0x0005e800013c7983 */ /* 0x000f220000300a00 */
[C---:B------:R-:W-:Y:S01]  /*312a0*/  VIADD R110, R251.reuse, 0x100000 ;  /* 0x00100000fb6e7836 */ /* 0x040fe20000000000 */
[C---:B------:R-:W-:Y:S01]  /*312b0*/  IADD3 R121, R251.reuse, 0x100000, RZ ;  /* 0x00100000fb797810 */ /* 0x040fe20007ffe0ff */
[C---:B------:R-:W-:Y:S01]  /*312c0*/  VIADD R120, R251.reuse, 0x100000 ;  /* 0x00100000fb787836 */ /* 0x040fe20000000000 */
[----:B------:R-:W4:Y:S01]  /*312d0*/  LDL.LU.64 R70, [R1+0x5c8] ;  /* 0x0005c80001467983 */ /* 0x000f220000300a00 */
[C---:B------:R-:W-:Y:S02]  /*312e0*/  VIADD R119, R251.reuse, 0x100000 ;  /* 0x00100000fb777836 */ /* 0x040fe40000000000 */
[C---:B------:R-:W-:Y:S01]  /*312f0*/  VIADD R118, R251.reuse, 0x100000 ;  /* 0x00100000fb767836 */ /* 0x040fe20000000000 */
[----:B------:R-:W4:Y:S01]  /*31300*/  LDL.LU.64 R238, [R1+0x5a8] ;  /* 0x0005a80001ee7983 */ /* 0x000f220000300a00 */
[C---:B------:R-:W-:Y:S01]  /*31310*/  VIADD R129, R251.reuse, 0x100000 ;  /* 0x00100000fb817836 */ /* 0x040fe20000000000 */
[C---:B------:R-:W-:Y:S01]  /*31320*/  IADD3 R128, R251.reuse, 0x100000, RZ ;  /* 0x00100000fb807810 */ /* 0x040fe20007ffe0ff */
[C---:B------:R-:W-:Y:S01]  /*31330*/  VIADD R137, R251.reuse, 0x100000 ;  /* 0x00100000fb897836 */ /* 0x040fe20000000000 */
[----:B------:R-:W4:Y:S01]  /*31340*/  LDL.LU.64 R242, [R1+0x588] ;  /* 0x0005880001f27983 */ /* 0x000f220000300a00 */
[C---:B------:R-:W-:Y:S01]  /*31350*/  VIADD R39, R250.reuse, 0x100000 ;  /* 0x00100000fa277836 */ /* 0x040fe20000000000 */
[C---:B------:R-:W-:Y:S01]  /*31360*/  IADD3 R135, R251.reuse, 0x100000, RZ ;  /* 0x00100000fb877810 */ /* 0x040fe20007ffe0ff */
[----:B------:R-:W-:Y:S01]  /*31370*/  VIADD R38, R250, 0x100000 ;  /* 0x00100000fa267836 */ /* 0x000fe20000000000 */
[----:B------:R-:W-:Y:S01]  /*31380*/  LDGSTS.E [R32+-0x6eb00], desc[UR4][R28.64], P1 ;  /* 0x915000001c207fae */ /* 0x000fe20008921844 */
[----:B------:R-:W-:-:S02]  /*31390*/  VIADD R136, R251, 0x100000 ;  /* 0x00100000fb887836 */ /* 0x000fc40000000000 */
[C---:B------:R-:W-:Y:S01]  /*313a0*/  VIADD R134, R251.reuse, 0x100000 ;  /* 0x00100000fb867836 */ /* 0x040fe20000000000 */
[----:B------:R-:W-:Y:S01]  /*313b0*/  LDGSTS.E [R39+-0x6e700], desc[UR4][R30.64], P1 ;  /* 0x919000001e277fae */ /* 0x000fe20008921844 */
[C---:B------:R-:W-:Y:S02]  /*313c0*/  VIADD R145, R251.reuse, 0x100000 ;  /* 0x00100000fb917836 */ /* 0x040fe40000000000 */
[C---:B------:R-:W-:Y:S01]  /*313d0*/  VIADD R144, R251.reuse, 0x100000 ;  /* 0x00100000fb907836 */ /* 0x040fe20000000000 */
[----:B------:R1:W-:Y:S01]  /*313e0*/  LDGSTS.E [R38+-0x6e300], desc[UR4][R36.64], P1 ;  /* 0x91d0000024267fae */ /* 0x0003e20008921844 */
[C---:B------:R-:W-:Y:S02]  /*313f0*/  VIADD R153, R251.reuse, 0x100000 ;  /* 0x00100000fb997836 */ /* 0x040fe40000000000 */
[C---:B------:R-:W-:Y:S01]  /*31400*/  VIADD R152, R251.reuse, 0x100000 ;  /* 0x00100000fb987836 */ /* 0x040fe20000000000 */
[----:B------:R-:W-:Y:S01]  /*31410*/  LDGSTS.E [R33+-0x6df00], desc[UR4][R40.64], P1 ;  /* 0x9210000028217fae */ /* 0x000fe20008921844 */
[----:B------:R-:W-:-:S02]  /*31420*/  VIADD R151, R251, 0x100000 ;  /* 0x00100000fb977836 */ /* 0x000fc40000000000 */
[----:B------:R-:W-:Y:S01]  /*31430*/  VIADD R150, R251, 0x100000 ;  /* 0x00100000fb967836 */ /* 0x000fe20000000000 */
[----:B------:R-:W-:Y:S01]  /*31440*/  LDGSTS.E [R32+-0x6db00], desc[UR4][R42.64], P1 ;  /* 0x925000002a207fae */ /* 0x000fe20008921844 */
[----:B------:R-:W-:Y:S01]  /*31450*/  IMAD.WIDE R8, R2, 0x4, R8 ;  /* 0x0000000402087825 */ /* 0x000fe200078e0208 */
[----:B------:R-:W-:Y:S01]  /*31460*/  IADD3 R183, R252, 0x100000, RZ ;  /* 0x00100000fcb77810 */ /* 0x000fe20007ffe0ff */
[----:B------:R-:W4:Y:S02]  /*31470*/  LDC R23, c[0x0][0x230] ;  /* 0x00008c00ff177b82 */ /* 0x000f240000000800 */
[----:B-1----:R-:W-:-:S05]  /*31480*/  IMAD.WIDE R38, R2, 0x4, R72 ;  /* 0x0000000402267825 */ /* 0x002fca00078e0248 */
[----:B------:R-:W-:Y:S01]  /*31490*/  LDGSTS.E [R47+-0x6d700], desc[UR4][R38.64], P1 ;  /* 0x92900000262f7fae */ /* 0x000fe20008921844 */
[C---:B------:R-:W-:Y:S01]  /*314a0*/  VIADD R185, R252.reuse, 0x100000 ;  /* 0x00100000fcb97836 */ /* 0x040fe20000000000 */
[----:B------:R-:W1:Y:S02]  /*314b0*/  LDC R22, c[0x0][0x230] ;  /* 0x00008c00ff167b82 */ /* 0x000e640000000800 */
[----:B------:R3:W-:Y:S04]  /*314c0*/  LDGSTS.E [R46+-0x6d300], desc[UR4][R44.64], P1 ;  /* 0x92d000002c2e7fae */ /* 0x0007e80008921844 */
[----:B------:R-:W-:Y:S01]  /*314d0*/  LDGSTS.E [R33+-0x6cf00], desc[UR4][R48.64], P1 ;  /* 0x9310000030217fae */ /* 0x000fe20008921844 */
[C---:B------:R-:W-:Y:S02]  /*314e0*/  VIADD R184, R252.reuse, 0x100000 ;  /* 0x00100000fcb87836 */ /* 0x040fe40000000000 */
[C---:B------:R-:W-:Y:S01]  /*314f0*/  VIADD R182, R252.reuse, 0x100000 ;  /* 0x00100000fcb67836 */ /* 0x040fe20000000000 */
[----:B------:R-:W-:Y:S01]  /*31500*/  IADD3 R26, R252, 0x100000, RZ ;  /* 0x00100000fc1a7810 */ /* 0x000fe20007ffe0ff */
[----:B------:R-:W1:Y:S01]  /*31510*/  LDC R20, c[0x0][0x230] ;  /* 0x00008c00ff147b82 */ /* 0x000e620000000800 */
[----:B---3--:R-:W-:-:S02]  /*31520*/  IMAD.WIDE R46, R2, 0x4, R68 ;  /* 0x00000004022e7825 */ /* 0x008fc400078e0244 */
[----:B------:R-:W3:Y:S04]  /*31530*/  LDL.LU.64 R68, [R1+0x568] ;  /* 0x0005680001447983 */ /* 0x000ee80000300a00 */
[----:B------:R-:W3:Y:S04]  /*31540*/  LDL.LU.64 R72, [R1+0x548] ;  /* 0x0005480001487983 */ /* 0x000ee80000300a00 */
[----:B------:R-:W3:Y:S01]  /*31550*/  LDL.LU.64 R244, [R1+0x528] ;  /* 0x0005280001f47983 */ /* 0x000ee20000300a00 */
[----:B--2---:R-:W-:-:S03]  /*31560*/  IMAD.WIDE R50, R2, 0x4, R54 ;  /* 0x0000000402327825 */ /* 0x004fc600078e0236 */
[----:B------:R-:W2:Y:S01]  /*31570*/  LDL.LU.64 R232, [R1+0x508] ;  /* 0x0005080001e87983 */ /* 0x000ea20000300a00 */
[----:B------:R-:W-:-:S03]  /*31580*/  IADD3 R55, R250, 0x100000, RZ ;  /* 0x00100000fa377810 */ /* 0x000fc60007ffe0ff */
[----:B------:R-:W2:Y:S01]  /*31590*/  LDL.LU.64 R76, [R1+0x4e8] ;  /* 0x0004e800014c7983 */ /* 0x000ea20000300a00 */
[----:B------:R-:W-:-:S03]  /*315a0*/  VIADD R54, R250, 0x100000 ;  /* 0x00100000fa367836 */ /* 0x000fc60000000000 */
[----:B------:R-:W2:Y:S01]  /*315b0*/  LDL.LU.64 R98, [R1+0x4c8] ;  /* 0x0004c80001627983 */ /* 0x000ea20000300a00 */
[----:B------:R-:W-:-:S03]  /*315c0*/  IMAD.WIDE R52, R2, 0x4, R52 ;  /* 0x0000000402347825 */ /* 0x000fc600078e0234 */
[----:B------:R-:W-:Y:S01]  /*315d0*/  LDGSTS.E [R32+-0x6cb00], desc[UR4][R50.64], P1 ;  /* 0x9350000032207fae */ /* 0x000fe20008921844 */
[----:B------:R-:W-:-:S03]  /*315e0*/  IMAD.WIDE R56, R2, 0x4, R56 ;  /* 0x0000000402387825 */ /* 0x000fc600078e0238 */
[----:B------:R-:W-:Y:S01]  /*315f0*/  LDGSTS.E [R55+-0x6c700], desc[UR4][R46.64], P1 ;  /* 0x939000002e377fae */ /* 0x000fe20008921844 */
[----:B------:R-:W-:-:S03]  /*31600*/  IMAD.WIDE R58, R2, 0x4, R58 ;  /* 0x00000004023a7825 */ /* 0x000fc600078e023a */
[----:B------:R4:W-:Y:S04]  /*31610*/  LDGSTS.E [R54+-0x6c300], desc[UR4][R52.64], P1 ;  /* 0x93d0000034367fae */ /* 0x0009e80008921844 */
[----:B------:R-:W2:Y:S04]  /*31620*/  LDL.LU.64 R226, [R1+0x4a8] ;  /* 0x0004a80001e27983 */ /* 0x000ea80000300a00 */
[----:B------:R-:W2:Y:S04]  /*31630*/  LDL.LU.64 R236, [R1+0xda0] ;  /* 0x000da00001ec7983 */ /* 0x000ea80000300a00 */
[----:B------:R-:W-:Y:S01]  /*31640*/  LDGSTS.E [R33+-0x6bf00], desc[UR4][R56.64], P1 ;  /* 0x9410000038217fae */ /* 0x000fe20008921844 */
[----:B----4-:R-:W-:-:S03]  /*31650*/  IMAD.WIDE R54, R2, 0x4, R74 ;  /* 0x0000000402367825 */ /* 0x010fc600078e024a */
[----:B------:R-:W-:Y:S01]  /*31660*/  LDGSTS.E [R32+-0x6bb00], desc[UR4][R58.64], P1 ;  /* 0x945000003a207fae */ /* 0x000fe20008921844 */
[----:B------:R-:W-:-:S03]  /*31670*/  IMAD.WIDE R60, R2, 0x4, R60 ;  /* 0x00000004023c7825 */ /* 0x000fc600078e023c */
[----:B------:R-:W-:Y:S04]  /*31680*/  LDGSTS.E [R63+-0x6b700], desc[UR4][R54.64], P1 ;  /* 0x94900000363f7fae */ /* 0x000fe80008921844 */
[----:B------:R4:W-:Y:S02]  /*31690*/  LDGSTS.E [R62+-0x6b300], desc[UR4][R60.64], P1 ;  /* 0x94d000003c3e7fae */ /* 0x0009e40008921844 */
[C---:B----4-:R-:W-:Y:S02]  /*316a0*/  IMAD.WIDE R62, R2.reuse, 0x4, R242 ;  /* 0x00000004023e7825 */ /* 0x050fe400078e02f2 */
[----:B------:R-:W4:Y:S02]  /*316b0*/  LDL.LU.64 R242, [R1+0x490] ;  /* 0x0004900001f27983 */ /* 0x000f240000300a00 */
[----:B------:R-:W-:Y:S01]  /*316c0*/  IMAD.WIDE R64, R2, 0x4, R70 ;  /* 0x0000000402407825 */ /* 0x000fe200078e0246 */
[----:B------:R-:W-:Y:S01]  /*316d0*/  IADD3 R70, R250, 0x100000, RZ ;  /* 0x00100000fa467810 */ /* 0x000fe20007ffe0ff */
[----:B------:R-:W4:Y:S02]  /*316e0*/  LDL.LU.64 R100, [R1+0x470] ;  /* 0x0004700001647983 */ /* 0x000f240000300a00 */
[----:B------:R-:W-:-:S02]  /*316f0*/  IMAD.WIDE R66, R2, 0x4, R238 ;  /* 0x0000000402427825 */ /* 0x000fc400078e02ee */
[----:B------:R-:W-:Y:S02]  /*31700*/  LDGSTS.E [R33+-0x6af00], desc[UR4][R64.64], P1 ;  /* 0x9510000040217fae */ /* 0x000fe40008921844 */
[----:B------:R-:W-:Y:S02]  /*31710*/  VIADD R71, R250, 0x100000 ;  /* 0x00100000fa477836 */ /* 0x000fe40000000000 */
[----:B------:R-:W-:Y:S04]  /*31720*/  LDGSTS.E [R32+-0x6ab00], desc[UR4][R66.64], P1 ;  /* 0x9550000042207fae */ /* 0x000fe80008921844 */
[----:B------:R-:W-:Y:S01]  /*31730*/  LDGSTS.E [R71+-0x6a700], desc[UR4][R62.64], P1 ;  /* 0x959000003e477fae */ /* 0x000fe20008921844 */
[----:B---3--:R-:W-:-:S05]  /*31740*/  IMAD.WIDE R68, R2, 0x4, R68 ;  /* 0x0000000402447825 */ /* 0x008fca00078e0244 */
[----:B------:R2:W-:Y:S01]  /*31750*/  LDGSTS.E [R70+-0x6a300], desc[UR4][R68.64], P1 ;  /* 0x95d0000044467fae */ /* 0x0005e20008921844 */
[----:B------:R-:W-:-:S03]  /*31760*/  IMAD.WIDE R74, R2, 0x4, R244 ;  /* 0x00000004024a7825 */ /* 0x000fc600078e02f4 */
[----:B------:R-:W3:Y:S04]  /*31770*/  LDL.LU.64 R244, [R1+0xd98] ;  /* 0x000d980001f47983 */ /* 0x000ee80000300a00 */
[----:B------:R-:W3:Y:S01]  /*31780*/  LDL.LU.64 R238, [R1+0xd88] ;  /* 0x000d880001ee7983 */ /* 0x000ee20000300a00 */
[----:B--2---:R-:W-:-:S03]  /*31790*/  IMAD.WIDE R70, R2, 0x4, R232 ;  /* 0x0000000402467825 */ /* 0x004fc600078e02e8 */
[----:B------:R-:W2:Y:S01]  /*317a0*/  LDL.LU.64 R230, [R1+0xd78] ;  /* 0x000d780001e67983 */ /* 0x000ea20000300a00 */
[----:B------:R-:W-:-:S03]  /*317b0*/  IMAD.WIDE R80, R2, 0x4, R98 ;  /* 0x0000000402507825 */ /* 0x000fc600078e0262 */
[----:B------:R-:W2:Y:S04]  /*317c0*/  LDL.LU.64 R232, [R1+0xd68] ;  /* 0x000d680001e87983 */ /* 0x000ea80000300a00 */
[----:B------:R-:W2:Y:S01]  /*317d0*/  LDL.LU.64 R98, [R1+0xd58] ;  /* 0x000d580001627983 */ /* 0x000ea20000300a00 */
[----:B------:R-:W-:-:S04]  /*317e0*/  IMAD.WIDE R72, R2, 0x4, R72 ;  /* 0x0000000402487825 */ /* 0x000fc800078e0248 */
[C---:B------:R-:W-:Y:S01]  /*317f0*/  IMAD.WIDE R76, R2.reuse, 0x4, R76 ;  /* 0x00000004024c7825 */ /* 0x040fe200078e024c */
[----:B------:R-:W-:Y:S04]  /*31800*/  LDGSTS.E [R33+-0x69f00], desc[UR4][R72.64], P1 ;  /* 0x9610000048217fae */ /* 0x000fe80008921844 */
[----:B------:R1:W-:Y:S01]  /*31810*/  LDGSTS.E [R32+-0x69b00], desc[UR4][R74.64], P1 ;  /* 0x965000004a207fae */ /* 0x0003e20008921844 */
[----:B------:R-:W-:-:S03]  /*31820*/  IMAD.WIDE R14, R2, 0x4, R236 ;  /* 0x00000004020e7825 */ /* 0x000fc600078e02ec */
[----:B------:R-:W-:Y:S04]  /*31830*/  LDGSTS.E [R83+-0x69700], desc[UR4][R70.64], P1 ;  /* 0x9690000046537fae */ /* 0x000fe80008921844 */
[----:B------:R-:W2:Y:S01]  /*31840*/  LDL.LU.64 R236, [R1+0xd48] ;  /* 0x000d480001ec7983 */ /* 0x000ea20000300a00 */
[----:B-1----:R-:W-:-:S03]  /*31850*/  IMAD.WIDE R32, R2, 0x4, R226 ;  /* 0x0000000402207825 */ /* 0x002fc600078e02e2 */
[----:B------:R-:W-:Y:S04]  /*31860*/  LDGSTS.E [R82+-0x69300], desc[UR4][R76.64], P1 ;  /* 0x96d000004c527fae */ /* 0x000fe80008921844 */
[----:B------:R-:W-:Y:S04]  /*31870*/  LDGSTS.E [R79+-0x68f00], desc[UR4][R80.64], P1 ;  /* 0x97100000504f7fae */ /* 0x000fe80008921844 */
[----:B------:R-:W2:Y:S04]  /*31880*/  LDL.LU.64 R226, [R1+0xd38] ;  /* 0x000d380001e27983 */ /* 0x000ea80000300a00 */
[----:B------:R4:W-:Y:S04]  /*31890*/  LDGSTS.E [R78+-0x68b00], desc[UR4][R32.64], P1 ;  /* 0x97500000204e7fae */ /* 0x0009e80008921844 */
[----:B------:R1:W-:Y:S01]  /*318a0*/  STL.64 [R1+0x250], R14 ;  /* 0x0002500e01007387 */ /* 0x0003e20000100a00 */
[----:B----4-:R-:W-:-:S03]  /*318b0*/  IMAD.WIDE R78, R2, 0x4, R242 ;  /* 0x00000004024e7825 */ /* 0x010fc600078e02f2 */
[----:B------:R-:W4:Y:S01]  /*318c0*/  LDL.LU.64 R242, [R1+0xd28] ;  /* 0x000d280001f27983 */ /* 0x000f220000300a00 */
[----:B------:R-:W-:-:S03]  /*318d0*/  IMAD.WIDE R82, R2, 0x4, R100 ;  /* 0x0000000402527825 */ /* 0x000fc600078e0264 */
[----:B------:R1:W-:Y:S04]  /*318e0*/  LDGSTS.E [R87+-0x68700], desc[UR4][R78.64], P1 ;  /* 0x979000004e577fae */ /* 0x0003e80008921844 */
[----:B------:R1:W-:Y:S04]  /*318f0*/  LDGSTS.E [R86+-0x68300], desc[UR4][R82.64], P1 ;  /* 0x97d0000052567fae */ /* 0x0003e80008921844 */
[----:B------:R2:W-:Y:S01]  /*31900*/  LDGSTS.E [R85+-0x7fe00], desc[UR4][R14.64], P1 ;  /* 0x802000000e557fae */ /* 0x0005e20008921844 */
[C---:B-1----:R-:W-:Y:S01]  /*31910*/  VIADD R87, R251.reuse, 0x100000 ;  /* 0x00100000fb577836 */ /* 0x042fe20000000000 */
[----:B------:R-:W-:Y:S01]  /*31920*/  IADD3 R86, R251, 0x100000, RZ ;  /* 0x00100000fb567810 */ /* 0x000fe20007ffe0ff */
[----:B---3--:R-:W-:-:S02]  /*31930*/  IMAD.WIDE R12, R2, 0x4, R244 ;  /* 0x00000004020c7825 */ /* 0x008fc400078e02f4 */
[----:B------:R-:W3:Y:S02]  /*31940*/  LDL.LU.64 R244, [R1+0xd18] ;  /* 0x000d180001f47983 */ /* 0x000ee40000300a00 */
[C---:B------:R-:W-:Y:S02]  /*31950*/  IMAD.WIDE R18, R2.reuse, 0x4, R238 ;  /* 0x0000000402127825 */ /* 0x040fe400078e02ee */
[----:B------:R1:W-:Y:S02]  /*31960*/  STL.64 [R1+0x238], R12 ;  /* 0x0002380c01007387 */ /* 0x0003e40000100a00 */
[C---:B--2---:R-:W-:Y:S02]  /*31970*/  IMAD.WIDE R16, R2.reuse, 0x4, R230 ;  /* 0x0000000402107825 */ /* 0x044fe400078e02e6 */
[----:B------:R1:W-:Y:S02]  /*31980*/  LDGSTS.E [R84+-0x7fa00], desc[UR4][R12.64], P1 ;  /* 0x806000000c547fae */ /* 0x0003e40008921844 */
[----:B------:R-:W-:-:S02]  /*31990*/  IMAD.WIDE R14, R2, 0x4, R232 ;  /* 0x00000004020e7825 */ /* 0x000fc400078e02e8 */
[----:B------:R-:W2:Y:S04]  /*319a0*/  LDL.LU.64 R238, [R1+0xd08] ;  /* 0x000d080001ee7983 */ /* 0x000ea80000300a00 */
[----:B------:R4:W-:Y:S01]  /*319b0*/  STL.64 [R1+0x220], R18 ;  /* 0x0002201201007387 */ /* 0x0009e20000100a00 */
[----:B-1----:R-:W-:-:S03]  /*319c0*/  IMAD.WIDE R12, R2, 0x4, R98 ;  /* 0x00000004020c7825 */ /* 0x002fc600078e0262 */
[----:B------:R-:W2:Y:S04]  /*319d0*/  LDL.LU.64 R230, [R1+0xcf8] ;  /* 0x000cf80001e67983 */ /* 0x000ea80000300a00 */
[----:B------:R-:W2:Y:S04]  /*319e0*/  LDL.LU.64 R232, [R1+0xce8] ;  /* 0x000ce80001e87983 */ /* 0x000ea80000300a00 */
[----:B------:R1:W-:Y:S04]  /*319f0*/  STL.64 [R1+0x208], R16 ;  /* 0x0002081001007387 */ /* 0x0003e80000100a00 */
[----:B------:R1:W-:Y:S04]  /*31a00*/  STL.64 [R1+0x1f0], R14 ;  /* 0x0001f00e01007387 */ /* 0x0003e80000100a00 */
[----:B------:R3:W-:Y:S04]  /*31a10*/  STL.64 [R1+0x1d8], R12 ;  /* 0x0001d80c01007387 */ /* 0x0007e80000100a00 */
[----:B------:R-:W2:Y:S04]  /*31a20*/  LDL.LU.64 R98, [R1+0xcd8] ;  /* 0x000cd80001627983 */ /* 0x000ea80000300a00 */
[----:B------:R4:W-:Y:S04]  /*31a30*/  LDGSTS.E [R87+-0x7f600], desc[UR4][R18.64], P1 ;  /* 0x80a0000012577fae */ /* 0x0009e80008921844 */
[----:B------:R1:W-:Y:S04]  /*31a40*/  LDGSTS.E [R86+-0x7f200], desc[UR4][R16.64], P1 ;  /* 0x80e0000010567fae */ /* 0x0003e80008921844 */
[----:B------:R1:W-:Y:S01]  /*31a50*/  LDGSTS.E [R85+-0x7ee00], desc[UR4][R14.64], P1 ;  /* 0x812000000e557fae */ /* 0x0003e20008921844 */
[----:B----4-:R-:W-:-:S03]  /*31a60*/  IMAD.WIDE R18, R2, 0x4, R236 ;  /* 0x0000000402127825 */ /* 0x010fc600078e02ec */
[----:B------:R3:W-:Y:S04]  /*31a70*/  LDGSTS.E [R84+-0x7ea00], desc[UR4][R12.64], P1 ;  /* 0x816000000c547fae */ /* 0x0007e80008921844 */
[----:B------:R-:W4:Y:S01]  /*31a80*/  LDL.LU.64 R236, [R1+0xcc8] ;  /* 0x000cc80001ec7983 */ /* 0x000f220000300a00 */
[----:B-1----:R-:W-:-:S03]  /*31a90*/  IMAD.WIDE R16, R2, 0x4, R226 ;  /* 0x0000000402107825 */ /* 0x002fc600078e02e2 */
[----:B------:R2:W-:Y:S01]  /*31aa0*/  STL.64 [R1+0x1c0], R18 ;  /* 0x0001c01201007387 */ /* 0x0005e20000100a00 */
[----:B------:R-:W-:-:S03]  /*31ab0*/  IMAD.WIDE R14, R2, 0x4, R242 ;  /* 0x00000004020e7825 */ /* 0x000fc600078e02f2 */
[----:B------:R-:W4:Y:S04]  /*31ac0*/  LDL.LU.64 R226, [R1+0xcb8] ;  /* 0x000cb80001e27983 */ /* 0x000f280000300a00 */
[----:B------:R-:W4:Y:S04]  /*31ad0*/  LDL.LU.64 R242, [R1+0xca8] ;  /* 0x000ca80001f27983 */ /* 0x000f280000300a00 */
[----:B------:R1:W-:Y:S04]  /*31ae0*/  STL.64 [R1+0x1a8], R16 ;  /* 0x0001a81001007387 */ /* 0x0003e80000100a00 */
[----:B------:R1:W-:Y:S04]  /*31af0*/  STL.64 [R1+0x190], R14 ;  /* 0x0001900e01007387 */ /* 0x0003e80000100a00 */
[----:B------:R2:W-:Y:S04]  /*31b00*/  LDGSTS.E [R87+-0x7e600], desc[UR4][R18.64], P1 ;  /* 0x81a0000012577fae */ /* 0x0005e80008921844 */
[----:B------:R1:W-:Y:S04]  /*31b10*/  LDGSTS.E [R86+-0x7e200], desc[UR4][R16.64], P1 ;  /* 0x81e0000010567fae */ /* 0x0003e80008921844 */
[----:B------:R1:W-:Y:S01]  /*31b20*/  LDGSTS.E [R85+-0x7de00], desc[UR4][R14.64], P1 ;  /* 0x822000000e557fae */ /* 0x0003e20008921844 */
[----:B---3--:R-:W-:-:S05]  /*31b30*/  IMAD.WIDE R12, R2, 0x4, R244 ;  /* 0x00000004020c7825 */ /* 0x008fca00078e02f4 */
[----:B------:R3:W-:Y:S04]  /*31b40*/  STL.64 [R1+0x178], R12 ;  /* 0x0001780c01007387 */ /* 0x0007e80000100a00 */
[----:B------:R-:W4:Y:S01]  /*31b50*/  LDL.LU.64 R244, [R1+0xc98] ;  /* 0x000c980001f47983 */ /* 0x000f220000300a00 */
[----:B--2---:R-:W-:-:S03]  /*31b60*/  IMAD.WIDE R18, R2, 0x4, R238 ;  /* 0x0000000402127825 */ /* 0x004fc600078e02ee */
[----:B------:R3:W-:Y:S04]  /*31b70*/  LDGSTS.E [R84+-0x7da00], desc[UR4][R12.64], P1 ;  /* 0x826000000c547fae */ /* 0x0007e80008921844 */
[----:B------:R-:W2:Y:S01]  /*31b80*/  LDL.LU.64 R238, [R1+0xc88] ;  /* 0x000c880001ee7983 */ /* 0x000ea20000300a00 */
[----:B-1----:R-:W-:-:S03]  /*31b90*/  IMAD.WIDE R16, R2, 0x4, R230 ;  /* 0x0000000402107825 */ /* 0x002fc600078e02e6 */
[----:B------:R4:W-:Y:S01]  /*31ba0*/  STL.64 [R1+0x160], R18 ;  /* 0x0001601201007387 */ /* 0x0009e20000100a00 */
[----:B------:R-:W-:-:S03]  /*31bb0*/  IMAD.WIDE R14, R2, 0x4, R232 ;  /* 0x00000004020e7825 */ /* 0x000fc600078e02e8 */
[----:B------:R-:W2:Y:S04]  /*31bc0*/  LDL.LU.64 R230, [R1+0xc78] ;  /* 0x000c780001e67983 */ /* 0x000ea80000300a00 */
[----:B------:R-:W2:Y:S04]  /*31bd0*/  LDL.LU.64 R232, [R1+0xc68] ;  /* 0x000c680001e87983 */ /* 0x000ea80000300a00 */
[----:B------:R1:W-:Y:S01]  /*31be0*/  STL.64 [R1+0x148], R16 ;  /* 0x0001481001007387 */ /* 0x0003e20000100a00 */
[----:B---3--:R-:W-:-:S03]  /*31bf0*/  IMAD.WIDE R12, R2, 0x4, R98 ;  /* 0x00000004020c7825 */ /* 0x008fc600078e0262 */
[----:B------:R3:W-:Y:S04]  /*31c00*/  STL.64 [R1+0x130], R14 ;  /* 0x0001300e01007387 */ /* 0x0007e80000100a00 */
[----:B------:R4:W-:Y:S04]  /*31c10*/  LDGSTS.E [R87+-0x7d600], desc[UR4][R18.64], P1 ;  /* 0x82a0000012577fae */ /* 0x0009e80008921844 */
[----:B------:R3:W-:Y:S04]  /*31c20*/  STL.64 [R1+0x118], R12 ;  /* 0x0001180c01007387 */ /* 0x0007e80000100a00 */
[----:B------:R-:W2:Y:S04]  /*31c30*/  LDL.LU.64 R98, [R1+0xc58] ;  /* 0x000c580001627983 */ /* 0x000ea80000300a00 */
[----:B------:R1:W-:Y:S01]  /*31c40*/  LDGSTS.E [R86+-0x7d200], desc[UR4][R16.64], P1 ;  /* 0x82e0000010567fae */ /* 0x0003e20008921844 */
[----:B----4-:R-:W-:-:S03]  /*31c50*/  IMAD.WIDE R18, R2, 0x4, R236 ;  /* 0x0000000402127825 */ /* 0x010fc600078e02ec */
[----:B------:R3:W-:Y:S04]  /*31c60*/  LDGSTS.E [R85+-0x7ce00], desc[UR4][R14.64], P1 ;  /* 0x832000000e557fae */ /* 0x0007e80008921844 */
[----:B------:R-:W4:Y:S01]  /*31c70*/  LDL.LU.64 R236, [R1+0xc40] ;  /* 0x000c400001ec7983 */ /* 0x000f220000300a00 */
[----:B-1----:R-:W-:-:S03]  /*31c80*/  IMAD.WIDE R16, R2, 0x4, R226 ;  /* 0x0000000402107825 */ /* 0x002fc600078e02e2 */
[----:B------:R2:W-:Y:S01]  /*31c90*/  STL.64 [R1+0x100], R18 ;  /* 0x0001001201007387 */ /* 0x0005e20000100a00 */
[----:B---3--:R-:W-:-:S03]  /*31ca0*/  IMAD.WIDE R14, R2, 0x4, R242 ;  /* 0x00000004020e7825 */ /* 0x008fc600078e02f2 */
[----:B------:R-:W3:Y:S04]  /*31cb0*/  LDL.LU.64 R226, [R1+0xc28] ;  /* 0x000c280001e27983 */ /* 0x000ee80000300a00 */
[----:B------:R-:W3:Y:S04]  /*31cc0*/  LDL.LU.64 R242, [R1+0xc10] ;  /* 0x000c100001f27983 */ /* 0x000ee80000300a00 */
[----:B------:R1:W-:Y:S04]  /*31cd0*/  LDGSTS.E [R84+-0x7ca00], desc[UR4][R12.64], P1 ;  /* 0x836000000c547fae */ /* 0x0003e80008921844 */
[----:B------:R2:W-:Y:S04]  /*31ce0*/  LDGSTS.E [R87+-0x7c600], desc[UR4][R18.64], P1 ;  /* 0x83a0000012577fae */ /* 0x0005e80008921844 */
[----:B------:R2:W-:Y:S04]  /*31cf0*/  STL.64 [R1+0xe8], R16 ;  /* 0x0000e81001007387 */ /* 0x0005e80000100a00 */
[----:B------:R2:W-:Y:S04]  /*31d00*/  STL.64 [R1+0xd0], R14 ;  /* 0x0000d00e01007387 */ /* 0x0005e80000100a00 */
[----:B------:R2:W-:Y:S04]  /*31d10*/  LDGSTS.E [R86+-0x7c200], desc[UR4][R16.64], P1 ;  /* 0x83e0000010567fae */ /* 0x0005e80008921844 */
[----:B------:R2:W-:Y:S01]  /*31d20*/  LDGSTS.E [R85+-0x7be00], desc[UR4][R14.64], P1 ;  /* 0x842000000e557fae */ /* 0x0005e20008921844 */
[----:B-1----:R-:W-:-:S05]  /*31d30*/  IMAD.WIDE R12, R2, 0x4, R244 ;  /* 0x00000004020c7825 */ /* 0x002fca00078e02f4 */
[----:B------:R1:W-:Y:S01]  /*31d40*/  STL.64 [R1+0xb8], R12 ;  /* 0x0000b80c01007387 */ /* 0x0003e20000100a00 */
[----:B--2---:R-:W-:-:S03]  /*31d50*/  IMAD.WIDE R18, R2, 0x4, R238 ;  /* 0x0000000402127825 */ /* 0x004fc600078e02ee */
[----:B------:R-:W2:Y:S04]  /*31d60*/  LDL.LU.64 R244, [R1+0xbf8] ;  /* 0x000bf80001f47983 */ /* 0x000ea80000300a00 */
[----:B------:R-:W2:Y:S01]  /*31d70*/  LDL.LU.64 R238, [R1+0xbd8] ;  /* 0x000bd80001ee7983 */ /* 0x000ea20000300a00 */
[----:B------:R-:W-:-:S03]  /*31d80*/  IMAD.WIDE R16, R2, 0x4, R230 ;  /* 0x0000000402107825 */ /* 0x000fc600078e02e6 */
[----:B------:R-:W-:Y:S01]  /*31d90*/  STL.64 [R1+0xa0], R18 ;  /* 0x0000a01201007387 */ /* 0x000fe20000100a00 */
[----:B------:R-:W-:-:S03]  /*31da0*/  IMAD.WIDE R14, R2, 0x4, R232 ;  /* 0x00000004020e7825 */ /* 0x000fc600078e02e8 */
[----:B------:R1:W-:Y:S04]  /*31db0*/  LDGSTS.E [R84+-0x7ba00], desc[UR4][R12.64], P1 ;  /* 0x846000000c547fae */ /* 0x0003e80008921844 */
[----:B------:R-:W2:Y:S04]  /*31dc0*/  LDL.LU.64 R232, [R1+0xbc0] ;  /* 0x000bc00001e87983 */ /* 0x000ea80000300a00 */
[----:B------:R-:W2:Y:S04]  /*31dd0*/  LDL.LU.64 R230, [R1+0xba8] ;  /* 0x000ba80001e67983 */ /* 0x000ea80000300a00 */
[----:B------:R4:W-:Y:S04]  /*31de0*/  STL.64 [R1+0x88], R16 ;  /* 0x0000881001007387 */ /* 0x0009e80000100a00 */
[----:B------:R3:W-:Y:S04]  /*31df0*/  STL.64 [R1+0x70], R14 ;  /* 0x0000700e01007387 */ /* 0x0007e80000100a00 */
[----:B------:R-:W-:Y:S01]  /*31e00*/  LDGSTS.E [R87+-0x7b600], desc[UR4][R18.64], P1 ;  /* 0x84a0000012577fae */ /* 0x000fe20008921844 */
[----:B-1----:R-:W-:-:S03]  /*31e10*/  IMAD.WIDE R12, R2, 0x4, R98 ;  /* 0x00000004020c7825 */ /* 0x002fc600078e0262 */
[----:B------:R-:W2:Y:S04]  /*31e20*/  LDL.LU.64 R92, [R1+0xb90] ;  /* 0x000b9000015c7983 */ /* 0x000ea80000300a00 */
[----:B------:R4:W-:Y:S04]  /*31e30*/  LDGSTS.E [R86+-0x7b200], desc[UR4][R16.64], P1 ;  /* 0x84e0000010567fae */ /* 0x0009e80008921844 */
[----:B------:R3:W-:Y:S04]  /*31e40*/  LDGSTS.E [R85+-0x7ae00], desc[UR4][R14.64], P1 ;  /* 0x852000000e557fae */ /* 0x0007e80008921844 */
[----:B------:R1:W-:Y:S01]  /*31e50*/  STL.64 [R1+0x58], R12 ;  /* 0x0000580c01007387 */ /* 0x0003e20000100a00 */
[----:B----4-:R-:W-:-:S03]  /*31e60*/  IMAD.WIDE R16, R2, 0x4, R236 ;  /* 0x0000000402107825 */ /* 0x010fc600078e02ec */
[----:B------:R1:W-:Y:S01]  /*31e70*/  LDGSTS.E [R84+-0x7aa00], desc[UR4][R12.64], P1 ;  /* 0x856000000c547fae */ /* 0x0003e20008921844 */
[----:B---3--:R-:W-:-:S03]  /*31e80*/  IMAD.WIDE R14, R2, 0x4, R226 ;  /* 0x00000004020e7825 */ /* 0x008fc600078e02e2 */
[----:B------:R-:W3:Y:S04]  /*31e90*/  LDL.LU.64 R94, [R1+0xb78] ;  /* 0x000b7800015e7983 */ /* 0x000ee80000300a00 */
[----:B------:R-:W4:Y:S01]  /*31ea0*/  LDL.LU.64 R90, [R1+0xb60] ;  /* 0x000b6000015a7983 */ /* 0x000f220000300a00 */
[----:B-1----:R-:W-:-:S03]  /*31eb0*/  IMAD.WIDE R12, R2, 0x4, R242 ;  /* 0x00000004020c7825 */ /* 0x002fc600078e02f2 */
[----:B------:R-:W-:Y:S04]  /*31ec0*/  STL.64 [R1+0x40], R16 ;  /* 0x0000401001007387 */ /* 0x000fe80000100a00 */
[----:B------:R-:W3:Y:S04]  /*31ed0*/  LDL.LU.64 R236, [R1+0xb48] ;  /* 0x000b480001ec7983 */ /* 0x000ee80000300a00 */
[----:B------:R1:W-:Y:S04]  /*31ee0*/  STL.64 [R1+0x28], R14 ;  /* 0x0000280e01007387 */ /* 0x0003e80000100a00 */
[----:B------:R1:W-:Y:S04]  /*31ef0*/  STL.64 [R1+0x10], R12 ;  /* 0x0000100c01007387 */ /* 0x0003e80000100a00 */
[----:B------:R-:W3:Y:S04]  /*31f00*/  LDL.LU.64 R242, [R1+0xb30] ;  /* 0x000b300001f27983 */ /* 0x000ee80000300a00 */
[----:B------:R-:W-:Y:S04]  /*31f10*/  LDGSTS.E [R87+-0x7a600], desc[UR4][R16.64], P1 ;  /* 0x85a0000010577fae */ /* 0x000fe80008921844 */
[----:B------:R-:W-:Y:S04]  /*31f20*/  LDGSTS.E [R86+-0x7a200], desc[UR4][R14.64], P1 ;  /* 0x85e000000e567fae */ /* 0x000fe80008921844 */
[----:B------:R-:W-:Y:S04]  /*31f30*/  LDGSTS.E [R85+-0x79e00], desc[UR4][R12.64], P1 ;  /* 0x862000000c557fae */ /* 0x000fe80008921844 */
[----:B------:R-:W3:Y:S04]  /*31f40*/  LDL.LU.64 R102, [R1+0xb18] ;  /* 0x000b180001667983 */ /* 0x000ee80000300a00 */
[----:B------:R-:W3:Y:S04]  /*31f50*/  LDL.LU.64 R100, [R1+0xb00] ;  /* 0x000b000001647983 */ /* 0x000ee80000300a00 */
[----:B------:R-:W3:Y:S01]  /*31f60*/  LDL.LU.64 R98, [R1+0xae8] ;  /* 0x000ae80001627983 */ /* 0x000ee20000300a00 */
[----:B--2---:R-:W-:-:S04]  /*31f70*/  IMAD.WIDE R244, R2, 0x4, R244 ;  /* 0x0000000402f47825 */ /* 0x004fc800078e02f4 */
[C---:B------:R-:W-:Y:S01]  /*31f80*/  IMAD.WIDE R238, R2.reuse, 0x4, R238 ;  /* 0x0000000402ee7825 */ /* 0x040fe200078e02ee */
[----:B------:R2:W-:Y:S04]  /*31f90*/  LDGSTS.E [R84+-0x79a00], desc[UR4][R244.64], P1 ;  /* 0x86600000f4547fae */ /* 0x0005e80008921844 */
[----:B------:R-:W-:Y:S01]  /*31fa0*/  LDGSTS.E [R89+-0x79600], desc[UR4][R238.64], P1 ;  /* 0x86a00000ee597fae */ /* 0x000fe20008921844 */
[----:B------:R-:W-:-:S04]  /*31fb0*/  IMAD.WIDE R232, R2, 0x4, R232 ;  /* 0x0000000402e87825 */ /* 0x000fc800078e02e8 */
[C---:B------:R-:W-:Y:S01]  /*31fc0*/  IMAD.WIDE R226, R2.reuse, 0x4, R230 ;  /* 0x0000000402e27825 */ /* 0x040fe200078e02e6 */
[----:B------:R-:W-:Y:S04]  /*31fd0*/  LDGSTS.E [R87+-0x79200], desc[UR4][R232.64], P1 ;  /* 0x86e00000e8577fae */ /* 0x000fe80008921844 */
[----:B------:R-:W3:Y:S04]  /*31fe0*/  LDL.LU.64 R230, [R1+0xad0] ;  /* 0x000ad00001e67983 */ /* 0x000ee80000300a00 */
[----:B------:R-:W-:Y:S01]  /*31ff0*/  LDGSTS.E [R86+-0x78e00], desc[UR4][R226.64], P1 ;  /* 0x87200000e2567fae */ /* 0x000fe20008921844 */
[----:B--2---:R-:W-:-:S05]  /*32000*/  IMAD.WIDE R84, R2, 0x4, R92 ;  /* 0x0000000402547825 */ /* 0x004fca00078e025c */
[----:B------:R4:W-:Y:S02]  /*32010*/  LDGSTS.E [R88+-0x78a00], desc[UR4][R84.64], P1 ;  /* 0x8760000054587fae */ /* 0x0009e40008921844 */
[----:B----4-:R-:W-:-:S04]  /*32020*/  IMAD.WIDE R88, R2, 0x4, R90 ;  /* 0x0000000402587825 */ /* 0x010fc800078e025a */
[C---:B---3--:R-:W-:Y:S02]  /*32030*/  IMAD.WIDE R90, R2.reuse, 0x4, R236 ;  /* 0x00000004025a7825 */ /* 0x048fe400078e02ec */
[----:B------:R-:W2:Y:S04]  /*32040*/  LDL.LU.64 R236, [R1+0xab8] ;  /* 0x000ab80001ec7983 */ /* 0x000ea80000300a00 */
[----:B------:R-:W3:Y:S04]  /*32050*/  LDL.LU.64 R108, [R1+0xaa0] ;  /* 0x000aa000016c7983 */ /* 0x000ee80000300a00 */
[----:B------:R-:W4:Y:S01]  /*32060*/  LDL.LU.64 R106, [R1+0xa88] ;  /* 0x000a8800016a7983 */ /* 0x000f220000300a00 */
[----:B------:R-:W-:-:S03]  /*32070*/  IMAD.WIDE R92, R2, 0x4, R242 ;  /* 0x00000004025c7825 */ /* 0x000fc600078e02f2 */
[----:B------:R-:W4:Y:S01]  /*32080*/  LDL.LU.64 R242, [R1+0xa70] ;  /* 0x000a700001f27983 */ /* 0x000f220000300a00 */
[----:B------:R-:W-:Y:S01]  /*32090*/  IMAD.WIDE R86, R2, 0x4, R94 ;  /* 0x0000000402567825 */ /* 0x000fe200078e025e */
[C---:B------:R-:W-:Y:S02]  /*320a0*/  IADD3 R94, R251.reuse, 0x100000, RZ ;  /* 0x00100000fb5e7810 */ /* 0x040fe40007ffe0ff */
[----:B------:R-:W4:Y:S01]  /*320b0*/  LDL.LU.64 R126, [R1+0xa58] ;  /* 0x000a5800017e7983 */ /* 0x000f220000300a00 */
[----:B------:R-:W-:-:S03]  /*320c0*/  VIADD R95, R251, 0x100000 ;  /* 0x00100000fb5f7836 */ /* 0x000fc60000000000 */
[----:B------:R-:W-:Y:S04]  /*320d0*/  LDGSTS.E [R97+-0x78600], desc[UR4][R86.64], P1 ;  /* 0x87a0000056617fae */ /* 0x000fe80008921844 */
[----:B------:R-:W-:Y:S04]  /*320e0*/  LDGSTS.E [R95+-0x78200], desc[UR4][R88.64], P1 ;  /* 0x87e00000585f7fae */ /* 0x000fe80008921844 */
[----:B------:R1:W-:Y:S04]  /*320f0*/  LDGSTS.E [R94+-0x6fe00], desc[UR4][R90.64], P1 ;  /* 0x902000005a5e7fae */ /* 0x0003e80008921844 */
[----:B------:R1:W-:Y:S01]  /*32100*/  LDGSTS.E [R96+-0x6fa00], desc[UR4][R92.64], P1 ;  /* 0x906000005c607fae */ /* 0x0003e20008921844 */
[----:B------:R-:W-:-:S03]  /*32110*/  IMAD.WIDE R98, R2, 0x4, R98 ;  /* 0x0000000402627825 */ /* 0x000fc600078e0262 */
[----:B------:R-:W4:Y:S01]  /*32120*/  LDL.LU.64 R124, [R1+0xa28] ;  /* 0x000a2800017c7983 */ /* 0x000f220000300a00 */
[----:B-1----:R-:W-:-:S03]  /*32130*/  IMAD.WIDE R94, R2, 0x4, R102 ;  /* 0x00000004025e7825 */ /* 0x002fc600078e0266 */
[----:B------:R-:W4:Y:S01]  /*32140*/  LDL.LU.64 R114, [R1+0xa00] ;  /* 0x000a000001727983 */ /* 0x000f220000300a00 */
[C---:B------:R-:W-:Y:S01]  /*32150*/  IADD3 R102, R251.reuse, 0x100000, RZ ;  /* 0x00100000fb667810 */ /* 0x040fe20007ffe0ff */
[C---:B------:R-:W-:Y:S02]  /*32160*/  IMAD.WIDE R96, R2.reuse, 0x4, R100 ;  /* 0x0000000402607825 */ /* 0x040fe400078e0264 */
[----:B------:R-:W4:Y:S02]  /*32170*/  LDL.LU.64 R116, [R1+0x9d8] ;  /* 0x0009d80001747983 */ /* 0x000f240000300a00 */
[----:B------:R-:W-:Y:S02]  /*32180*/  VIADD R103, R251, 0x100000 ;  /* 0x00100000fb677836 */ /* 0x000fe40000000000 */
[----:B------:R-:W-:Y:S04]  /*32190*/  LDGSTS.E [R105+-0x6f600], desc[UR4][R94.64], P1 ;  /* 0x90a000005e697fae */ /* 0x000fe80008921844 */
[----:B------:R-:W-:Y:S04]  /*321a0*/  LDGSTS.E [R104+-0x6f200], desc[UR4][R96.64], P1 ;  /* 0x90e0000060687fae */ /* 0x000fe80008921844 */
[----:B------:R-:W-:Y:S01]  /*321b0*/  LDGSTS.E [R103+-0x6ee00], desc[UR4][R98.64], P1 ;  /* 0x9120000062677fae */ /* 0x000fe20008921844 */
[----:B------:R-:W-:-:S03]  /*321c0*/  IMAD.WIDE R100, R2, 0x4, R230 ;  /* 0x0000000402647825 */ /* 0x000fc600078e02e6 */
[----:B------:R-:W4:Y:S04]  /*321d0*/  LDL.LU.64 R230, [R1+0x9b0] ;  /* 0x0009b00001e67983 */ /* 0x000f280000300a00 */
[----:B------:R2:W-:Y:S02]  /*321e0*/  LDGSTS.E [R102+-0x6ea00], desc[UR4][R100.64], P1 ;  /* 0x9160000064667fae */ /* 0x0005e40008921844 */
[C---:B--2---:R-:W-:Y:S02]  /*321f0*/  IMAD.WIDE R102, R2.reuse, 0x4, R236 ;  /* 0x0000000402667825 */ /* 0x044fe400078e02ec */
[----:B------:R-:W2:Y:S02]  /*32200*/  LDL.LU.64 R236, [R1+0x988] ;  /* 0x0009880001ec7983 */ /* 0x000ea40000300a00 */
[----:B---3--:R-:W-:-:S02]  /*32210*/  IMAD.WIDE R104, R2, 0x4, R108 ;  /* 0x0000000402687825 */ /* 0x008fc400078e026c */
[----:B------:R-:W3:Y:S02]  /*32220*/  LDL.LU.64 R122, [R1+0x960] ;  /* 0x00096000017a7983 */ /* 0x000ee40000300a00 */
[C---:B----4-:R-:W-:Y:S02]  /*32230*/  IMAD.WIDE R106, R2.reuse, 0x4, R106 ;  /* 0x00000004026a7825 */ /* 0x050fe400078e026a */
[----:B------:R-:W-:Y:S02]  /*32240*/  LDGSTS.E [R113+-0x6e600], desc[UR4][R102.64], P1 ;  /* 0x91a0000066717fae */ /* 0x000fe40008921844 */
[C---:B------:R-:W-:Y:S02]  /*32250*/  IMAD.WIDE R108, R2.reuse, 0x4, R242 ;  /* 0x00000004026c7825 */ /* 0x040fe400078e02f2 */
[----:B------:R-:W4:Y:S04]  /*32260*/  LDL.LU.64 R242, [R1+0x938] ;  /* 0x0009380001f27983 */ /* 0x000f280000300a00 */
[----:B------:R1:W-:Y:S04]  /*32270*/  LDGSTS.E [R112+-0x6e200], desc[UR4][R104.64], P1 ;  /* 0x91e0000068707fae */ /* 0x0003e80008921844 */
[----:B------:R-:W-:Y:S04]  /*32280*/  LDGSTS.E [R111+-0x6de00], desc[UR4][R106.64], P1 ;  /* 0x922000006a6f7fae */ /* 0x000fe80008921844 */
[----:B------:R1:W-:Y:S04]  /*32290*/  LDGSTS.E [R110+-0x6da00], desc[UR4][R108.64], P1 ;  /* 0x926000006c6e7fae */ /* 0x0003e80008921844 */
[----:B------:R-:W3:Y:S04]  /*322a0*/  LDL.LU.64 R142, [R1+0x910] ;  /* 0x00091000018e7983 */ /* 0x000ee80000300a00 */
[----:B------:R-:W3:Y:S01]  /*322b0*/  LDL.LU.64 R140, [R1+0x8e8] ;  /* 0x0008e800018c7983 */ /* 0x000ee20000300a00 */
[----:B-1----:R-:W-:-:S03]  /*322c0*/  IMAD.WIDE R112, R2, 0x4, R124 ;  /* 0x0000000402707825 */ /* 0x002fc600078e027c */
[----:B------:R-:W3:Y:S01]  /*322d0*/  LDL.LU.64 R130, [R1+0x8c0] ;  /* 0x0008c00001827983 */ /* 0x000ee20000300a00 */
[----:B------:R-:W-:-:S03]  /*322e0*/  IMAD.WIDE R110, R2, 0x4, R126 ;  /* 0x00000004026e7825 */ /* 0x000fc600078e027e */
[----:B------:R-:W3:Y:S01]  /*322f0*/  LDL.LU.64 R132, [R1+0x898] ;  /* 0x0008980001847983 */ /* 0x000ee20000300a00 */
[----:B------:R-:W-:-:S03]  /*32300*/  IMAD.WIDE R114, R2, 0x4, R114 ;  /* 0x0000000402727825 */ /* 0x000fc600078e0272 */
[----:B------:R-:W-:Y:S01]  /*32310*/  LDGSTS.E [R121+-0x6d600], desc[UR4][R110.64], P1 ;  /* 0x92a000006e797fae */ /* 0x000fe20008921844 */
[----:B------:R-:W-:-:S03]  /*32320*/  IMAD.WIDE R116, R2, 0x4, R116 ;  /* 0x0000000402747825 */ /* 0x000fc600078e0274 */
[----:B------:R-:W-:Y:S04]  /*32330*/  LDGSTS.E [R120+-0x6d200], desc[UR4][R112.64], P1 ;  /* 0x92e0000070787fae */ /* 0x000fe80008921844 */
[----:B------:R-:W-:Y:S04]  /*32340*/  LDGSTS.E [R119+-0x6ce00], desc[UR4][R114.64], P1 ;  /* 0x9320000072777fae */ /* 0x000fe80008921844 */
[----:B------:R1:W-:Y:S04]  /*32350*/  LDGSTS.E [R118+-0x6ca00], desc[UR4][R116.64], P1 ;  /* 0x9360000074767fae */ /* 0x0003e80008921844 */
[----:B------:R-:W3:Y:S01]  /*32360*/  LDL.LU.64 R138, [R1+0x870] ;  /* 0x00087000018a7983 */ /* 0x000ee20000300a00 */
[----:B-1----:R-:W-:-:S03]  /*32370*/  IMAD.WIDE R118, R2, 0x4, R230 ;  /* 0x0000000402767825 */ /* 0x002fc600078e02e6 */
[----:B------:R-:W3:Y:S01]  /*32380*/  LDL.LU.64 R230, [R1+0x848] ;  /* 0x0008480001e67983 */ /* 0x000ee20000300a00 */
[----:B----4-:R-:W-:-:S03]  /*32390*/  IMAD.WIDE R124, R2, 0x4, R242 ;  /* 0x00000004027c7825 */ /* 0x010fc600078e02f2 */
[----:B------:R-:W-:Y:S01]  /*323a0*/  LDGSTS.E [R129+-0x6c600], desc[UR4][R118.64], P1 ;  /* 0x93a0000076817fae */ /* 0x000fe20008921844 */
[----:B--2---:R-:W-:-:S03]  /*323b0*/  IMAD.WIDE R120, R2, 0x4, R236 ;  /* 0x0000000402787825 */ /* 0x004fc600078e02ec */
[----:B------:R-:W2:Y:S04]  /*323c0*/  LDL.LU.64 R236, [R1+0x820] ;  /* 0x0008200001ec7983 */ /* 0x000ea80000300a00 */
[----:B------:R-:W4:Y:S01]  /*323d0*/  LDL.LU.64 R242, [R1+0x7f8] ;  /* 0x0007f80001f27983 */ /* 0x000f220000300a00 */
[C---:B------:R-:W-:Y:S02]  /*323e0*/  VIADD R127, R251.reuse, 0x100000 ;  /* 0x00100000fb7f7836 */ /* 0x040fe40000000000 */
[C---:B---3--:R-:W-:Y:S01]  /*323f0*/  IMAD.WIDE R122, R2.reuse, 0x4, R122 ;  /* 0x00000004027a7825 */ /* 0x048fe200078e027a */
[----:B------:R-:W3:Y:S03]  /*32400*/  LDL.LU.64 R162, [R1+0x7d0] ;  /* 0x0007d00001a27983 */ /* 0x000ee60000300a00 */
[----:B------:R-:W-:Y:S01]  /*32410*/  VIADD R126, R251, 0x100000 ;  /* 0x00100000fb7e7836 */ /* 0x000fe20000000000 */
[----:B------:R-:W3:Y:S04]  /*32420*/  LDL.LU.64 R160, [R1+0x7a8] ;  /* 0x0007a80001a07983 */ /* 0x000ee80000300a00 */
[----:B------:R1:W-:Y:S04]  /*32430*/  LDGSTS.E [R128+-0x6c200], desc[UR4][R120.64], P1 ;  /* 0x93e0000078807fae */ /* 0x0003e80008921844 */
[----:B------:R-:W3:Y:S04]  /*32440*/  LDL.LU.64 R146, [R1+0x780] ;  /* 0x0007800001927983 */ /* 0x000ee80000300a00 */
[----:B------:R-:W-:Y:S04]  /*32450*/  LDGSTS.E [R127+-0x6be00], desc[UR4][R122.64], P1 ;  /* 0x942000007a7f7fae */ /* 0x000fe80008921844 */
[----:B------:R-:W3:Y:S01]  /*32460*/  LDL.LU.64 R148, [R1+0x758] ;  /* 0x0007580001947983 */ /* 0x000ee20000300a00 */
[----:B-1----:R-:W-:-:S03]  /*32470*/  IMAD.WIDE R128, R2, 0x4, R140 ;  /* 0x0000000402807825 */ /* 0x002fc600078e028c */
[----:B------:R1:W-:Y:S01]  /*32480*/  LDGSTS.E [R126+-0x6ba00], desc[UR4][R124.64], P1 ;  /* 0x946000007c7e7fae */ /* 0x0003e20008921844 */
[----:B------:R-:W-:-:S03]  /*32490*/  IMAD.WIDE R130, R2, 0x4, R130 ;  /* 0x0000000402827825 */ /* 0x000fc600078e0282 */
[----:B------:R-:W3:Y:S01]  /*324a0*/  LDL.LU.64 R156, [R1+0xe50] ;  /* 0x000e5000019c7983 */ /* 0x000ee20000300a00 */
[----:B------:R-:W-:-:S03]  /*324b0*/  IMAD.WIDE R132, R2, 0x4, R132 ;  /* 0x0000000402847825 */ /* 0x000fc600078e0284 */
[----:B------:R-:W3:Y:S01]  /*324c0*/  LDL.LU.64 R158, [R1+0x740] ;  /* 0x00074000019e7983 */ /* 0x000ee20000300a00 */
[----:B-1----:R-:W-:-:S03]  /*324d0*/  IMAD.WIDE R126, R2, 0x4, R142 ;  /* 0x00000004027e7825 */ /* 0x002fc600078e028e */
[----:B------:R-:W3:Y:S04]  /*324e0*/  LDL.LU.64 R154, [R1+0x718] ;  /* 0x00071800019a7983 */ /* 0x000ee80000300a00 */
[----:B------:R-:W-:Y:S04]  /*324f0*/  LDGSTS.E [R137+-0x6b600], desc[UR4][R126.64], P1 ;  /* 0x94a000007e897fae */ /* 0x000fe80008921844 */
[----:B------:R-:W-:Y:S04]  /*32500*/  LDGSTS.E [R136+-0x6b200], desc[UR4][R128.64], P1 ;  /* 0x94e0000080887fae */ /* 0x000fe80008921844 */
[----:B------:R-:W-:Y:S04]  /*32510*/  LDGSTS.E [R135+-0x6ae00], desc[UR4][R130.64], P1 ;  /* 0x9520000082877fae */ /* 0x000fe80008921844 */
[----:B------:R1:W-:Y:S02]  /*32520*/  LDGSTS.E [R134+-0x6aa00], desc[UR4][R132.64], P1 ;  /* 0x9560000084867fae */ /* 0x0003e40008921844 */
[----:B-1----:R-:W-:-:S04]  /*32530*/  IMAD.WIDE R134, R2, 0x4, R138 ;  /* 0x0000000402867825 */ /* 0x002fc800078e028a */
[C---:B----4-:R-:W-:Y:S01]  /*32540*/  IMAD.WIDE R140, R2.reuse, 0x4, R242 ;  /* 0x00000004028c7825 */ /* 0x050fe200078e02f2 */
[C---:B------:R-:W-:Y:S01]  /*32550*/  IADD3 R142, R251.reuse, 0x100000, RZ ;  /* 0x00100000fb8e7810 */ /* 0x040fe20007ffe0ff */
[----:B------:R-:W4:Y:S02]  /*32560*/  LDL.LU.64 R242, [R1+0xe48] ;  /* 0x000e480001f27983 */ /* 0x000f240000300a00 */
[C---:B--2---:R-:W-:Y:S02]  /*32570*/  IMAD.WIDE R138, R2.reuse, 0x4, R236 ;  /* 0x00000004028a7825 */ /* 0x044fe400078e02ec */
[----:B------:R-:W2:Y:S02]  /*32580*/  LDL.LU.64 R236, [R1+0xe40] ;  /* 0x000e400001ec7983 */ /* 0x000ea40000300a00 */
[----:B------:R-:W-:Y:S02]  /*32590*/  IMAD.WIDE R136, R2, 0x4, R230 ;  /* 0x0000000402887825 */ /* 0x000fe400078e02e6 */
[----:B------:R-:W2:Y:S04]  /*325a0*/  LDL.LU.64 R166, [R1+0xe38] ;  /* 0x000e380001a67983 */ /* 0x000ea80000300a00 */
[----:B------:R-:W2:Y:S01]  /*325b0*/  LDL.LU.64 R230, [R1+0xe30] ;  /* 0x000e300001e67983 */ /* 0x000ea20000300a00 */
[----:B------:R-:W-:-:S03]  /*325c0*/  VIADD R143, R251, 0x100000 ;  /* 0x00100000fb8f7836 */ /* 0x000fc60000000000 */
[----:B------:R-:W2:Y:S04]  /*325d0*/  LDL.LU.64 R164, [R1+0xe28] ;  /* 0x000e280001a47983 */ /* 0x000ea80000300a00 */
[----:B------:R-:W-:Y:S04]  /*325e0*/  LDGSTS.E [R145+-0x6a600], desc[UR4][R134.64], P1 ;  /* 0x95a0000086917fae */ /* 0x000fe80008921844 */
[----:B------:R1:W-:Y:S04]  /*325f0*/  LDGSTS.E [R144+-0x6a200], desc[UR4][R136.64], P1 ;  /* 0x95e0000088907fae */ /* 0x0003e80008921844 */
[----:B------:R-:W-:Y:S01]  /*32600*/  LDGSTS.E [R143+-0x69e00], desc[UR4][R138.64], P1 ;  /* 0x962000008a8f7fae */ /* 0x000fe20008921844 */
[----:B---3--:R-:W-:-:S03]  /*32610*/  IMAD.WIDE R146, R2, 0x4, R146 ;  /* 0x0000000402927825 */ /* 0x008fc600078e0292 */
[----:B------:R3:W-:Y:S01]  /*32620*/  LDGSTS.E [R142+-0x69a00], desc[UR4][R140.64], P1 ;  /* 0x966000008c8e7fae */ /* 0x0007e20008921844 */
[----:B------:R-:W-:-:S04]  /*32630*/  IMAD.WIDE R148, R2, 0x4, R148 ;  /* 0x0000000402947825 */ /* 0x000fc800078e0294 */
[----:B-1----:R-:W-:-:S04]  /*32640*/  IMAD.WIDE R144, R2, 0x4, R160 ;  /* 0x0000000402907825 */ /* 0x002fc800078e02a0 */
[C---:B---3--:R-:W-:Y:S02]  /*32650*/  IMAD.WIDE R142, R2.reuse, 0x4, R162 ;  /* 0x00000004028e7825 */ /* 0x048fe400078e02a2 */
[----:B------:R-:W3:Y:S02]  /*32660*/  LDL.LU.64 R162, [R1+0xe20] ;  /* 0x000e200001a27983 */ /* 0x000ee40000300a00 */
[----:B------:R-:W-:Y:S02]  /*32670*/  IMAD.WIDE R14, R2, 0x4, R156 ;  /* 0x00000004020e7825 */ /* 0x000fe400078e029c */
[----:B------:R-:W-:Y:S04]  /*32680*/  LDGSTS.E [R153+-0x69600], desc[UR4][R142.64], P1 ;  /* 0x96a000008e997fae */ /* 0x000fe80008921844 */
[----:B------:R-:W-:Y:S04]  /*32690*/  LDGSTS.E [R152+-0x69200], desc[UR4][R144.64], P1 ;  /* 0x96e0000090987fae */ /* 0x000fe80008921844 */
[----:B------:R-:W-:Y:S04]  /*326a0*/  LDGSTS.E [R151+-0x68e00], desc[UR4][R146.64], P1 ;  /* 0x9720000092977fae */ /* 0x000fe80008921844 */
[----:B------:R-:W3:Y:S04]  /*326b0*/  LDL.LU.64 R160, [R1+0xe18] ;  /* 0x000e180001a07983 */ /* 0x000ee80000300a00 */
[----:B------:R1:W-:Y:S04]  /*326c0*/  LDGSTS.E [R150+-0x68a00], desc[UR4][R148.64], P1 ;  /* 0x9760000094967fae */ /* 0x0003e80008921844 */
[----:B------:R2:W-:Y:S01]  /*326d0*/  STL.64 [R1+0x248], R14 ;  /* 0x0002480e01007387 */ /* 0x0005e20000100a00 */
[C---:B------:R-:W-:Y:S01]  /*326e0*/  IADD3 R157, R251.reuse, 0x100000, RZ ;  /* 0x00100000fb9d7810 */ /* 0x040fe20007ffe0ff */
[----:B------:R-:W-:-:S02]  /*326f0*/  VIADD R156, R251, 0x100000 ;  /* 0x00100000fb9c7836 */ /* 0x000fc40000000000 */
[C---:B-1----:R-:W-:Y:S02]  /*32700*/  IMAD.WIDE R150, R2.reuse, 0x4, R158 ;  /* 0x0000000402967825 */ /* 0x042fe400078e029e */
[----:B------:R-:W3:Y:S02]  /*32710*/  LDL.LU.64 R158, [R1+0xe10] ;  /* 0x000e1000019e7983 */ /* 0x000ee40000300a00 */
[----:B------:R-:W-:Y:S02]  /*32720*/  IMAD.WIDE R152, R2, 0x4, R154 ;  /* 0x0000000402987825 */ /* 0x000fe400078e029a */
[----:B------:R-:W-:Y:S02]  /*32730*/  LDGSTS.E [R157+-0x68600], desc[UR4][R150.64], P1 ;  /* 0x97a00000969d7fae */ /* 0x000fe40008921844 */
[----:B------:R-:W-:Y:S02]  /*32740*/  VIADD R155, R252, 0x100000 ;  /* 0x00100000fc9b7836 */ /* 0x000fe40000000000 */
[----:B------:R-:W-:Y:S04]  /*32750*/  LDGSTS.E [R156+-0x68200], desc[UR4][R152.64], P1 ;  /* 0x97e00000989c7fae */ /* 0x000fe80008921844 */
[----:B------:R1:W-:Y:S01]  /*32760*/  LDGSTS.E [R155+-0x7fd00], desc[UR4][R14.64], P1 ;  /* 0x803000000e9b7fae */ /* 0x0003e20008921844 */
[----:B----4-:R-:W-:-:S03]  /*32770*/  IMAD.WIDE R12, R2, 0x4, R242 ;  /* 0x00000004020c7825 */ /* 0x010fc600078e02f2 */
[----:B------:R-:W4:Y:S01]  /*32780*/  LDL.LU.64 R242, [R1+0xe08] ;  /* 0x000e080001f27983 */ /* 0x000f220000300a00 */
[----:B--2---:R-:W-:-:S03]  /*32790*/  IMAD.WIDE R18, R2, 0x4, R236 ;  /* 0x0000000402127825 */ /* 0x004fc600078e02ec */
[----:B------:R2:W-:Y:S04]  /*327a0*/  STL.64 [R1+0x230], R12 ;  /* 0x0002300c01007387 */ /* 0x0005e80000100a00 */
[----:B------:R-:W4:Y:S01]  /*327b0*/  LDL.LU.64 R236, [R1+0xe00] ;  /* 0x000e000001ec7983 */ /* 0x000f220000300a00 */
[----:B-1----:R-:W-:-:S03]  /*327c0*/  IMAD.WIDE R14, R2, 0x4, R230 ;  /* 0x00000004020e7825 */ /* 0x002fc600078e02e6 */
[----:B------:R3:W-:Y:S04]  /*327d0*/  STL.64 [R1+0x218], R18 ;  /* 0x0002181201007387 */ /* 0x0007e80000100a00 */
[----:B------:R-:W4:Y:S01]  /*327e0*/  LDL.LU.64 R230, [R1+0xdf8] ;  /* 0x000df80001e67983 */ /* 0x000f220000300a00 */
[----:B------:R-:W-:Y:S02]  /*327f0*/  VIADD R154, R252, 0x100000 ;  /* 0x00100000fc9a7836 */ /* 0x000fe40000000000 */
[----:B------:R-:W-:Y:S01]  /*32800*/  IMAD.WIDE R16, R2, 0x4, R166 ;  /* 0x0000000402107825 */ /* 0x000fe200078e02a6 */
[----:B------:R-:W4:Y:S04]  /*32810*/  LDL.LU.64 R168, [R1+0xdf0] ;  /* 0x000df00001a87983 */ /* 0x000f280000300a00 */
[----:B------:R2:W-:Y:S01]  /*32820*/  LDGSTS.E [R154+-0x7f900], desc[UR4][R12.64], P1 ;  /* 0x807000000c9a7fae */ /* 0x0005e20008921844 */
[----:B------:R-:W-:-:S03]  /*32830*/  VIADD R157, R252, 0x100000 ;  /* 0x00100000fc9d7836 */ /* 0x000fc60000000000 */
[----:B------:R1:W-:Y:S04]  /*32840*/  STL.64 [R1+0x200], R16 ;  /* 0x0002001001007387 */ /* 0x0003e80000100a00 */
[----:B------:R1:W-:Y:S01]  /*32850*/  STL.64 [R1+0x1e8], R14 ;  /* 0x0001e80e01007387 */ /* 0x0003e20000100a00 */
[----:B--2---:R-:W-:Y:S01]  /*32860*/  IMAD.WIDE R12, R2, 0x4, R164 ;  /* 0x00000004020c7825 */ /* 0x004fe200078e02a4 */
[----:B------:R-:W-:Y:S02]  /*32870*/  IADD3 R156, R252, 0x100000, RZ ;  /* 0x00100000fc9c7810 */ /* 0x000fe40007ffe0ff */
[----:B------:R3:W-:Y:S04]  /*32880*/  LDGSTS.E [R157+-0x7f500], desc[UR4][R18.64], P1 ;  /* 0x80b00000129d7fae */ /* 0x0007e80008921844 */
[----:B------:R4:W-:Y:S04]  /*32890*/  STL.64 [R1+0x1d0], R12 ;  /* 0x0001d00c01007387 */ /* 0x0009e80000100a00 */
[----:B------:R-:W2:Y:S01]  /*328a0*/  LDL.LU.64 R164, [R1+0xde8] ;  /* 0x000de80001a47983 */ /* 0x000ea20000300a00 */
[----:B---3--:R-:W-:-:S03]  /*328b0*/  IMAD.WIDE R18, R2, 0x4, R162 ;  /* 0x0000000402127825 */ /* 0x008fc600078e02a2 */
[----:B------:R1:W-:Y:S04]  /*328c0*/  LDGSTS.E [R156+-0x7f100], desc[UR4][R16.64], P1 ;  /* 0x80f00000109c7fae */ /* 0x0003e80008921844 */
[----:B------:R-:W3:Y:S04]  /*328d0*/  LDL.LU.64 R162, [R1+0xde0] ;  /* 0x000de00001a27983 */ /* 0x000ee80000300a00 */
[----:B------:R1:W-:Y:S02]  /*328e0*/  LDGSTS.E [R155+-0x7ed00], desc[UR4][R14.64], P1 ;  /* 0x813000000e9b7fae */ /* 0x0003e40008921844 */
[----:B-1----:R-:W-:-:S02]  /*328f0*/  IMAD.WIDE R16, R2, 0x4, R160 ;  /* 0x0000000402107825 */ /* 0x002fc400078e02a0 */
[----:B------:R1:W-:Y:S04]  /*32900*/  STL.64 [R1+0x1b8], R18 ;  /* 0x0001b81201007387 */ /* 0x0003e80000100a00 */
[----:B------:R-:W3:Y:S04]  /*32910*/  LDL.LU.64 R166, [R1+0xdd8] ;  /* 0x000dd80001a67983 */ /* 0x000ee80000300a00 */
[----:B------:R-:W3:Y:S04]  /*32920*/  LDL.LU.64 R160, [R1+0xdd0] ;  /* 0x000dd00001a07983 */ /* 0x000ee80000300a00 */
[----:B------:R4:W-:Y:S01]  /*32930*/  LDGSTS.E [R154+-0x7e900], desc[UR4][R12.64], P1 ;  /* 0x817000000c9a7fae */ /* 0x0009e20008921844 */
[----:B------:R-:W-:-:S03]  /*32940*/  IMAD.WIDE R14, R2, 0x4, R158 ;  /* 0x00000004020e7825 */ /* 0x000fc600078e029e */
[----:B------:R1:W-:Y:S04]  /*32950*/  STL.64 [R1+0x1a0], R16 ;  /* 0x0001a01001007387 */ /* 0x0003e80000100a00 */
[----:B------:R1:W-:Y:S04]  /*32960*/  STL.64 [R1+0x188], R14 ;  /* 0x0001880e01007387 */ /* 0x0003e80000100a00 */
[----:B------:R1:W-:Y:S04]  /*32970*/  LDGSTS.E [R157+-0x7e500], desc[UR4][R18.64], P1 ;  /* 0x81b00000129d7fae */ /* 0x0003e80008921844 */
[----:B------:R1:W-:Y:S04]  /*32980*/  LDGSTS.E [R156+-0x7e100], desc[UR4][R16.64], P1 ;  /* 0x81f00000109c7fae */ /* 0x0003e80008921844 */
[----:B------:R1:W-:Y:S01]  /*32990*/  LDGSTS.E [R155+-0x7dd00], desc[UR4][R14.64], P1 ;  /* 0x823000000e9b7fae */ /* 0x0003e20008921844 */
[----:B----4-:R-:W-:-:S03]  /*329a0*/  IMAD.WIDE R12, R2, 0x4, R242 ;  /* 0x00000004020c7825 */ /* 0x010fc600078e02f2 */
[----:B------:R-:W4:Y:S04]  /*329b0*/  LDL.LU.64 R242, [R1+0xdc8] ;  /* 0x000dc80001f27983 */ /* 0x000f280000300a00 */
[----:B------:R2:W-:Y:S01]  /*329c0*/  STL.64 [R1+0x170], R12 ;  /* 0x0001700c01007387 */ /* 0x0005e20000100a00 */
[----:B-1----:R-:W-:-:S03]  /*329d0*/  IMAD.WIDE R18, R2, 0x4, R236 ;  /* 0x0000000402127825 */ /* 0x002fc600078e02ec */
[----:B------:R-:W4:Y:S04]  /*329e0*/  LDL.LU.64 R236, [R1+0xdc0] ;  /* 0x000dc00001ec7983 */ /* 0x000f280000300a00 */
[----:B------:R-:W4:Y:S01]  /*329f0*/  LDL.LU.64 R158, [R1+0xdb8] ;  /* 0x000db800019e7983 */ /* 0x000f220000300a00 */
[----:B------:R-:W-:-:S03]  /*32a00*/  IMAD.WIDE R16, R2, 0x4, R230 ;  /* 0x0000000402107825 */ /* 0x000fc600078e02e6 */
[----:B------:R3:W-:Y:S04]  /*32a10*/  STL.64 [R1+0x158], R18 ;  /* 0x0001581201007387 */ /* 0x0007e80000100a00 */
[----:B------:R-:W4:Y:S01]  /*32a20*/  LDL.LU.64 R230, [R1+0xdb0] ;  /* 0x000db00001e67983 */ /* 0x000f220000300a00 */
[----:B------:R-:W-:-:S03]  /*32a30*/  IMAD.WIDE R14, R2, 0x4, R168 ;  /* 0x00000004020e7825 */ /* 0x000fc600078e02a8 */
[----:B------:R2:W-:Y:S04]  /*32a40*/  LDGSTS.E [R154+-0x7d900], desc[UR4][R12.64], P1 ;  /* 0x827000000c9a7fae */ /* 0x0005e80008921844 */
[----:B------:R1:W-:Y:S04]  /*32a50*/  STL.64 [R1+0x140], R16 ;  /* 0x0001401001007387 */ /* 0x0003e80000100a00 */
[----:B------:R1:W-:Y:S04]  /*32a60*/  STL.64 [R1+0x128], R14 ;  /* 0x0001280e01007387 */ /* 0x0003e80000100a00 */
[----:B------:R3:W-:Y:S04]  /*32a70*/  LDGSTS.E [R157+-0x7d500], desc[UR4][R18.64], P1 ;  /* 0x82b00000129d7fae */ /* 0x0007e80008921844 */
[----:B------:R1:W-:Y:S01]  /*32a80*/  LDGSTS.E [R156+-0x7d100], desc[UR4][R16.64], P1 ;  /* 0x82f00000109c7fae */ /* 0x0003e20008921844 */
[----:B--2---:R-:W-:-:S03]  /*32a90*/  IMAD.WIDE R12, R2, 0x4, R164 ;  /* 0x00000004020c7825 */ /* 0x004fc600078e02a4 */
[----:B------:R2:W-:Y:S04]  /*32aa0*/  LDGSTS.E [R155+-0x7cd00], desc[UR4][R14.64], P1 ;  /* 0x833000000e9b7fae */ /* 0x0005e80008921844 */
[----:B------:R-:W4:Y:S04]  /*32ab0*/  LDL.LU.64 R164, [R1+0xda8] ;  /* 0x000da80001a47983 */ /* 0x000f280000300a00 */
[----:B------:R4:W-:Y:S01]  /*32ac0*/  STL.64 [R1+0x110], R12 ;  /* 0x0001100c01007387 */ /* 0x0009e20000100a00 */
[----:B---3--:R-:W-:-:S03]  /*32ad0*/  IMAD.WIDE R18, R2, 0x4, R162 ;  /* 0x0000000402127825 */ /* 0x008fc600078e02a2 */
[----:B------:R-:W3:Y:S04]  /*32ae0*/  LDL.LU.64 R162, [R1+0xd90] ;  /* 0x000d900001a27983 */ /* 0x000ee80000300a00 */
[----:B------:R4:W-:Y:S04]  /*32af0*/  STL.64 [R1+0xf8], R18 ;  /* 0x0000f81201007387 */ /* 0x0009e80000100a00 */
[----:B------:R4:W-:Y:S01]  /*32b00*/  LDGSTS.E [R154+-0x7c900], desc[UR4][R12.64], P1 ;  /* 0x837000000c9a7fae */ /* 0x0009e20008921844 */
[----:B-1----:R-:W-:-:S03]  /*32b10*/  IMAD.WIDE R16, R2, 0x4, R166 ;  /* 0x0000000402107825 */ /* 0x002fc600078e02a6 */
[----:B------:R1:W-:Y:S01]  /*32b20*/  LDGSTS.E [R157+-0x7c500], desc[UR4][R18.64], P1 ;  /* 0x83b00000129d7fae */ /* 0x0003e20008921844 */
[----:B--2---:R-:W-:-:S03]  /*32b30*/  IMAD.WIDE R14, R2, 0x4, R160 ;  /* 0x00000004020e7825 */ /* 0x004fc600078e02a0 */
[----:B------:R-:W2:Y:S04]  /*32b40*/  LDL.LU.64 R160, [R1+0xd80] ;  /* 0x000d800001a07983 */ /* 0x000ea80000300a00 */
[----:B------:R1:W-:Y:S04]  /*32b50*/  STL.64 [R1+0xe0], R16 ;  /* 0x0000e01001007387 */ /* 0x0003e80000100a00 */
[----:B------:R1:W-:Y:S04]  /*32b60*/  STL.64 [R1+0xc8], R14 ;  /* 0x0000c80e01007387 */ /* 0x0003e80000100a00 */
[----:B------:R1:W-:Y:S04]  /*32b70*/  LDGSTS.E [R156+-0x7c100], desc[UR4][R16.64], P1 ;  /* 0x83f00000109c7fae */ /* 0x0003e80008921844 */
[----:B------:R1:W-:Y:S01]  /*32b80*/  LDGSTS.E [R155+-0x7bd00], desc[UR4][R14.64], P1 ;  /* 0x843000000e9b7fae */ /* 0x0003e20008921844 */
[----:B----4-:R-:W-:-:S05]  /*32b90*/  IMAD.WIDE R12, R2, 0x4, R242 ;  /* 0x00000004020c7825 */ /* 0x010fca00078e02f2 */
[----:B------:R4:W-:Y:S01]  /*32ba0*/  STL.64 [R1+0xb0], R12 ;  /* 0x0000b00c01007387 */ /* 0x0009e20000100a00 */
[----:B-1----:R-:W-:-:S03]  /*32bb0*/  IMAD.WIDE R18, R2, 0x4, R236 ;  /* 0x0000000402127825 */ /* 0x002fc600078e02ec */
[----:B------:R-:W2:Y:S01]  /*32bc0*/  LDL.LU.64 R242, [R1+0xd60] ;  /* 0x000d600001f27983 */ /* 0x000ea20000300a00 */
[----:B------:R-:W-:-:S03]  /*32bd0*/  IMAD.WIDE R16, R2, 0x4, R158 ;  /* 0x0000000402107825 */ /* 0x000fc600078e029e */
[----:B------:R-:W2:Y:S04]  /*32be0*/  LDL.LU.64 R236, [R1+0xd50] ;  /* 0x000d500001ec7983 */ /* 0x000ea80000300a00 */
[----:B------:R1:W-:Y:S01]  /*32bf0*/  STL.64 [R1+0x98], R18 ;  /* 0x0000981201007387 */ /* 0x0003e20000100a00 */
[----:B------:R-:W-:-:S03]  /*32c00*/  IMAD.WIDE R14, R2, 0x4, R230 ;  /* 0x00000004020e7825 */ /* 0x000fc600078e02e6 */
[----:B------:R4:W-:Y:S04]  /*32c10*/  LDGSTS.E [R154+-0x7b900], desc[UR4][R12.64], P1 ;  /* 0x847000000c9a7fae */ /* 0x0009e80008921844 */
[----:B------:R-:W2:Y:S04]  /*32c20*/  LDL.LU.64 R230, [R1+0xd40] ;  /* 0x000d400001e67983 */ /* 0x000ea80000300a00 */
[----:B------:R-:W2:Y:S04]  /*32c30*/  LDL.LU.64 R158, [R1+0xd30] ;  /* 0x000d3000019e7983 */ /* 0x000ea80000300a00 */
[----:B------:R-:W-:Y:S04]  /*32c40*/  STL.64 [R1+0x80], R16 ;  /* 0x0000801001007387 */ /* 0x000fe80000100a00 */
[----:B------:R3:W-:Y:S04]  /*32c50*/  STL.64 [R1+0x68], R14 ;  /* 0x0000680e01007387 */ /* 0x0007e80000100a00 */
[----:B------:R-:W2:Y:S04]  /*32c60*/  LDL.LU.64 R178, [R1+0xd20] ;  /* 0x000d200001b27983 */ /* 0x000ea80000300a00 */
[----:B------:R1:W-:Y:S01]  /*32c70*/  LDGSTS.E [R157+-0x7b500], desc[UR4][R18.64], P1 ;  /* 0x84b00000129d7fae */ /* 0x0003e20008921844 */
[----:B----4-:R-:W-:-:S03]  /*32c80*/  IMAD.WIDE R12, R2, 0x4, R164 ;  /* 0x00000004020c7825 */ /* 0x010fc600078e02a4 */
[----:B------:R-:W-:Y:S04]  /*32c90*/  LDGSTS.E [R156+-0x7b100], desc[UR4][R16.64], P1 ;  /* 0x84f00000109c7fae */ /* 0x000fe80008921844 */
[----:B------:R3:W-:Y:S01]  /*32ca0*/  LDGSTS.E [R155+-0x7ad00], desc[UR4][R14.64], P1 ;  /* 0x853000000e9b7fae */ /* 0x0007e20008921844 */
[----:B-1----:R-:W1:Y:S03]  /*32cb0*/  LDC R19, c[0x0][0x230] ;  /* 0x00008c00ff137b82 */ /* 0x002e660000000800 */
[----:B------:R2:W-:Y:S04]  /*32cc0*/  STL.64 [R1+0x50], R12 ;  /* 0x0000500c01007387 */ /* 0x0005e80000100a00 */
[----:B------:R-:W4:Y:S01]  /*32cd0*/  LDL.LU.64 R168, [R1+0xd10] ;  /* 0x000d100001a87983 */ /* 0x000f220000300a00 */
[----:B------:R-:W1:Y:S01]  /*32ce0*/  LDC R18, c[0x0][0x230] ;  /* 0x00008c00ff127b82 */ /* 0x000e620000000800 */
[----:B---3--:R-:W-:-:S02]  /*32cf0*/  IMAD.WIDE R14, R2, 0x4, R162 ;  /* 0x00000004020e7825 */ /* 0x008fc400078e02a2 */
[----:B------:R-:W3:Y:S04]  /*32d00*/  LDL.LU.64 R166, [R1+0xd00] ;  /* 0x000d000001a67983 */ /* 0x000ee80000300a00 */
[----:B------:R2:W-:Y:S01]  /*32d10*/  LDGSTS.E [R154+-0x7a900], desc[UR4][R12.64], P1 ;  /* 0x857000000c9a7fae */ /* 0x0005e20008921844 */
[C---:B------:R-:W-:Y:S01]  /*32d20*/  VIADD R25, R252.reuse, 0x100000 ;  /* 0x00100000fc197836 */ /* 0x040fe20000000000 */
[----:B------:R-:W1:Y:S02]  /*32d30*/  LDC R17, c[0x0][0x230] ;  /* 0x00008c00ff117b82 */ /* 0x000e640000000800 */
[----:B------:R-:W-:Y:S04]  /*32d40*/  STL.64 [R1+0x38], R14 ;  /* 0x0000380e01007387 */ /* 0x000fe80000100a00 */
[----:B------:R-:W4:Y:S01]  /*32d50*/  LDL.LU.64 R162, [R1+0xcf0] ;  /* 0x000cf00001a27983 */ /* 0x000f220000300a00 */
[----:B------:R-:W-:Y:S01]  /*32d60*/  VIADD R24, R252, 0x100000 ;  /* 0x00100000fc187836 */ /* 0x000fe20000000000 */
[----:B------:R-:W-:Y:S01]  /*32d70*/  IADD3 R21, R21, -0x143, RZ ;  /* 0xfffffebd15157810 */ /* 0x000fe20007ffe0ff */
[----:B------:R-:W-:Y:S01]  /*32d80*/  VIADD R23, R23, 0xfffffebf ;  /* 0xfffffebf17177836 */ /* 0x000fe20000000000 */
[----:B------:R-:W3:Y:S01]  /*32d90*/  LDL.LU.64 R164, [R1+0xce0] ;  /* 0x000ce00001a47983 */ /* 0x000ee20000300a00 */
[----:B--2---:R-:W-:Y:S01]  /*32da0*/  IMAD.WIDE R12, R2, 0x4, R160 ;  /* 0x00000004020c7825 */ /* 0x004fe200078e02a0 */
[----:B------:R-:W2:Y:S02]  /*32db0*/  LDC R16, c[0x0][0x230] ;  /* 0x00008c00ff107b82 */ /* 0x000ea40000000800 */
[----:B------:R-:W-:Y:S04]  /*32dc0*/  LDGSTS.E [R157+-0x7a500], desc[UR4][R14.64], P1 ;  /* 0x85b000000e9d7fae */ /* 0x000fe80008921844 */
[----:B------:R1:W-:Y:S04]  /*32dd0*/  STL.64 [R1+0x20], R12 ;  /* 0x0000200c01007387 */ /* 0x0003e80000100a00 */
[----:B------:R-:W2:Y:S04]  /*32de0*/  LDL.LU.64 R176, [R1+0xcd0] ;  /* 0x000cd00001b07983 */ /* 0x000ea80000300a00 */
[----:B------:R-:W2:Y:S04]  /*32df0*/  LDL.LU.64 R174, [R1+0xcc0] ;  /* 0x000cc00001ae7983 */ /* 0x000ea80000300a00 */
[----:B------:R-:W2:Y:S04]  /*32e00*/  LDL.LU.64 R170, [R1+0xcb0] ;  /* 0x000cb00001aa7983 */ /* 0x000ea80000300a00 */
[----:B------:R-:W2:Y:S04]  /*32e10*/  LDL.LU.64 R172, [R1+0xca0] ;  /* 0x000ca00001ac7983 */ /* 0x000ea80000300a00 */
[----:B------:R1:W-:Y:S04]  /*32e20*/  LDGSTS.E [R156+-0x7a100], desc[UR4][R12.64], P1 ;  /* 0x85f000000c9c7fae */ /* 0x0003e80008921844 */
[----:B------:R-:W2:Y:S04]  /*32e30*/  LDL.LU.64 R192, [R1+0xc90] ;  /* 0x000c900001c07983 */ /* 0x000ea80000300a00 */
[----:B------:R-:W2:Y:S01]  /*32e40*/  LDL.LU.64 R190, [R1+0xc80] ;  /* 0x000c800001be7983 */ /* 0x000ea20000300a00 */
[----:B------:R-:W-:-:S03]  /*32e50*/  VIADD R161, R252, 0x100000 ;  /* 0x00100000fca17836 */ /* 0x000fc60000000000 */
[----:B------:R-:W-:Y:S01]  /*32e60*/  LDGSTS.E [R155+-0x79d00], desc[UR4][R8.64], P1 ;  /* 0x86300000089b7fae */ /* 0x000fe20008921844 */
[----:B-1----:R-:W-:-:S03]  /*32e70*/  IMAD.WIDE R156, R2, 0x4, R178 ;  /* 0x00000004029c7825 */ /* 0x002fc600078e02b2 */
        /* <DEDUP_REMOVED lines=20> */
[----:B------:R-:W2:Y:S01]  /*32fc0*/  LDL.LU.64 R218, [R1+0xa98] ;  /* 0x000a980001da7983 */ /* 0x000ea20000300a00 */
[----:B------:R-:W-:-:S03]  /*32fd0*/  IMAD.WIDE R242, R2, 0x4, R242 ;  /* 0x0000000402f27825 */ /* 0x000fc600078e02f2 */
[----:B------:R-:W2:Y:S01]  /*32fe0*/  LDL.LU.64 R220, [R1+0xa80] ;  /* 0x000a800001dc7983 */ /* 0x000ea20000300a00 */
[----:B------:R-:W-:-:S03]  /*32ff0*/  IMAD.WIDE R236, R2, 0x4, R236 ;  /* 0x0000000402ec7825 */ /* 0x000fc600078e02ec */
[----:B------:R1:W-:Y:S01]  /*33000*/  LDGSTS.E [R154+-0x79900], desc[UR4][R242.64], P1 ;  /* 0x86700000f29a7fae */ /* 0x0003e20008921844 */
[----:B------:R-:W-:-:S03]  /*33010*/  IMAD.WIDE R230, R2, 0x4, R230 ;  /* 0x0000000402e67825 */ /* 0x000fc600078e02e6 */
[----:B------:R-:W-:Y:S01]  /*33020*/  LDGSTS.E [R161+-0x79500], desc[UR4][R236.64], P1 ;  /* 0x86b00000eca17fae */ /* 0x000fe20008921844 */
[----:B------:R-:W-:Y:S02]  /*33030*/  VIADD R160, R252, 0x100000 ;  /* 0x00100000fca07836 */ /* 0x000fe40000000000 */
[C---:B----4-:R-:W-:Y:S01]  /*33040*/  IMAD.WIDE R162, R2.reuse, 0x4, R162 ;  /* 0x0000000402a27825 */ /* 0x050fe200078e02a2 */
[----:B------:R-:W4:Y:S03]  /*33050*/  LDL.LU.64 R222, [R1+0xa68] ;  /* 0x000a680001de7983 */ /* 0x000f260000300a00 */
[----:B-1----:R-:W-:-:S04]  /*33060*/  IMAD.WIDE R154, R2, 0x4, R158 ;  /* 0x00000004029a7825 */ /* 0x002fc800078e029e */
[C---:B------:R-:W-:Y:S02]  /*33070*/  VIADD R159, R252.reuse, 0x100000 ;  /* 0x00100000fc9f7836 */ /* 0x040fe40000000000 */
[----:B------:R-:W-:-:S03]  /*33080*/  VIADD R158, R252, 0x100000 ;  /* 0x00100000fc9e7836 */ /* 0x000fc60000000000 */
[----:B------:R-:W-:Y:S04]  /*33090*/  LDGSTS.E [R159+-0x79100], desc[UR4][R230.64], P1 ;  /* 0x86f00000e69f7fae */ /* 0x000fe80008921844 */
[----:B------:R1:W-:Y:S04]  /*330a0*/  LDGSTS.E [R158+-0x78d00], desc[UR4][R154.64], P1 ;  /* 0x873000009a9e7fae */ /* 0x0003e80008921844 */
[----:B------:R1:W-:Y:S01]  /*330b0*/  LDGSTS.E [R160+-0x78900], desc[UR4][R156.64], P1 ;  /* 0x877000009ca07fae */ /* 0x0003e20008921844 */
[----:B---3--:R-:W-:-:S04]  /*330c0*/  IMAD.WIDE R164, R2, 0x4, R164 ;  /* 0x0000000402a47825 */ /* 0x008fc800078e02a4 */
[----:B-1----:R-:W-:Y:S01]  /*330d0*/  IMAD.WIDE R158, R2, 0x4, R168 ;  /* 0x00000004029e7825 */ /* 0x002fe200078e02a8 */
[----:B------:R-:W-:-:S03]  /*330e0*/  IADD3 R169, R252, 0x100000, RZ ;  /* 0x00100000fca97810 */ /* 0x000fc60007ffe0ff */
[----:B------:R-:W-:Y:S02]  /*330f0*/  IMAD.WIDE R160, R2, 0x4, R166 ;  /* 0x0000000402a07825 */ /* 0x000fe400078e02a6 */
[----:B------:R-:W-:Y:S02]  /*33100*/  LDGSTS.E [R169+-0x78500], desc[UR4][R158.64], P1 ;  /* 0x87b000009ea97fae */ /* 0x000fe40008921844 */
[C---:B------:R-:W-:Y:S02]  /*33110*/  VIADD R167, R252.reuse, 0x100000 ;  /* 0x00100000fca77836 */ /* 0x040fe40000000000 */
[C---:B------:R-:W-:Y:S02]  /*33120*/  VIADD R166, R252.reuse, 0x100000 ;  /* 0x00100000fca67836 */ /* 0x040fe40000000000 */
[----:B------:R-:W-:Y:S01]  /*33130*/  VIADD R168, R252, 0x100000 ;  /* 0x00100000fca87836 */ /* 0x000fe20000000000 */
[----:B------:R-:W-:Y:S04]  /*33140*/  LDGSTS.E [R167+-0x78100], desc[UR4][R160.64], P1 ;  /* 0x87f00000a0a77fae */ /* 0x000fe80008921844 */
[----:B------:R1:W-:Y:S01]  /*33150*/  LDGSTS.E [R166+-0x6fd00], desc[UR4][R162.64], P1 ;  /* 0x90300000a2a67fae */ /* 0x0003e20008921844 */
[----:B--2---:R-:W-:-:S03]  /*33160*/  IMAD.WIDE R170, R2, 0x4, R170 ;  /* 0x0000000402aa7825 */ /* 0x004fc600078e02aa */
[----:B------:R2:W-:Y:S01]  /*33170*/  LDGSTS.E [R168+-0x6f900], desc[UR4][R164.64], P1 ;  /* 0x90700000a4a87fae */ /* 0x0005e20008921844 */
[----:B------:R-:W-:-:S04]  /*33180*/  IMAD.WIDE R172, R2, 0x4, R172 ;  /* 0x0000000402ac7825 */ /* 0x000fc800078e02ac */
[----:B-1----:R-:W-:Y:S01]  /*33190*/  IMAD.WIDE R166, R2, 0x4, R176 ;  /* 0x0000000402a67825 */ /* 0x002fe200078e02b0 */
[----:B------:R-:W-:-:S03]  /*331a0*/  IADD3 R176, R252, 0x100000, RZ ;  /* 0x00100000fcb07810 */ /* 0x000fc60007ffe0ff */
[----:B------:R-:W-:Y:S02]  /*331b0*/  VIADD R177, R252, 0x100000 ;  /* 0x00100000fcb17836 */ /* 0x000fe40000000000 */
[----:B--2---:R-:W-:-:S03]  /*331c0*/  IMAD.WIDE R168, R2, 0x4, R174 ;  /* 0x0000000402a87825 */ /* 0x004fc600078e02ae */
[----:B------:R-:W-:Y:S01]  /*331d0*/  LDGSTS.E [R177+-0x6f500], desc[UR4][R166.64], P1 ;  /* 0x90b00000a6b17fae */ /* 0x000fe20008921844 */
[C---:B------:R-:W-:Y:S02]  /*331e0*/  VIADD R175, R252.reuse, 0x100000 ;  /* 0x00100000fcaf7836 */ /* 0x040fe40000000000 */
[----:B------:R-:W-:Y:S01]  /*331f0*/  VIADD R174, R252, 0x100000 ;  /* 0x00100000fcae7836 */ /* 0x000fe20000000000 */
[----:B------:R1:W-:Y:S04]  /*33200*/  LDGSTS.E [R176+-0x6f100], desc[UR4][R168.64], P1 ;  /* 0x90f00000a8b07fae */ /* 0x0003e80008921844 */
[----:B------:R-:W-:Y:S04]  /*33210*/  LDGSTS.E [R175+-0x6ed00], desc[UR4][R170.64], P1 ;  /* 0x91300000aaaf7fae */ /* 0x000fe80008921844 */
[----:B------:R2:W-:Y:S01]  /*33220*/  LDGSTS.E [R174+-0x6e900], desc[UR4][R172.64], P1 ;  /* 0x91700000acae7fae */ /* 0x0005e20008921844 */
[----:B-1----:R-:W-:-:S04]  /*33230*/  IMAD.WIDE R176, R2, 0x4, R190 ;  /* 0x0000000402b07825 */ /* 0x002fc800078e02be */
[----:B--2---:R-:W-:-:S05]  /*33240*/  IMAD.WIDE R174, R2, 0x4, R192 ;  /* 0x0000000402ae7825 */ /* 0x004fca00078e02c0 */
[----:B------:R-:W-:Y:S01]  /*33250*/  LDGSTS.E [R185+-0x6e500], desc[UR4][R174.64], P1 ;  /* 0x91b00000aeb97fae */ /* 0x000fe20008921844 */
[----:B------:R-:W-:-:S03]  /*33260*/  VIADD R193, R252, 0x100000 ;  /* 0x00100000fcc17836 */ /* 0x000fc60000000000 */
[----:B------:R1:W-:Y:S01]  /*33270*/  LDGSTS.E [R184+-0x6e100], desc[UR4][R176.64], P1 ;  /* 0x91f00000b0b87fae */ /* 0x0003e20008921844 */
[C---:B------:R-:W-:Y:S01]  /*33280*/  VIADD R192, R252.reuse, 0x100000 ;  /* 0x00100000fcc07836 */ /* 0x040fe20000000000 */
[C---:B------:R-:W-:Y:S01]  /*33290*/  IADD3 R190, R252.reuse, 0x100000, RZ ;  /* 0x00100000fcbe7810 */ /* 0x040fe20007ffe0ff */
[----:B------:R-:W-:Y:S02]  /*332a0*/  VIADD R191, R252, 0x100000 ;  /* 0x00100000fcbf7836 */ /* 0x000fe40000000000 */
[----:B------:R-:W-:-:S04]  /*332b0*/  IMAD.WIDE R178, R2, 0x4, R178 ;  /* 0x0000000402b27825 */ /* 0x000fc800078e02b2 */
[C---:B------:R-:W-:Y:S01]  /*332c0*/  IMAD.WIDE R180, R2.reuse, 0x4, R180 ;  /* 0x0000000402b47825 */ /* 0x040fe200078e02b4 */
[----:B------:R-:W-:Y:S04]  /*332d0*/  LDGSTS.E [R183+-0x6dd00], desc[UR4][R178.64], P1 ;  /* 0x92300000b2b77fae */ /* 0x000fe80008921844 */
[----:B------:R2:W-:Y:S01]  /*332e0*/  LDGSTS.E [R182+-0x6d900], desc[UR4][R180.64], P1 ;  /* 0x92700000b4b67fae */ /* 0x0005e20008921844 */
[----:B-1----:R-:W-:-:S04]  /*332f0*/  IMAD.WIDE R184, R2, 0x4, R198 ;  /* 0x0000000402b87825 */ /* 0x002fc800078e02c6 */
[----:B------:R-:W-:-:S04]  /*33300*/  IMAD.WIDE R186, R2, 0x4, R186 ;  /* 0x0000000402ba7825 */ /* 0x000fc800078e02ba */
[----:B--2---:R-:W-:-:S04]  /*33310*/  IMAD.WIDE R182, R2, 0x4, R200 ;  /* 0x0000000402b67825 */ /* 0x004fc800078e02c8 */
[----:B------:R-:W-:Y:S01]  /*33320*/  IMAD.WIDE R188, R2, 0x4, R188 ;  /* 0x0000000402bc7825 */ /* 0x000fe200078e02bc */
[----:B------:R-:W-:Y:S04]  /*33330*/  LDGSTS.E [R193+-0x6d500], desc[UR4][R182.64], P1 ;  /* 0x92b00000b6c17fae */ /* 0x000fe80008921844 */
[----:B------:R1:W-:Y:S01]  /*33340*/  LDGSTS.E [R192+-0x6d100], desc[UR4][R184.64], P1 ;  /* 0x92f00000b8c07fae */ /* 0x0003e20008921844 */
[----:B------:R-:W-:-:S03]  /*33350*/  VIADD R201, R252, 0x100000 ;  /* 0x00100000fcc97836 */ /* 0x000fc60000000000 */
[----:B------:R-:W-:Y:S01]  /*33360*/  LDGSTS.E [R191+-0x6cd00], desc[UR4][R186.64], P1 ;  /* 0x93300000babf7fae */ /* 0x000fe20008921844 */
[----:B------:R-:W-:-:S03]  /*33370*/  VIADD R200, R252, 0x100000 ;  /* 0x00100000fcc87836 */ /* 0x000fc60000000000 */
[----:B------:R2:W-:Y:S01]  /*33380*/  LDGSTS.E [R190+-0x6c900], desc[UR4][R188.64], P1 ;  /* 0x93700000bcbe7fae */ /* 0x0005e20008921844 */
[----:B------:R-:W-:Y:S02]  /*33390*/  VIADD R199, R252, 0x100000 ;  /* 0x00100000fcc77836 */ /* 0x000fe40000000000 */
[----:B------:R-:W-:-:S04]  /*333a0*/  IMAD.WIDE R194, R2, 0x4, R194 ;  /* 0x0000000402c27825 */ /* 0x000fc800078e02c2 */
[----:B-1----:R-:W-:-:S04]  /*333b0*/  IMAD.WIDE R192, R2, 0x4, R206 ;  /* 0x0000000402c07825 */ /* 0x002fc800078e02ce */
[----:B--2---:R-:W-:-:S04]  /*333c0*/  IMAD.WIDE R190, R2, 0x4, R208 ;  /* 0x0000000402be7825 */ /* 0x004fc800078e02d0 */
[----:B------:R-:W-:Y:S01]  /*333d0*/  VIADD R198, R252, 0x100000 ;  /* 0x00100000fcc67836 */ /* 0x000fe20000000000 */
[----:B------:R-:W-:Y:S01]  /*333e0*/  LDGSTS.E [R201+-0x6c500], desc[UR4][R190.64], P1 ;  /* 0x93b00000bec97fae */ /* 0x000fe20008921844 */
[----:B------:R-:W-:-:S03]  /*333f0*/  IMAD.WIDE R196, R2, 0x4, R196 ;  /* 0x0000000402c47825 */ /* 0x000fc600078e02c4 */
[----:B------:R1:W-:Y:S01]  /*33400*/  LDGSTS.E [R200+-0x6c100], desc[UR4][R192.64], P1 ;  /* 0x93f00000c0c87fae */ /* 0x0003e20008921844 */
[----:B------:R-:W-:-:S03]  /*33410*/  IADD3 R209, R252, 0x100000, RZ ;  /* 0x00100000fcd17810 */ /* 0x000fc60007ffe0ff */
        /* <DEDUP_REMOVED lines=10> */
[----:B------:R1:W-:Y:S04]  /*334c0*/  LDGSTS.E [R208+-0x6b100], desc[UR4][R200.64], P1 ;  /* 0x94f00000c8d07fae */ /* 0x0003e80008921844 */
[----:B------:R-:W-:Y:S04]  /*334d0*/  LDGSTS.E [R207+-0x6ad00], desc[UR4][R202.64], P1 ;  /* 0x95300000cacf7fae */ /* 0x000fe80008921844 */
[----:B------:R2:W-:Y:S01]  /*334e0*/  LDGSTS.E [R206+-0x6a900], desc[UR4][R204.64], P1 ;  /* 0x95700000ccce7fae */ /* 0x0005e20008921844 */
[C---:B------:R-:W-:Y:S01]  /*334f0*/  VIADD R217, R252.reuse, 0x100000 ;  /* 0x00100000fcd97836 */ /* 0x040fe20000000000 */
[C---:B------:R-:W-:Y:S01]  /*33500*/  IADD3 R216, R252.reuse, 0x100000, RZ ;  /* 0x00100000fcd87810 */ /* 0x040fe20007ffe0ff */
[----:B------:R-:W-:-:S02]  /*33510*/  VIADD R215, R252, 0x100000 ;  /* 0x00100000fcd77836 */ /* 0x000fc40000000000 */
[----:B-1----:R-:W-:-:S04]  /*33520*/  IMAD.WIDE R208, R2, 0x4, R240 ;  /* 0x0000000402d07825 */ /* 0x002fc800078e02f0 */
[C---:B--2---:R-:W-:Y:S02]  /*33530*/  IMAD.WIDE R206, R2.reuse, 0x4, R224 ;  /* 0x0000000402ce7825 */ /* 0x044fe400078e02e0 */
[----:B------:R-:W2:Y:S02]  /*33540*/  LDL.LU.64 R224, [R1+0xa50] ;  /* 0x000a500001e07983 */ /* 0x000ea40000300a00 */
[----:B------:R-:W-:Y:S02]  /*33550*/  IMAD.WIDE R210, R2, 0x4, R210 ;  /* 0x0000000402d27825 */ /* 0x000fe400078e02d2 */
[----:B------:R-:W-:Y:S02]  /*33560*/  LDGSTS.E [R217+-0x6a500], desc[UR4][R206.64], P1 ;  /* 0x95b00000ced97fae */ /* 0x000fe40008921844 */
[----:B------:R-:W-:Y:S02]  /*33570*/  VIADD R214, R252, 0x100000 ;  /* 0x00100000fcd67836 */ /* 0x000fe40000000000 */
[C---:B------:R-:W-:Y:S01]  /*33580*/  IMAD.WIDE R212, R2.reuse, 0x4, R212 ;  /* 0x0000000402d47825 */ /* 0x040fe200078e02d4 */
[----:B------:R-:W-:Y:S04]  /*33590*/  LDGSTS.E [R216+-0x6a100], desc[UR4][R208.64], P1 ;  /* 0x95f00000d0d87fae */ /* 0x000fe80008921844 */
[----:B------:R-:W-:Y:S04]  /*335a0*/  LDGSTS.E [R215+-0x69d00], desc[UR4][R210.64], P1 ;  /* 0x96300000d2d77fae */ /* 0x000fe80008921844 */
[----:B------:R1:W-:Y:S01]  /*335b0*/  LDGSTS.E [R214+-0x69900], desc[UR4][R212.64], P1 ;  /* 0x96700000d4d67fae */ /* 0x0003e20008921844 */
[----:B------:R-:W-:-:S03]  /*335c0*/  IMAD.WIDE R218, R2, 0x4, R218 ;  /* 0x0000000402da7825 */ /* 0x000fc600078e02da */
[----:B------:R-:W3:Y:S04]  /*335d0*/  LDL.LU.64 R240, [R1+0xa48] ;  /* 0x000a480001f07983 */ /* 0x000ee80000300a00 */
[----:B------:R-:W3:Y:S01]  /*335e0*/  LDL.LU.64 R14, [R1+0xa40] ;  /* 0x000a4000010e7983 */ /* 0x000ee20000300a00 */
[----:B-1----:R-:W-:-:S04]  /*335f0*/  IMAD.WIDE R214, R2, 0x4, R12 ;  /* 0x0000000402d67825 */ /* 0x002fc800078e020c */
[C---:B------:R-:W-:Y:S01]  /*33600*/  VIADD R13, R252.reuse, 0x100000 ;  /* 0x00100000fc0d7836 */ /* 0x040fe20000000000 */
[----:B------:R1:W-:Y:S01]  /*33610*/  LDGSTS.E [R216+-0x69500], desc[UR4][R214.64], P1 ;  /* 0x96b00000d6d87fae */ /* 0x0003e20008921844 */
[----:B------:R-:W-:Y:S02]  /*33620*/  VIADD R12, R252, 0x100000 ;  /* 0x00100000fc0c7836 */ /* 0x000fe40000000000 */
[C---:B-1----:R-:W-:Y:S02]  /*33630*/  IMAD.WIDE R216, R2.reuse, 0x4, R234 ;  /* 0x0000000402d87825 */ /* 0x042fe400078e02ea */
[----:B------:R-:W3:Y:S04]  /*33640*/  LDL.LU.64 R234, [R1+0xa38] ;  /* 0x000a380001ea7983 */ /* 0x000ee80000300a00 */
[----:B------:R-:W-:Y:S04]  /*33650*/  LDGSTS.E [R13+-0x69100], desc[UR4][R216.64], P1 ;  /* 0x96f00000d80d7fae */ /* 0x000fe80008921844 */
[----:B------:R-:W-:Y:S04]  /*33660*/  LDGSTS.E [R12+-0x68d00], desc[UR4][R218.64], P1 ;  /* 0x97300000da0c7fae */ /* 0x000fe80008921844 */
[----:B------:R-:W3:Y:S01]  /*33670*/  LDL.LU.64 R12, [R1+0xa20] ;  /* 0x000a2000010c7983 */ /* 0x000ee20000300a00 */
[----:B------:R-:W-:-:S04]  /*33680*/  IMAD.WIDE R220, R2, 0x4, R220 ;  /* 0x0000000402dc7825 */ /* 0x000fc800078e02dc */
[----:B----4-:R-:W-:Y:S01]  /*33690*/  IMAD.WIDE R222, R2, 0x4, R222 ;  /* 0x0000000402de7825 */ /* 0x010fe200078e02de */
[----:B------:R-:W-:Y:S04]  /*336a0*/  LDGSTS.E [R26+-0x68900], desc[UR4][R220.64], P1 ;  /* 0x97700000dc1a7fae */ /* 0x000fe80008921844 */
[----:B------:R-:W-:Y:S01]  /*336b0*/  LDGSTS.E [R25+-0x68500], desc[UR4][R222.64], P1 ;  /* 0x97b00000de197fae */ /* 0x000fe20008921844 */
[----:B------:R-:W-:Y:S01]  /*336c0*/  VIADD R22, R22, 0xfffffebe ;  /* 0xfffffebe16167836 */ /* 0x000fe20000000000 */
[----:B------:R-:W-:Y:S01]  /*336d0*/  ISETP.GE.U32.AND P6, PT, R23, 0x7ffffe80, PT ;  /* 0x7ffffe801700780c */ /* 0x000fe20003fc6070 */
[----:B------:R-:W-:Y:S02]  /*336e0*/  VIADD R19, R19, 0xfffffe9f ;  /* 0xfffffe9f13137836 */ /* 0x000fe40000000000 */
[----:B------:R-:W-:Y:S01]  /*336f0*/  VIADD R18, R18, 0xfffffe9e ;  /* 0xfffffe9e12127836 */ /* 0x000fe20000000000 */
[----:B------:R-:W-:Y:S01]  /*33700*/  ISETP.GE.U32.AND P0, PT, R22, 0x7ffffe7f, PT ;  /* 0x7ffffe7f1600780c */ /* 0x000fe20003f06070 */
[----:B------:R-:W-:Y:S01]  /*33710*/  VIADD R20, R20, 0xfffffebc ;  /* 0xfffffebc14147836 */ /* 0x000fe20000000000 */
[----:B------:R-:W-:Y:S01]  /*33720*/  ISETP.GE.U32.AND P4, PT, R19, 0x7ffffe60, PT ;  /* 0x7ffffe601300780c */ /* 0x000fe20003f86070 */
[----:B------:R-:W-:Y:S01]  /*33730*/  VIADD R17, R17, 0xfffffe9d ;  /* 0xfffffe9d11117836 */ /* 0x000fe20000000000 */
[----:B------:R-:W-:Y:S01]  /*33740*/  ISETP.GE.U32.AND P5, PT, R18, 0x7ffffe5f, PT ;  /* 0x7ffffe5f1200780c */ /* 0x000fe20003fa6070 */
[----:B------:R-:W1:Y:S01]  /*33750*/  LDC R23, c[0x0][0x230] ;  /* 0x00008c00ff177b82 */ /* 0x000e620000000800 */
[----:B------:R-:W-:-:S07]  /*33760*/  IADD3 R16, R16, -0x164, RZ ;  /* 0xfffffe9c10107810 */ /* 0x000fce0007ffe0ff */
[----:B------:R-:W4:Y:S01]  /*33770*/  LDC R22, c[0x0][0x230] ;  /* 0x00008c00ff167b82 */ /* 0x000f220000000800 */
[----:B--2---:R-:W-:-:S05]  /*33780*/  IMAD.WIDE R224, R2, 0x4, R224 ;  /* 0x0000000402e07825 */ /* 0x004fca00078e02e0 */
[----:B------:R2:W-:Y:S04]  /*33790*/  LDGSTS.E [R24+-0x68100], desc[UR4][R224.64], P1 ;  /* 0x97f00000e0187fae */ /* 0x0005e80008921844 */
[----:B------:R-:W0:Y:S01]  /*337a0*/  LDGDEPBAR ;  /* 0x00000000000079af */ /* 0x000e220000000000 */
[C---:B---3--:R-:W-:Y:S01]  /*337b0*/  IMAD.WIDE R34, R4.reuse, 0x4, R240 ;  /* 0x0000000404227825 */ /* 0x048fe200078e02f0 */
[----:B------:R-:W-:Y:S03]  /*337c0*/  BAR.SYNC.DEFER_BLOCKING 0x0 ;  /* 0x0000000000007b1d */ /* 0x000fe60000010000 */
[----:B------:R-:W-:-:S03]  /*337d0*/  IMAD.WIDE R30, R4, 0x4, R14 ;  /* 0x00000004041e7825 */ /* 0x000fc600078e020e */
[----:B------:R-:W3:Y:S04]  /*337e0*/  LDL.LU.64 R240, [R1+0xa18] ;  /* 0x000a180001f07983 */ /* 0x000ee80000300a00 */
[----:B------:R-:W4:Y:S04]  /*337f0*/  LDL.LU.64 R26, [R1+0x9f8] ;  /* 0x0009f800011a7983 */ /* 0x000f280000300a00 */
[----:B------:R-:W4:Y:S04]  /*33800*/  LDL.LU.64 R228, [R1+0x9e8] ;  /* 0x0009e80001e47983 */ /* 0x000f280000300a00 */
[----:B------:R1:W-:Y:S04]  /*33810*/  STL.64 [R1+0x1038], R34 ;  /* 0x0010382201007387 */ /* 0x0003e80000100a00 */
[----:B------:R-:W4:Y:S01]  /*33820*/  LDL.LU.64 R36, [R1+0x9c8] ;  /* 0x0009c80001247983 */ /* 0x000f220000300a00 */
[----:B--2---:R-:W-:-:S03]  /*33830*/  IMAD.WIDE R24, R4, 0x4, R234 ;  /* 0x0000000404187825 */ /* 0x004fc600078e02ea */
[----:B------:R-:W2:Y:S04]  /*33840*/  LDL.LU.64 R14, [R1+0x9a8] ;  /* 0x0009a800010e7983 */ /* 0x000ea80000300a00 */
[----:B------:R-:W2:Y:S04]  /*33850*/  LDL.LU.64 R28, [R1+0x998] ;  /* 0x00099800011c7983 */ /* 0x000ea80000300a00 */
[----:B------:R1:W-:Y:S04]  /*33860*/  STL.64 [R1+0x1040], R30 ;  /* 0x0010401e01007387 */ /* 0x0003e80000100a00 */
[----:B------:R-:W-:Y:S01]  /*33870*/  @!PT LDS RZ, [RZ] ;  /* 0x00000000fffff984 */ /* 0x000fe20000000800 */
[----:B------:R-:W-:Y:S01]  /*33880*/  @!PT LDS RZ, [RZ] ;  /* 0x00000000fffff984 */ /* 0x000fe20000000800 */
[----:B------:R-:W-:Y:S01]  /*33890*/  @!PT LDS RZ, [RZ] ;  /* 0x00000000fffff984 */ /* 0x000fe20000000800 */
[----:B------:R-:W-:Y:S04]  /*338a0*/  LDGSTS.E [R248+0x30000], desc[UR4][R34.64], !P6 ;  /* 0x3000000022f87fae */ /* 0x000fe8000f121844 */
[----:B------:R-:W-:Y:S01]  /*338b0*/  LDGSTS.E [R248+0x34000], desc[UR4][R30.64], !P6 ;  /* 0x340000001ef87fae */ /* 0x000fe2000f121844 */
[----:B------:R-:W-:-:S03]  /*338c0*/  IMAD.WIDE R18, R4, 0x4, R12 ;  /* 0x0000000404127825 */ /* 0x000fc600078e020c */
[----:B------:R-:W2:Y:S04]  /*338d0*/  LDL.LU.64 R12, [R1+0xa10] ;  /* 0x000a1000010c7983 */ /* 0x000ea80000300a00 */
[----:B------:R1:W-:Y:S04]  /*338e0*/  STL.64 [R1+0x1048], R24 ;  /* 0x0010481801007387 */ /* 0x0003e80000100a00 */
[----:B------:R-:W2:Y:S04]  /*338f0*/  LDL.LU.64 R234, [R1+0x9f0] ;  /* 0x0009f00001ea7983 */ /* 0x000ea80000300a00 */
[----:B------:R3:W-:Y:S04]  /*33900*/  STL.64 [R1+0x1050], R18 ;  /* 0x0010501201007387 */ /* 0x0007e80000100a00 */
[----:B------:R-:W2:Y:S04]  /*33910*/  LDL.LU.64 R40, [R1+0x9d0] ;  /* 0x0009d00001287983 */ /* 0x000ea80000300a00 */
[----:B-1----:R-:W2:Y:S04]  /*33920*/  LDL.LU.64 R34, [R1+0x9c0] ;  /* 0x0009c00001227983 */ /* 0x002ea80000300a00 */
[----:B------:R-:W2:Y:S04]  /*33930*/  LDL.LU.64 R30, [R1+0x9a0] ;  /* 0x0009a000011e7983 */ /* 0x000ea80000300a00 */
[----:B------:R-:W-:Y:S01]  /*33940*/  LDGSTS.E [R248+0x30004], desc[UR4][R24.64], !P0 ;  /* 0x3000400018f87fae */ /* 0x000fe2000c121844 */
[----:B------:R-:W-:-:S02]  /*33950*/  ISETP.GE.U32.AND P1, PT, R21, 0x7ffffe7e, PT ;  /* 0x7ffffe7e1500780c */ /* 0x000fc40003f26070 */
[----:B------:R-:W-:Y:S01]  /*33960*/  ISETP.GE.U32.AND P3, PT, R20, 0x7ffffe7d, PT ;  /* 0x7ffffe7d1400780c */ /* 0x000fe20003f66070 */
[----:B------:R1:W-:Y:S01]  /*33970*/  LDGSTS.E [R248+0x34004], desc[UR4][R18.64], !P0 ;  /* 0x3400400012f87fae */ /* 0x0003e2000c121844 */
[----:B------:R-:W-:Y:S01]  /*33980*/  ISETP.GE.U32.AND P6, PT, R17, 0x7ffffe5e, PT ;  /* 0x7ffffe5e1100780c */ /* 0x000fe20003fc6070 */
[----:B------:R-:W2:Y:S02]  /*33990*/  LDC R20, c[0x0][0x230] ;  /* 0x00008c00ff147b82 */ /* 0x000ea40000000800 */
[----:B------:R-:W2:Y:S06]  /*339a0*/  LDL.LU.64 R24, [R1+0x980] ;  /* 0x0009800001187983 */ /* 0x000eac0000300a00 */
[----:B------:R-:W2:Y:S01]  /*339b0*/  LDC R17, c[0x0][0x230] ;  /* 0x00008c00ff117b82 */ /* 0x000ea20000000800 */
[----:B---3--:R-:W-:-:S07]  /*339c0*/  IMAD.WIDE R240, R4, 0x4, R240 ;  /* 0x0000000404f07825 */ /* 0x008fce00078e02f0 */
[----:B-1----:R-:W1:Y:S01]  /*339d0*/  LDC R19, c[0x0][0x230] ;  /* 0x00008c00ff137b82 */ /* 0x002e620000000800 */
[C---:B----4-:R-:W-:Y:S01]  /*339e0*/  IMAD.WIDE R26, R4.reuse, 0x4, R26 ;  /* 0x00000004041a7825 */ /* 0x050fe200078e021a */
[----:B------:R-:W-:Y:S03]  /*339f0*/  STL.64 [R1+0x1058], R240 ;  /* 0x001058f001007387 */ /* 0x000fe60000100a00 */
[C---:B------:R-:W-:Y:S01]  /*33a00*/  IMAD.WIDE R228, R4.reuse, 0x4, R228 ;  /* 0x0000000404e47825 */ /* 0x040fe200078e02e4 */
[----:B------:R-:W-:Y:S02]  /*33a10*/  STL.64 [R1+0x1068], R26 ;  /* 0x0010681a01007387 */ /* 0x000fe40000100a00 */
[----:B------:R-:W3:Y:S01]  /*33a20*/  LDC R18, c[0x0][0x230] ;  /* 0x00008c00ff127b82 */ /* 0x000ee20000000800 */
[C---:B------:R-:W-:Y:S01]  /*33a30*/  IMAD.WIDE R36, R4.reuse, 0x4, R36 ;  /* 0x0000000404247825 */ /* 0x040fe200078e0224 */
[----:B------:R-:W-:Y:S06]  /*33a40*/  STL.64 [R1+0x1238], R228 ;  /* 0x001238e401007387 */ /* 0x000fec0000100a00 */
[----:B------:R-:W4:Y:S01]  /*33a50*/  LDC R21, c[0x0][0x230] ;  /* 0x00008c00ff157b82 */ /* 0x000f220000000800 */
[C---:B--2---:R-:W-:Y:S01]  /*33a60*/  IMAD.WIDE R14, R4.reuse, 0x4, R14 ;  /* 0x00000004040e7825 */ /* 0x044fe200078e020e */
[----:B------:R-:W-:Y:S03]  /*33a70*/  STL.64 [R1+0x1248], R36 ;  /* 0x0012482401007387 */ /* 0x000fe60000100a00 */
[C---:B------:R-:W-:Y:S01]  /*33a80*/  IMAD.WIDE R28, R4.reuse, 0x4, R28 ;  /* 0x00000004041c7825 */ /* 0x040fe200078e021c */
[----:B------:R-:W-:Y:S04]  /*33a90*/  STL.64 [R1+0x1258], R14 ;  /* 0x0012580e01007387 */ /* 0x000fe80000100a00 */
[----:B------:R-:W-:Y:S01]  /*33aa0*/  LDGSTS.E [R248+0x30008], desc[UR4][R240.64], !P1 ;  /* 0x30008000f0f87fae */ /* 0x000fe2000c921844 */
[----:B------:R-:W-:-:S05]  /*33ab0*/  IMAD.WIDE R12, R4, 0x4, R12 ;  /* 0x00000004040c7825 */ /* 0x000fca00078e020c */
[----:B------:R2:W-:Y:S01]  /*33ac0*/  STL.64 [R1+0x1060], R12 ;  /* 0x0010600c01007387 */ /* 0x0005e20000100a00 */
[----:B------:R-:W-:-:S03]  /*33ad0*/  IMAD.WIDE R234, R4, 0x4, R234 ;  /* 0x0000000404ea7825 */ /* 0x000fc600078e02ea */
[----:B------:R-:W-:Y:S01]  /*33ae0*/  STL.64 [R1+0x1268], R28 ;  /* 0x0012681c01007387 */ /* 0x000fe20000100a00 */
[----:B------:R-:W-:-:S03]  /*33af0*/  IMAD.WIDE R40, R4, 0x4, R40 ;  /* 0x0000000404287825 */ /* 0x000fc600078e0228 */
[----:B------:R1:W-:Y:S01]  /*33b00*/  STL.64 [R1+0x1070], R234 ;  /* 0x001070ea01007387 */ /* 0x0003e20000100a00 */
[----:B------:R-:W-:-:S03]  /*33b10*/  IMAD.WIDE R34, R4, 0x4, R34 ;  /* 0x0000000404227825 */ /* 0x000fc600078e0222 */
[----:B------:R-:W-:Y:S01]  /*33b20*/  STL.64 [R1+0x1240], R40 ;  /* 0x0012402801007387 */ /* 0x000fe20000100a00 */
[----:B------:R-:W-:-:S03]  /*33b30*/  IMAD.WIDE R30, R4, 0x4, R30 ;  /* 0x00000004041e7825 */ /* 0x000fc600078e021e */
[----:B------:R-:W-:Y:S04]  /*33b40*/  STL.64 [R1+0x1250], R34 ;  /* 0x0012502201007387 */ /* 0x000fe80000100a00 */
[----:B------:R-:W-:Y:S04]  /*33b50*/  LDGSTS.E [R248+0x34008], desc[UR4][R12.64], !P1 ;  /* 0x340080000cf87fae */ /* 0x000fe8000c921844 */
[----:B------:R3:W-:Y:S04]  /*33b60*/  STL.64 [R1+0x1260], R30 ;  /* 0x0012601e01007387 */ /* 0x0007e80000100a00 */
[----:B------:R-:W-:Y:S01]  /*33b70*/  LDGSTS.E [R248+0x3000c], desc[UR4][R26.64], !P3 ;  /* 0x3000c0001af87fae */ /* 0x000fe2000d921844 */
[----:B------:R-:W-:-:S03]  /*33b80*/  IMAD.WIDE R24, R4, 0x4, R24 ;  /* 0x0000000404187825 */ /* 0x000fc600078e0218 */
[----:B--2---:R-:W3:Y:S04]  /*33b90*/  LDL.LU.64 R12, [R1+0x978] ;  /* 0x00097800010c7983 */ /* 0x004ee80000300a00 */
[----:B------:R-:W-:Y:S04]  /*33ba0*/  LDGSTS.E [R248+0x3400c], desc[UR4][R234.64], !P3 ;  /* 0x3400c000eaf87fae */ /* 0x000fe8000d921844 */
[----:B------:R2:W-:Y:S04]  /*33bb0*/  STL.64 [R1+0x1270], R24 ;  /* 0x0012701801007387 */ /* 0x0005e80000100a00 */
[----:B------:R-:W-:Y:S04]  /*33bc0*/  LDGSTS.E [R248+0x38000], desc[UR4][R228.64], !P4 ;  /* 0x38000000e4f87fae */ /* 0x000fe8000e121844 */
[----:B------:R-:W2:Y:S04]  /*33bd0*/  LDL.LU.64 R26, [R1+0x970] ;  /* 0x00097000011a7983 */ /* 0x000ea80000300a00 */
[----:B------:R-:W-:Y:S04]  /*33be0*/  LDGSTS.E [R248+0x3c000], desc[UR4][R40.64], !P4 ;  /* 0x3c00000028f87fae */ /* 0x000fe8000e121844 */
[----:B------:R-:W-:Y:S04]  /*33bf0*/  LDGSTS.E [R248+0x38004], desc[UR4][R36.64], !P5 ;  /* 0x3800400024f87fae */ /* 0x000fe8000e921844 */
[----:B------:R-:W-:Y:S04]  /*33c00*/  LDGSTS.E [R248+0x3c004], desc[UR4][R34.64], !P5 ;  /* 0x3c00400022f87fae */ /* 0x000fe8000e921844 */
[----:B-1----:R-:W2:Y:S04]  /*33c10*/  LDL.LU.64 R234, [R1+0x958] ;  /* 0x0009580001ea7983 */ /* 0x002ea80000300a00 */
[----:B------:R-:W-:Y:S01]  /*33c20*/  LDGSTS.E [R248+0x38008], desc[UR4][R14.64], !P6 ;  /* 0x380080000ef87fae */ /* 0x000fe2000f121844 */
[----:B------:R-:W-:-:S02]  /*33c30*/  ISETP.GE.U32.AND P0, PT, R16, 0x7ffffe5d, PT ;  /* 0x7ffffe5d1000780c */ /* 0x000fc40003f06070 */
[----:B------:R-:W1:Y:S01]  /*33c40*/  LDC R16, c[0x0][0x230] ;  /* 0x00008c00ff107b82 */ /* 0x000e620000000800 */
[----:B------:R-:W-:Y:S01]  /*33c50*/  VIADD R20, R20, 0xfffffeb9 ;  /* 0xfffffeb914147836 */ /* 0x000fe20000000000 */
[----:B------:R-:W-:Y:S04]  /*33c60*/  LDGSTS.E [R248+0x3c008], desc[UR4][R30.64], !P6 ;  /* 0x3c0080001ef87fae */ /* 0x000fe8000f121844 */
[----:B------:R-:W2:Y:S01]  /*33c70*/  LDL.LU.64 R14, [R1+0x950] ;  /* 0x00095000010e7983 */ /* 0x000ea20000300a00 */
[----:B------:R-:W-:Y:S01]  /*33c80*/  VIADD R23, R23, 0xfffffebb ;  /* 0xfffffebb17177836 */ /* 0x000fe20000000000 */
[----:B------:R-:W-:-:S03]  /*33c90*/  IADD3 R17, R17, -0x165, RZ ;  /* 0xfffffe9b11117810 */ /* 0x000fc60007ffe0ff */
[----:B------:R-:W-:Y:S01]  /*33ca0*/  LDGSTS.E [R248+0x3800c], desc[UR4][R28.64], !P0 ;  /* 0x3800c0001cf87fae */ /* 0x000fe2000c121844 */
[----:B------:R-:W-:Y:S01]  /*33cb0*/  VIADD R19, R19, 0xfffffeb8 ;  /* 0xfffffeb813137836 */ /* 0x000fe20000000000 */
[----:B------:R-:W-:Y:S02]  /*33cc0*/  ISETP.GE.U32.AND P1, PT, R20, 0x7ffffe7a, PT ;  /* 0x7ffffe7a1400780c */ /* 0x000fe40003f26070 */
[----:B------:R1:W-:Y:S01]  /*33cd0*/  LDGSTS.E [R248+0x3c00c], desc[UR4][R24.64], !P0 ;  /* 0x3c00c00018f87fae */ /* 0x0003e2000c121844 */
[----:B------:R-:W-:Y:S02]  /*33ce0*/  ISETP.GE.U32.AND P6, PT, R23, 0x7ffffe7c, PT ;  /* 0x7ffffe7c1700780c */ /* 0x000fe40003fc6070 */
[----:B------:R-:W-:Y:S01]  /*33cf0*/  ISETP.GE.U32.AND P4, PT, R17, 0x7ffffe5c, PT ;  /* 0x7ffffe5c1100780c */ /* 0x000fe20003f86070 */
[----:B------:R-:W2:Y:S01]  /*33d00*/  LDL.LU.64 R240, [R1+0x948] ;  /* 0x0009480001f07983 */ /* 0x000ea20000300a00 */
[----:B------:R-:W-:Y:S01]  /*33d10*/  ISETP.GE.U32.AND P3, PT, R19, 0x7ffffe79, PT ;  /* 0x7ffffe791300780c */ /* 0x000fe20003f66070 */
[----:B----4-:R-:W-:Y:S01]  /*33d20*/  VIADD R21, R21, 0xfffffeba ;  /* 0xfffffeba15157836 */ /* 0x010fe20000000000 */
[----:B------:R-:W4:Y:S01]  /*33d30*/  LDC R23, c[0x0][0x230] ;  /* 0x00008c00ff177b82 */ /* 0x000f220000000800 */
[----:B-1----:R-:W-:-:S02]  /*33d40*/  VIADD R20, R16, 0xfffffe99 ;  /* 0xfffffe9910147836 */ /* 0x002fc40000000000 */
[----:B------:R-:W4:Y:S01]  /*33d50*/  LDL.LU.64 R16, [R1+0x928] ;  /* 0x0009280001107983 */ /* 0x000f220000300a00 */
[----:B------:R-:W-:-:S03]  /*33d60*/  VIADD R248, R22, 0xfffffe9a ;  /* 0xfffffe9a16f87836 */ /* 0x000fc60000000000 */
[----:B------:R-:W4:Y:S01]  /*33d70*/  LDL.LU.64 R228, [R1+0x908] ;  /* 0x0009080001e47983 */ /* 0x000f220000300a00 */
[----:B---3--:R-:W-:Y:S01]  /*33d80*/  IMAD.WIDE R30, R4, 0x4, R12 ;  /* 0x00000004041e7825 */ /* 0x008fe200078e020c */
[----:B------:R-:W-:Y:S02]  /*33d90*/  ISETP.GE.U32.AND P5, PT, R248, 0x7ffffe5b, PT ;  /* 0x7ffffe5bf800780c */ /* 0x000fe40003fa6070 */
[----:B------:R-:W3:Y:S01]  /*33da0*/  LDL.LU.64 R36, [R1+0x8f8] ;  /* 0x0008f80001247983 */ /* 0x000ee20000300a00 */
[----:B--2---:R-:W-:-:S03]  /*33db0*/  IMAD.WIDE R24, R4, 0x4, R26 ;  /* 0x0000000404187825 */ /* 0x004fc600078e021a */
[----:B------:R-:W2:Y:S01]  /*33dc0*/  LDL.LU.64 R12, [R1+0x8d8] ;  /* 0x0008d800010c7983 */ /* 0x000ea20000300a00 */
[----:B------:R-:W-:-:S03]  /*33dd0*/  IMAD.WIDE R14, R4, 0x4, R14 ;  /* 0x00000004040e7825 */ /* 0x000fc600078e020e */
[----:B------:R-:W2:Y:S01]  /*33de0*/  LDL.LU.64 R28, [R1+0x8b8] ;  /* 0x0008b800011c7983 */ /* 0x000ea20000300a00 */
[----:B------:R-:W-:Y:S01]  /*33df0*/  ISETP.GE.U32.AND P0, PT, R21, 0x7ffffe7b, PT ;  /* 0x7ffffe7b1500780c */ /* 0x000fe20003f06070 */
[----:B------:R-:W1:Y:S01]  /*33e00*/  LDC R22, c[0x0][0x230] ;  /* 0x00008c00ff167b82 */ /* 0x000e620000000800 */
[----:B------:R-:W-:Y:S01]  /*33e10*/  VIADD R248, R18, 0xfffffe98 ;  /* 0xfffffe9812f87836 */ /* 0x000fe20000000000 */
[----:B------:R4:W-:Y:S01]  /*33e20*/  STL.64 [R1+0xff8], R30 ;  /* 0x000ff81e01007387 */ /* 0x0009e20000100a00 */
[----:B------:R-:W-:-:S03]  /*33e30*/  IMAD.WIDE R18, R4, 0x4, R234 ;  /* 0x0000000404127825 */ /* 0x000fc600078e02ea */
[----:B------:R-:W2:Y:S02]  /*33e40*/  LDL.LU.64 R26, [R1+0x930] ;  /* 0x00093000011a7983 */ /* 0x000ea40000300a00 */
[----:B------:R-:W1:Y:S02]  /*33e50*/  LDC R21, c[0x0][0x230] ;  /* 0x00008c00ff157b82 */ /* 0x000e640000000800 */
[----:B------:R4:W-:Y:S04]  /*33e60*/  STL.64 [R1+0x1030], R24 ;  /* 0x0010301801007387 */ /* 0x0009e80000100a00 */
[----:B------:R-:W2:Y:S04]  /*33e70*/  LDL.LU.64 R234, [R1+0x920] ;  /* 0x0009200001ea7983 */ /* 0x000ea80000300a00 */
[----:B------:R-:W-:Y:S04]  /*33e80*/  STL.64 [R1+0x1088], R18 ;  /* 0x0010881201007387 */ /* 0x000fe80000100a00 */
[----:B------:R-:W2:Y:S04]  /*33e90*/  LDL.LU.64 R40, [R1+0x900] ;  /* 0x0009000001287983 */ /* 0x000ea80000300a00 */
[----:B------:R3:W-:Y:S04]  /*33ea0*/  STL.64 [R1+0x1090], R14 ;  /* 0x0010900e01007387 */ /* 0x0007e80000100a00 */
[----:B------:R-:W-:Y:S04]  /*33eb0*/  LDGSTS.E [R247+0x30000], desc[UR4][R30.64], !P6 ;  /* 0x300000001ef77fae */ /* 0x000fe8000f121844 */
[----:B------:R-:W2:Y:S04]  /*33ec0*/  LDL.LU.64 R34, [R1+0x8e0] ;  /* 0x0008e00001227983 */ /* 0x000ea80000300a00 */
[----:B------:R-:W-:Y:S04]  /*33ed0*/  LDGSTS.E [R247+0x34000], desc[UR4][R24.64], !P6 ;  /* 0x3400000018f77fae */ /* 0x000fe8000f121844 */
[----:B----4-:R-:W4:Y:S01]  /*33ee0*/  LDL.LU.64 R30, [R1+0x8d0] ;  /* 0x0008d000011e7983 */ /* 0x010f220000300a00 */
[----:B------:R-:W-:-:S04]  /*33ef0*/  IMAD.WIDE R240, R4, 0x4, R240 ;  /* 0x0000000404f07825 */ /* 0x000fc800078e02f0 */
[----:B------:R-:W-:-:S04]  /*33f00*/  IMAD.WIDE R16, R4, 0x4, R16 ;  /* 0x0000000404107825 */ /* 0x000fc800078e0210 */
[----:B------:R-:W-:Y:S01]  /*33f10*/  IMAD.WIDE R228, R4, 0x4, R228 ;  /* 0x0000000404e47825 */ /* 0x000fe200078e02e4 */
[----:B------:R-:W4:Y:S01]  /*33f20*/  LDL.LU.64 R24, [R1+0x8b0] ;  /* 0x0008b00001187983 */ /* 0x000f220000300a00 */
[----:B------:R-:W-:Y:S02]  /*33f30*/  ISETP.GE.U32.AND P6, PT, R20, 0x7ffffe5a, PT ;  /* 0x7ffffe5a1400780c */ /* 0x000fe40003fc6070 */
[----:B------:R-:W1:Y:S01]  /*33f40*/  LDC R20, c[0x0][0x230] ;  /* 0x00008c00ff147b82 */ /* 0x000e620000000800 */
[----:B------:R-:W-:Y:S04]  /*33f50*/  STL.64 [R1+0x1098], R240 ;  /* 0x001098f001007387 */ /* 0x000fe80000100a00 */
[----:B------:R-:W-:Y:S04]  /*33f60*/  STL.64 [R1+0x10a8], R16 ;  /* 0x0010a81001007387 */ /* 0x000fe80000100a00 */
[----:B------:R-:W-:Y:S04]  /*33f70*/  STL.64 [R1+0x1278], R228 ;  /* 0x001278e401007387 */ /* 0x000fe80000100a00 */
[----:B------:R-:W-:Y:S04]  /*33f80*/  LDGSTS.E [R247+0x30004], desc[UR4][R18.64], !P0 ;  /* 0x3000400012f77fae */ /* 0x000fe8000c121844 */
[----:B------:R3:W-:Y:S04]  /*33f90*/  LDGSTS.E [R247+0x34004], desc[UR4][R14.64], !P0 ;  /* 0x340040000ef77fae */ /* 0x0007e8000c121844 */
[----:B------:R-:W-:Y:S01]  /*33fa0*/  LDGSTS.E [R247+0x30008], desc[UR4][R240.64], !P1 ;  /* 0x30008000f0f77fae */ /* 0x000fe2000c921844 */
[C---:B---3--:R-:W-:Y:S01]  /*33fb0*/  IMAD.WIDE R36, R4.reuse, 0x4, R36 ;  /* 0x0000000404247825 */ /* 0x048fe200078e0224 */
[----:B------:R-:W3:Y:S04]  /*33fc0*/  LDC R15, c[0x0][0x230] ;  /* 0x00008c00ff0f7b82 */ /* 0x000ee80000000800 */
[----:B------:R-:W-:Y:S01]  /*33fd0*/  STL.64 [R1+0x1288], R36 ;  /* 0x0012882401007387 */ /* 0x000fe20000100a00 */
[----:B--2---:R-:W-:-:S03]  /*33fe0*/  IMAD.WIDE R12, R4, 0x4, R12 ;  /* 0x00000004040c7825 */ /* 0x004fc600078e020c */
[----:B------:R-:W2:Y:S02]  /*33ff0*/  LDC R19, c[0x0][0x230] ;  /* 0x00008c00ff137b82 */ /* 0x000ea40000000800 */
[----:B------:R-:W-:Y:S01]  /*34000*/  STL.64 [R1+0x1298], R12 ;  /* 0x0012980c01007387 */ /* 0x000fe20000100a00 */
[----:B------:R-:W-:-:S05]  /*34010*/  IMAD.WIDE R28, R4, 0x4, R28 ;  /* 0x00000004041c7825 */ /* 0x000fca00078e021c */
[----:B------:R-:W2:Y:S01]  /*34020*/  LDC R14, c[0x0][0x230] ;  /* 0x00008c00ff0e7b82 */ /* 0x000ea20000000800 */
[----:B------:R-:W-:-:S07]  /*34030*/  IMAD.WIDE R26, R4, 0x4, R26 ;  /* 0x00000004041a7825 */ /* 0x000fce00078e021a */
[----:B------:R-:W2:Y:S01]  /*34040*/  LDC R18, c[0x0][0x230] ;  /* 0x00008c00ff127b82 */ /* 0x000ea20000000800 */
[----:B------:R1:W-:Y:S01]  /*34050*/  STL.64 [R1+0xff0], R26 ;  /* 0x000ff01a01007387 */ /* 0x0003e20000100a00 */
[----:B------:R-:W-:-:S03]  /*34060*/  IMAD.WIDE R234, R4, 0x4, R234 ;  /* 0x0000000404ea7825 */ /* 0x000fc600078e02ea */
[----:B------:R-:W-:Y:S01]  /*34070*/  STL.64 [R1+0x12a8], R28 ;  /* 0x0012a81c01007387 */ /* 0x000fe20000100a00 */
[----:B------:R-:W-:-:S03]  /*34080*/  IMAD.WIDE R40, R4, 0x4, R40 ;  /* 0x0000000404287825 */ /* 0x000fc600078e0228 */
[----:B------:R3:W-:Y:S04]  /*34090*/  STL.64 [R1+0x10b0], R234 ;  /* 0x0010b0ea01007387 */ /* 0x0007e80000100a00 */
[----:B------:R-:W-:Y:S04]  /*340a0*/  STL.64 [R1+0x1280], R40 ;  /* 0x0012802801007387 */ /* 0x000fe80000100a00 */
[----:B------:R-:W-:Y:S01]  /*340b0*/  LDGSTS.E [R247+0x34008], desc[UR4][R26.64], !P1 ;  /* 0x340080001af77fae */ /* 0x000fe2000c921844 */
[----:B------:R-:W-:-:S03]  /*340c0*/  IMAD.WIDE R34, R4, 0x4, R34 ;  /* 0x0000000404227825 */ /* 0x000fc600078e0222 */
[----:B------:R-:W-:Y:S01]  /*340d0*/  LDGSTS.E [R247+0x3000c], desc[UR4][R16.64], !P3 ;  /* 0x3000c00010f77fae */ /* 0x000fe2000d921844 */
[----:B----4-:R-:W-:-:S03]  /*340e0*/  IMAD.WIDE R30, R4, 0x4, R30 ;  /* 0x00000004041e7825 */ /* 0x010fc600078e021e */
[----:B------:R4:W-:Y:S04]  /*340f0*/  STL.64 [R1+0x1290], R34 ;  /* 0x0012902201007387 */ /* 0x0009e80000100a00 */
[----:B------:R-:W-:Y:S04]  /*34100*/  STL.64 [R1+0x12a0], R30 ;  /* 0x0012a01e01007387 */ /* 0x000fe80000100a00 */
[----:B-1----:R-:W4:Y:S01]  /*34110*/  LDL.LU.64 R26, [R1+0x8a8] ;  /* 0x0008a800011a7983 */ /* 0x002f220000300a00 */
[----:B------:R-:W-:-:S03]  /*34120*/  IMAD.WIDE R24, R4, 0x4, R24 ;  /* 0x0000000404187825 */ /* 0x000fc600078e0218 */
[----:B------:R-:W-:Y:S04]  /*34130*/  LDGSTS.E [R247+0x3400c], desc[UR4][R234.64], !P3 ;  /* 0x3400c000eaf77fae */ /* 0x000fe8000d921844 */
[----:B------:R1:W-:Y:S04]  /*34140*/  STL.64 [R1+0x12b0], R24 ;  /* 0x0012b01801007387 */ /* 0x0003e80000100a00 */
[----:B------:R-:W-:Y:S04]  /*34150*/  LDGSTS.E [R247+0x38000], desc[UR4][R228.64], !P4 ;  /* 0x38000000e4f77fae */ /* 0x000fe8000e121844 */
[----:B------:R-:W4:Y:S04]  /*34160*/  LDL.LU.64 R16, [R1+0x890] ;  /* 0x0008900001107983 */ /* 0x000f280000300a00 */
[----:B------:R-:W-:Y:S04]  /*34170*/  LDGSTS.E [R247+0x3c000], desc[UR4][R40.64], !P4 ;  /* 0x3c00000028f77fae */ /* 0x000fe8000e121844 */
[----:B------:R-:W-:Y:S04]  /*34180*/  LDGSTS.E [R247+0x38004], desc[UR4][R36.64], !P5 ;  /* 0x3800400024f77fae */ /* 0x000fe8000e921844 */
[----:B------:R-:W-:Y:S04]  /*34190*/  LDGSTS.E [R247+0x3c004], desc[UR4][R34.64], !P5 ;  /* 0x3c00400022f77fae */ /* 0x000fe8000e921844 */
[----:B---3--:R-:W3:Y:S04]  /*341a0*/  LDL.LU.64 R234, [R1+0x888] ;  /* 0x0008880001ea7983 */ /* 0x008ee80000300a00 */
[----:B------:R-:W-:Y:S01]  /*341b0*/  LDGSTS.E [R247+0x38008], desc[UR4][R12.64], !P6 ;  /* 0x380080000cf77fae */ /* 0x000fe2000f121844 */
[----:B------:R-:W-:-:S03]  /*341c0*/  ISETP.GE.U32.AND P0, PT, R248, 0x7ffffe59, PT ;  /* 0x7ffffe59f800780c */ /* 0x000fc60003f06070 */
[----:B------:R-:W3:Y:S01]  /*341d0*/  LDL.LU.64 R12, [R1+0x880] ;  /* 0x00088000010c7983 */ /* 0x000ee20000300a00 */
[----:B------:R-:W-:Y:S01]  /*341e0*/  IADD3 R248, R23, -0x14a, RZ ;  /* 0xfffffeb617f87810 */ /* 0x000fe20007ffe0ff */
[----:B------:R-:W-:Y:S01]  /*341f0*/  VIADD R21, R21, 0xfffffeb7 ;  /* 0xfffffeb715157836 */ /* 0x000fe20000000000 */
[----:B------:R-:W3:Y:S01]  /*34200*/  LDC R23, c[0x0][0x230] ;  /* 0x00008c00ff177b82 */ /* 0x000ee20000000800 */
[----:B------:R-:W-:Y:S06]  /*34210*/  LDGSTS.E [R247+0x3c008], desc[UR4][R30.64], !P6 ;  /* 0x3c0080001ef77fae */ /* 0x000fec000f121844 */
[----:B------:R-:W-:Y:S01]  /*34220*/  LDGSTS.E [R247+0x3800c], desc[UR4][R28.64], !P0 ;  /* 0x3800c0001cf77fae */ /* 0x000fe2000c121844 */
[----:B------:R-:W-:-:S03]  /*34230*/  VIADD R15, R15, 0xfffffeb4 ;  /* 0xfffffeb40f0f7836 */ /* 0x000fc60000000000 */
[----:B------:R1:W-:Y:S01]  /*34240*/  LDGSTS.E [R247+0x3c00c], desc[UR4][R24.64], !P0 ;  /* 0x3c00c00018f77fae */ /* 0x0003e2000c121844 */
[----:B------:R-:W-:Y:S01]  /*34250*/  ISETP.GE.U32.AND P0, PT, R248, 0x7ffffe77, PT ;  /* 0x7ffffe77f800780c */ /* 0x000fe20003f06070 */
[----:B------:R-:W-:Y:S01]  /*34260*/  VIADD R248, R22, 0xfffffe97 ;  /* 0xfffffe9716f87836 */ /* 0x000fe20000000000 */
[----:B------:R-:W-:Y:S01]  /*34270*/  ISETP.GE.U32.AND P6, PT, R21, 0x7ffffe78, PT ;  /* 0x7ffffe781500780c */ /* 0x000fe20003fc6070 */
[----:B--2---:R-:W-:Y:S01]  /*34280*/  VIADD R19, R19, 0xfffffeb5 ;  /* 0xfffffeb513137836 */ /* 0x004fe20000000000 */
[----:B------:R-:W-:Y:S01]  /*34290*/  ISETP.GE.U32.AND P3, PT, R15, 0x7ffffe75, PT ;  /* 0x7ffffe750f00780c */ /* 0x000fe20003f66070 */
[----:B------:R-:W2:Y:S01]  /*342a0*/  LDL.LU.64 R240, [R1+0x868] ;  /* 0x0008680001f07983 */ /* 0x000ea20000300a00 */
[----:B------:R-:W-:Y:S01]  /*342b0*/  ISETP.GE.U32.AND P4, PT, R248, 0x7ffffe58, PT ;  /* 0x7ffffe58f800780c */ /* 0x000fe20003f86070 */
[----:B------:R-:W2:Y:S01]  /*342c0*/  LDC R21, c[0x0][0x230] ;  /* 0x00008c00ff157b82 */ /* 0x000ea20000000800 */
[----:B------:R-:W-:Y:S02]  /*342d0*/  IADD3 R248, R14, -0x16b, RZ ;  /* 0xfffffe950ef87810 */ /* 0x000fe40007ffe0ff */
[----:B------:R-:W2:Y:S01]  /*342e0*/  LDL.LU.64 R14, [R1+0x858] ;  /* 0x00085800010e7983 */ /* 0x000ea20000300a00 */
[----:B-1----:R-:W-:Y:S01]  /*342f0*/  VIADD R247, R20, 0xfffffe96 ;  /* 0xfffffe9614f77836 */ /* 0x002fe20000000000 */
[----:B------:R-:W-:-:S02]  /*34300*/  ISETP.GE.U32.AND P1, PT, R19, 0x7ffffe76, PT ;  /* 0x7ffffe761300780c */ /* 0x000fc40003f26070 */
[----:B------:R-:W2:Y:S01]  /*34310*/  LDL.LU.64 R228, [R1+0x838] ;  /* 0x0008380001e47983 */ /* 0x000ea20000300a00 */
[----:B------:R-:W1:Y:S01]  /*34320*/  LDC R22, c[0x0][0x230] ;  /* 0x00008c00ff167b82 */ /* 0x000e620000000800 */
[----:B------:R-:W-:Y:S01]  /*34330*/  ISETP.GE.U32.AND P5, PT, R247, 0x7ffffe57, PT ;  /* 0x7ffffe57f700780c */ /* 0x000fe20003fa6070 */
[----:B------:R-:W-:Y:S01]  /*34340*/  VIADD R247, R18, 0xfffffe94 ;  /* 0xfffffe9412f77836 */ /* 0x000fe20000000000 */
[----:B------:R-:W2:Y:S04]  /*34350*/  LDL.LU.64 R36, [R1+0x818] ;  /* 0x0008180001247983 */ /* 0x000ea80000300a00 */
[----:B----4-:R-:W4:Y:S01]  /*34360*/  LDL.LU.64 R34, [R1+0x808] ;  /* 0x0008080001227983 */ /* 0x010f220000300a00 */
[----:B------:R-:W1:Y:S03]  /*34370*/  LDC R20, c[0x0][0x230] ;  /* 0x00008c00ff147b82 */ /* 0x000e660000000800 */
[----:B------:R-:W4:Y:S01]  /*34380*/  LDL.LU.64 R28, [R1+0x7e8] ;  /* 0x0007e800011c7983 */ /* 0x000f220000300a00 */
[----:B------:R-:W-:-:S05]  /*34390*/  IMAD.WIDE R24, R4, 0x4, R26 ;  /* 0x0000000404187825 */ /* 0x000fca00078e021a */
[----:B------:R-:W-:Y:S04]  /*343a0*/  STL.64 [R1+0xfb0], R24 ;  /* 0x000fb01801007387 */ /* 0x000fe80000100a00 */
[----:B------:R-:W4:Y:S04]  /*343b0*/  LDL.LU.64 R26, [R1+0x860] ;  /* 0x00086000011a7983 */ /* 0x000f280000300a00 */
[----:B------:R-:W-:Y:S01]  /*343c0*/  LDGSTS.E [R246+0x30000], desc[UR4][R24.64], !P6 ;  /* 0x3000000018f67fae */ /* 0x000fe2000f121844 */
[----:B------:R-:W-:-:S05]  /*343d0*/  IMAD.WIDE R16, R4, 0x4, R16 ;  /* 0x0000000404107825 */ /* 0x000fca00078e0210 */
[----:B------:R1:W-:Y:S04]  /*343e0*/  STL.64 [R1+0xfe8], R16 ;  /* 0x000fe81001007387 */ /* 0x0003e80000100a00 */
[----:B------:R-:W-:Y:S01]  /*343f0*/  LDGSTS.E [R246+0x34000], desc[UR4][R16.64], !P6 ;  /* 0x3400000010f67fae */ /* 0x000fe2000f121844 */
[----:B---3--:R-:W-:-:S03]  /*34400*/  IMAD.WIDE R18, R4, 0x4, R234 ;  /* 0x0000000404127825 */ /* 0x008fc600078e02ea */
[----:B------:R-:W3:Y:S04]  /*34410*/  LDL.LU.64 R234, [R1+0x840] ;  /* 0x0008400001ea7983 */ /* 0x000ee80000300a00 */
[----:B------:R1:W-:Y:S04]  /*34420*/  STL.64 [R1+0x1028], R18 ;  /* 0x0010281201007387 */ /* 0x0003e80000100a00 */
[----:B------:R-:W3:Y:S04]  /*34430*/  LDL.LU.64 R40, [R1+0x830] ;  /* 0x0008300001287983 */ /* 0x000ee80000300a00 */
[----:B------:R1:W-:Y:S01]  /*34440*/  LDGSTS.E [R246+0x30004], desc[UR4][R18.64], !P0 ;  /* 0x3000400012f67fae */ /* 0x0003e2000c121844 */
[----:B------:R-:W-:-:S05]  /*34450*/  IMAD.WIDE R12, R4, 0x4, R12 ;  /* 0x00000004040c7825 */ /* 0x000fca00078e020c */
[----:B------:R4:W-:Y:S04]  /*34460*/  STL.64 [R1+0x10d0], R12 ;  /* 0x0010d00c01007387 */ /* 0x0009e80000100a00 */
[----:B-1----:R-:W3:Y:S01]  /*34470*/  LDL.LU.64 R16, [R1+0x810] ;  /* 0x0008100001107983 */ /* 0x002ee20000300a00 */
[----:B------:R-:W1:Y:S03]  /*34480*/  LDC R18, c[0x0][0x230] ;  /* 0x00008c00ff127b82 */ /* 0x000e660000000800 */
[----:B------:R-:W3:Y:S04]  /*34490*/  LDL.LU.64 R30, [R1+0x7f0] ;  /* 0x0007f000011e7983 */ /* 0x000ee80000300a00 */
[----:B------:R-:W3:Y:S01]  /*344a0*/  LDL.LU.64 R24, [R1+0x7e0] ;  /* 0x0007e00001187983 */ /* 0x000ee20000300a00 */
[C---:B--2---:R-:W-:Y:S01]  /*344b0*/  IMAD.WIDE R240, R4.reuse, 0x4, R240 ;  /* 0x0000000404f07825 */ /* 0x044fe200078e02f0 */
[----:B------:R-:W2:Y:S02]  /*344c0*/  LDC R19, c[0x0][0x230] ;  /* 0x00008c00ff137b82 */ /* 0x000ea40000000800 */
[----:B------:R1:W-:Y:S01]  /*344d0*/  LDGSTS.E [R246+0x34004], desc[UR4][R12.64], !P0 ;  /* 0x340040000cf67fae */ /* 0x0003e2000c121844 */
[----:B------:R-:W-:-:S04]  /*344e0*/  IMAD.WIDE R14, R4, 0x4, R14 ;  /* 0x00000004040e7825 */ /* 0x000fc800078e020e */
[C---:B------:R-:W-:Y:S01]  /*344f0*/  IMAD.WIDE R228, R4.reuse, 0x4, R228 ;  /* 0x0000000404e47825 */ /* 0x040fe200078e02e4 */
[----:B------:R-:W-:Y:S03]  /*34500*/  STL.64 [R1+0x10d8], R240 ;  /* 0x0010d8f001007387 */ /* 0x000fe60000100a00 */
[C---:B------:R-:W-:Y:S01]  /*34510*/  IMAD.WIDE R36, R4.reuse, 0x4, R36 ;  /* 0x0000000404247825 */ /* 0x040fe200078e0224 */
[----:B------:R-:W-:Y:S03]  /*34520*/  STL.64 [R1+0x10e8], R14 ;  /* 0x0010e80e01007387 */ /* 0x000fe60000100a00 */
[C---:B----4-:R-:W-:Y:S01]  /*34530*/  IMAD.WIDE R34, R4.reuse, 0x4, R34 ;  /* 0x0000000404227825 */ /* 0x050fe200078e0222 */
[----:B------:R-:W-:Y:S03]  /*34540*/  STL.64 [R1+0x12b8], R228 ;  /* 0x0012b8e401007387 */ /* 0x000fe60000100a00 */
[C---:B------:R-:W-:Y:S01]  /*34550*/  IMAD.WIDE R28, R4.reuse, 0x4, R28 ;  /* 0x00000004041c7825 */ /* 0x040fe200078e021c */
[----:B------:R-:W-:Y:S03]  /*34560*/  STL.64 [R1+0x12c8], R36 ;  /* 0x0012c82401007387 */ /* 0x000fe60000100a00 */
[----:B------:R-:W-:Y:S01]  /*34570*/  IMAD.WIDE R26, R4, 0x4, R26 ;  /* 0x00000004041a7825 */ /* 0x000fe200078e021a */
[----:B------:R-:W-:Y:S01]  /*34580*/  STL.64 [R1+0x12d8], R34 ;  /* 0x0012d82201007387 */ /* 0x000fe20000100a00 */
[----:B------:R-:W-:Y:S01]  /*34590*/  ISETP.GE.U32.AND P6, PT, R248, 0x7ffffe56, PT ;  /* 0x7ffffe56f800780c */ /* 0x000fe20003fc6070 */
[----:B-1----:R-:W1:Y:S02]  /*345a0*/  LDC R13, c[0x0][0x230] ;  /* 0x00008c00ff0d7b82 */ /* 0x002e640000000800 */
[----:B------:R4:W-:Y:S04]  /*345b0*/  STL.64 [R1+0xfa8], R26 ;  /* 0x000fa81a01007387 */ /* 0x0009e80000100a00 */
[----:B------:R-:W-:Y:S02]  /*345c0*/  STL.64 [R1+0x12e8], R28 ;  /* 0x0012e81c01007387 */ /* 0x000fe40000100a00 */
[----:B------:R-:W1:Y:S02]  /*345d0*/  LDC R12, c[0x0][0x230] ;  /* 0x00008c00ff0c7b82 */ /* 0x000e640000000800 */
[----:B------:R-:W-:Y:S04]  /*345e0*/  LDGSTS.E [R246+0x30008], desc[UR4][R240.64], !P1 ;  /* 0x30008000f0f67fae */ /* 0x000fe8000c921844 */
[----:B------:R-:W-:Y:S04]  /*345f0*/  LDGSTS.E [R246+0x34008], desc[UR4][R26.64], !P1 ;  /* 0x340080001af67fae */ /* 0x000fe8000c921844 */
[----:B------:R-:W-:Y:S01]  /*34600*/  LDGSTS.E [R246+0x3000c], desc[UR4][R14.64], !P3 ;  /* 0x3000c0000ef67fae */ /* 0x000fe2000d921844 */
[----:B---3--:R-:W-:-:S04]  /*34610*/  IMAD.WIDE R234, R4, 0x4, R234 ;  /* 0x0000000404ea7825 */ /* 0x008fc800078e02ea */
[C---:B------:R-:W-:Y:S01]  /*34620*/  IMAD.WIDE R40, R4.reuse, 0x4, R40 ;  /* 0x0000000404287825 */ /* 0x040fe200078e0228 */
[----:B------:R-:W-:Y:S04]  /*34630*/  STL.64 [R1+0x10f0], R234 ;  /* 0x0010f0ea01007387 */ /* 0x000fe80000100a00 */
[----:B------:R3:W-:Y:S04]  /*34640*/  STL.64 [R1+0x12c0], R40 ;  /* 0x0012c02801007387 */ /* 0x0007e80000100a00 */
[----:B------:R-:W-:Y:S04]  /*34650*/  LDGSTS.E [R246+0x3400c], desc[UR4][R234.64], !P3 ;  /* 0x3400c000eaf67fae */ /* 0x000fe8000d921844 */
[----:B------:R-:W-:Y:S01]  /*34660*/  LDGSTS.E [R246+0x38000], desc[UR4][R228.64], !P4 ;  /* 0x38000000e4f67fae */ /* 0x000fe2000e121844 */
[----:B------:R-:W-:-:S03]  /*34670*/  IMAD.WIDE R16, R4, 0x4, R16 ;  /* 0x0000000404107825 */ /* 0x000fc600078e0210 */
[----:B------:R3:W-:Y:S01]  /*34680*/  LDGSTS.E [R246+0x3c000], desc[UR4][R40.64], !P4 ;  /* 0x3c00000028f67fae */ /* 0x0007e2000e121844 */
[----:B------:R-:W-:-:S03]  /*34690*/  IMAD.WIDE R30, R4, 0x4, R30 ;  /* 0x00000004041e7825 */ /* 0x000fc600078e021e */
[----:B------:R2:W-:Y:S01]  /*346a0*/  STL.64 [R1+0x12d0], R16 ;  /* 0x0012d01001007387 */ /* 0x0005e20000100a00 */
[----:B------:R-:W-:-:S03]  /*346b0*/  IMAD.WIDE R24, R4, 0x4, R24 ;  /* 0x0000000404187825 */ /* 0x000fc600078e0218 */
[----:B------:R1:W-:Y:S04]  /*346c0*/  STL.64 [R1+0x12e0], R30 ;  /* 0x0012e01e01007387 */ /* 0x0003e80000100a00 */
[----:B----4-:R-:W4:Y:S01]  /*346d0*/  LDL.LU.64 R26, [R1+0x7c8] ;  /* 0x0007c800011a7983 */ /* 0x010f220000300a00 */
[----:B------:R-:W-:Y:S01]  /*346e0*/  ISETP.GE.U32.AND P0, PT, R247, 0x7ffffe55, PT ;  /* 0x7ffffe55f700780c */ /* 0x000fe20003f06070 */
[----:B------:R-:W-:Y:S01]  /*346f0*/  VIADD R248, R23, 0xfffffeb3 ;  /* 0xfffffeb317f87836 */ /* 0x000fe20000000000 */
[----:B---3--:R-:W3:Y:S01]  /*34700*/  LDC R40, c[0x0][0x230] ;  /* 0x00008c00ff287b82 */ /* 0x008ee20000000800 */
[----:B------:R1:W-:Y:S04]  /*34710*/  STL.64 [R1+0x12f0], R24 ;  /* 0x0012f01801007387 */ /* 0x0003e80000100a00 */
[----:B------:R-:W3:Y:S04]  /*34720*/  LDL.LU.64 R14, [R1+0x7c0] ;  /* 0x0007c000010e7983 */ /* 0x000ee80000300a00 */
[----:B------:R-:W-:Y:S04]  /*34730*/  LDGSTS.E [R246+0x38004], desc[UR4][R36.64], !P5 ;  /* 0x3800400024f67fae */ /* 0x000fe8000e921844 */
[----:B------:R-:W-:Y:S01]  /*34740*/  LDGSTS.E [R246+0x3c004], desc[UR4][R16.64], !P5 ;  /* 0x3c00400010f67fae */ /* 0x000fe2000e921844 */
[----:B------:R-:W-:-:S02]  /*34750*/  VIADD R247, R21, 0xfffffeb2 ;  /* 0xfffffeb215f77836 */ /* 0x000fc40000000000 */
[----:B------:R-:W-:Y:S01]  /*34760*/  VIADD R18, R18, 0xfffffeb1 ;  /* 0xfffffeb112127836 */ /* 0x000fe20000000000 */
[----:B------:R-:W-:Y:S01]  /*34770*/  LDGSTS.E [R246+0x38008], desc[UR4][R34.64], !P6 ;  /* 0x3800800022f67fae */ /* 0x000fe2000f121844 */
[----:B------:R-:W3:Y:S03]  /*34780*/  LDC R21, c[0x0][0x230] ;  /* 0x00008c00ff157b82 */ /* 0x000ee60000000800 */
[----:B------:R-:W-:Y:S04]  /*34790*/  LDGSTS.E [R246+0x3c008], desc[UR4][R30.64], !P6 ;  /* 0x3c0080001ef67fae */ /* 0x000fe8000f121844 */
[----:B--2---:R-:W2:Y:S04]  /*347a0*/  LDL.LU.64 R16, [R1+0x7b8] ;  /* 0x0007b80001107983 */ /* 0x004ea80000300a00 */
[----:B------:R-:W2:Y:S01]  /*347b0*/  LDL.LU.64 R240, [R1+0x7a0] ;  /* 0x0007a00001f07983 */ /* 0x000ea20000300a00 */
[----:B------:R-:W-:-:S03]  /*347c0*/  ISETP.GE.U32.AND P6, PT, R248, 0x7ffffe74, PT ;  /* 0x7ffffe74f800780c */ /* 0x000fc60003fc6070 */
[----:B------:R-:W-:Y:S01]  /*347d0*/  LDGSTS.E [R246+0x3800c], desc[UR4][R28.64], !P0 ;  /* 0x3800c0001cf67fae */ /* 0x000fe2000c121844 */
[----:B------:R-:W-:-:S03]  /*347e0*/  IADD3 R248, R22, -0x150, RZ ;  /* 0xfffffeb016f87810 */ /* 0x000fc60007ffe0ff */
[----:B------:R1:W-:Y:S01]  /*347f0*/  LDGSTS.E [R246+0x3c00c], desc[UR4][R24.64], !P0 ;  /* 0x3c00c00018f67fae */ /* 0x0003e2000c121844 */
[----:B------:R-:W-:Y:S01]  /*34800*/  ISETP.GE.U32.AND P0, PT, R247, 0x7ffffe73, PT ;  /* 0x7ffffe73f700780c */ /* 0x000fe20003f06070 */
[----:B------:R-:W-:Y:S02]  /*34810*/  VIADD R247, R20, 0xfffffe93 ;  /* 0xfffffe9314f77836 */ /* 0x000fe40000000000 */
[----:B------:R-:W2:Y:S01]  /*34820*/  LDL.LU.64 R234, [R1+0x798] ;  /* 0x0007980001ea7983 */ /* 0x000ea20000300a00 */
[----:B------:R-:W-:Y:S01]  /*34830*/  ISETP.GE.U32.AND P1, PT, R18, 0x7ffffe72, PT ;  /* 0x7ffffe721200780c */ /* 0x000fe20003f26070 */
[----:B------:R-:W2:Y:S02]  /*34840*/  LDC R20, c[0x0][0x230] ;  /* 0x00008c00ff147b82 */ /* 0x000ea40000000800 */
[----:B------:R-:W2:Y:S01]  /*34850*/  LDL.LU.64 R228, [R1+0x778] ;  /* 0x0007780001e47983 */ /* 0x000ea20000300a00 */
[----:B-1----:R-:W-:-:S03]  /*34860*/  VIADD R246, R19, 0xfffffe92 ;  /* 0xfffffe9213f67836 */ /* 0x002fc60000000000 */
[----:B------:R-:W2:Y:S01]  /*34870*/  LDL.LU.64 R36, [R1+0x768] ;  /* 0x0007680001247983 */ /* 0x000ea20000300a00 */
[----:B------:R-:W-:-:S03]  /*34880*/  ISETP.GE.U32.AND P4, PT, R247, 0x7ffffe54, PT ;  /* 0x7ffffe54f700780c */ /* 0x000fc60003f86070 */
[----:B------:R-:W2:Y:S01]  /*34890*/  LDL.LU.64 R30, [R1+0x748] ;  /* 0x00074800011e7983 */ /* 0x000ea20000300a00 */
[----:B------:R-:W-:Y:S01]  /*348a0*/  ISETP.GE.U32.AND P5, PT, R246, 0x7ffffe53, PT ;  /* 0x7ffffe53f600780c */ /* 0x000fe20003fa6070 */
[----:B------:R-:W-:Y:S02]  /*348b0*/  VIADD R247, R13, 0xfffffe91 ;  /* 0xfffffe910df77836 */ /* 0x000fe40000000000 */
[----:B------:R-:W2:Y:S01]  /*348c0*/  LDL.LU.64 R28, [R1+0x728] ;  /* 0x00072800011c7983 */ /* 0x000ea20000300a00 */
[----:B------:R-:W-:-:S03]  /*348d0*/  VIADD R246, R12, 0xfffffe90 ;  /* 0xfffffe900cf67836 */ /* 0x000fc60000000000 */
[----:B------:R-:W2:Y:S01]  /*348e0*/  LDL.LU.64 R24, [R1+0x710] ;  /* 0x0007100001187983 */ /* 0x000ea20000300a00 */
[----:B----4-:R-:W-:-:S05]  /*348f0*/  IMAD.WIDE R22, R4, 0x4, R26 ;  /* 0x0000000404167825 */ /* 0x010fca00078e021a */
[----:B------:R1:W-:Y:S01]  /*34900*/  STL.64 [R1+0xf78], R22 ;  /* 0x000f781601007387 */ /* 0x0003e20000100a00 */
[----:B---3--:R-:W-:-:S03]  /*34910*/  IMAD.WIDE R14, R4, 0x4, R14 ;  /* 0x00000004040e7825 */ /* 0x008fc600078e020e */
[----:B------:R-:W3:Y:S04]  /*34920*/  LDL.LU.64 R12, [R1+0x790] ;  /* 0x00079000010c7983 */ /* 0x000ee80000300a00 */
[----:B------:R4:W-:Y:S04]  /*34930*/  STL.64 [R1+0xfa0], R14 ;  /* 0x000fa00e01007387 */ /* 0x0009e80000100a00 */
[----:B------:R-:W3:Y:S04]  /*34940*/  LDL.LU.64 R34, [R1+0x770] ;  /* 0x0007700001227983 */ /* 0x000ee80000300a00 */
[----:B------:R-:W-:Y:S04]  /*34950*/  LDGSTS.E [R11+0x30000], desc[UR4][R22.64], !P6 ;  /* 0x30000000160b7fae */ /* 0x000fe8000f121844 */
[----:B------:R-:W-:Y:S01]  /*34960*/  LDGSTS.E [R11+0x34000], desc[UR4][R14.64], !P6 ;  /* 0x340000000e0b7fae */ /* 0x000fe2000f121844 */
[----:B--2---:R-:W-:-:S04]  /*34970*/  IMAD.WIDE R18, R4, 0x4, R16 ;  /* 0x0000000404127825 */ /* 0x004fc800078e0210 */
[C---:B------:R-:W-:Y:S01]  /*34980*/  IMAD.WIDE R16, R4.reuse, 0x4, R240 ;  /* 0x0000000404107825 */ /* 0x040fe200078e02f0 */
[----:B------:R2:W-:Y:S04]  /*34990*/  STL.64 [R1+0xfe0], R18 ;  /* 0x000fe01201007387 */ /* 0x0005e80000100a00 */
[----:B-1----:R-:W3:Y:S04]  /*349a0*/  LDL.LU.64 R22, [R1+0x750] ;  /* 0x0007500001167983 */ /* 0x002ee80000300a00 */
[----:B------:R1:W-:Y:S04]  /*349b0*/  STL.64 [R1+0x1020], R16 ;  /* 0x0010201001007387 */ /* 0x0003e80000100a00 */
[----:B----4-:R-:W4:Y:S04]  /*349c0*/  LDL.LU.64 R14, [R1+0x738] ;  /* 0x00073800010e7983 */ /* 0x010f280000300a00 */
[----:B------:R-:W4:Y:S04]  /*349d0*/  LDL.LU.64 R26, [R1+0x720] ;  /* 0x00072000011a7983 */ /* 0x000f280000300a00 */
[----:B------:R-:W4:Y:S01]  /*349e0*/  LDL.LU.64 R240, [R1+0x700] ;  /* 0x0007000001f07983 */ /* 0x000f220000300a00 */
[----:B------:R-:W-:Y:S01]  /*349f0*/  IMAD.WIDE R234, R4, 0x4, R234 ;  /* 0x0000000404ea7825 */ /* 0x000fe200078e02ea */
[----:B------:R-:W-:-:S03]  /*34a00*/  ISETP.GE.U32.AND P3, PT, R248, 0x7ffffe71, PT ;  /* 0x7ffffe71f800780c */ /* 0x000fc60003f66070 */
[----:B------:R-:W-:Y:S01]  /*34a10*/  IMAD.WIDE R228, R4, 0x4, R228 ;  /* 0x0000000404e47825 */ /* 0x000fe200078e02e4 */
[----:B------:R-:W-:-:S03]  /*34a20*/  ISETP.GE.U32.AND P6, PT, R247, 0x7ffffe52, PT ;  /* 0x7ffffe52f700780c */ /* 0x000fc60003fc6070 */
[C---:B------:R-:W-:Y:S01]  /*34a30*/  IMAD.WIDE R36, R4.reuse, 0x4, R36 ;  /* 0x0000000404247825 */ /* 0x040fe200078e0224 */
[----:B------:R-:W-:Y:S03]  /*34a40*/  STL.64 [R1+0x1118], R234 ;  /* 0x001118ea01007387 */ /* 0x000fe60000100a00 */
[----:B------:R-:W-:Y:S01]  /*34a50*/  IMAD.WIDE R30, R4, 0x4, R30 ;  /* 0x00000004041e7825 */ /* 0x000fe200078e021e */
[----:B------:R-:W-:Y:S01]  /*34a60*/  IADD3 R247, R40, -0x151, RZ ;  /* 0xfffffeaf28f77810 */ /* 0x000fe20007ffe0ff */
[----:B------:R-:W-:Y:S01]  /*34a70*/  STL.64 [R1+0x1128], R228 ;  /* 0x001128e401007387 */ /* 0x000fe20000100a00 */
[----:B------:R-:W4:Y:S01]  /*34a80*/  LDC R248, c[0x0][0x230] ;  /* 0x00008c00fff87b82 */ /* 0x000f220000000800 */
[C---:B------:R-:W-:Y:S02]  /*34a90*/  IMAD.WIDE R28, R4.reuse, 0x4, R28 ;  /* 0x00000004041c7825 */ /* 0x040fe400078e021c */
[----:B------:R4:W-:Y:S02]  /*34aa0*/  STL.64 [R1+0x12f8], R36 ;  /* 0x0012f82401007387 */ /* 0x0009e40000100a00 */
[----:B------:R-:W-:-:S02]  /*34ab0*/  IMAD.WIDE R24, R4, 0x4, R24 ;  /* 0x0000000404187825 */ /* 0x000fc400078e0218 */
[----:B------:R-:W-:Y:S04]  /*34ac0*/  STL.64 [R1+0x1308], R30 ;  /* 0x0013081e01007387 */ /* 0x000fe80000100a00 */
[----:B------:R-:W-:Y:S04]  /*34ad0*/  STL.64 [R1+0x1318], R28 ;  /* 0x0013181c01007387 */ /* 0x000fe80000100a00 */
[----:B------:R2:W-:Y:S04]  /*34ae0*/  LDGSTS.E [R11+0x30004], desc[UR4][R18.64], !P0 ;  /* 0x30004000120b7fae */ /* 0x0005e8000c121844 */
[----:B------:R1:W-:Y:S04]  /*34af0*/  LDGSTS.E [R11+0x34004], desc[UR4][R16.64], !P0 ;  /* 0x34004000100b7fae */ /* 0x0003e8000c121844 */
[----:B------:R-:W-:Y:S01]  /*34b00*/  LDGSTS.E [R11+0x30008], desc[UR4][R234.64], !P1 ;  /* 0x30008000ea0b7fae */ /* 0x000fe2000c921844 */
[----:B--2---:R-:W2:Y:S01]  /*34b10*/  LDC R19, c[0x0][0x230] ;  /* 0x00008c00ff137b82 */ /* 0x004ea20000000800 */
[----:B---3--:R-:W-:-:S07]  /*34b20*/  IMAD.WIDE R12, R4, 0x4, R12 ;  /* 0x00000004040c7825 */ /* 0x008fce00078e020c */
[----:B------:R-:W3:Y:S01]  /*34b30*/  LDC R18, c[0x0][0x230] ;  /* 0x00008c00ff127b82 */ /* 0x000ee20000000800 */
[----:B------:R2:W-:Y:S01]  /*34b40*/  STL.64 [R1+0xf70], R12 ;  /* 0x000f700c01007387 */ /* 0x0005e20000100a00 */
[----:B------:R-:W-:-:S03]  /*34b50*/  IMAD.WIDE R40, R4, 0x4, R34 ;  /* 0x0000000404287825 */ /* 0x000fc600078e0222 */
[----:B------:R-:W-:Y:S03]  /*34b60*/  STL.64 [R1+0x1328], R24 ;  /* 0x0013281801007387 */ /* 0x000fe60000100a00 */
[----:B-1----:R-:W1:Y:S01]  /*34b70*/  LDC R17, c[0x0][0x230] ;  /* 0x00008c00ff117b82 */ /* 0x002e620000000800 */
[----:B------:R-:W-:Y:S04]  /*34b80*/  STL.64 [R1+0x1018], R40 ;  /* 0x0010182801007387 */ /* 0x000fe80000100a00 */
[----:B------:R-:W-:Y:S03]  /*34b90*/  LDGSTS.E [R11+0x34008], desc[UR4][R12.64], !P1 ;  /* 0x340080000c0b7fae */ /* 0x000fe6000c921844 */
[----:B------:R-:W1:Y:S01]  /*34ba0*/  LDC R16, c[0x0][0x230] ;  /* 0x00008c00ff107b82 */ /* 0x000e620000000800 */
[----:B------:R-:W-:Y:S04]  /*34bb0*/  LDGSTS.E [R11+0x3000c], desc[UR4][R228.64], !P3 ;  /* 0x3000c000e40b7fae */ /* 0x000fe8000d921844 */
[----:B------:R-:W-:Y:S01]  /*34bc0*/  LDGSTS.E [R11+0x3400c], desc[UR4][R40.64], !P3 ;  /* 0x3400c000280b7fae */ /* 0x000fe2000d921844 */
[----:B------:R-:W-:-:S03]  /*34bd0*/  IMAD.WIDE R34, R4, 0x4, R22 ;  /* 0x0000000404227825 */ /* 0x000fc600078e0216 */
[----:B------:R2:W-:Y:S01]  /*34be0*/  LDGSTS.E [R11+0x38000], desc[UR4][R36.64], !P4 ;  /* 0x38000000240b7fae */ /* 0x0005e2000e121844 */
[----:B----4-:R-:W-:-:S03]  /*34bf0*/  IMAD.WIDE R14, R4, 0x4, R14 ;  /* 0x00000004040e7825 */ /* 0x010fc600078e020e */
[----:B------:R-:W-:Y:S01]  /*34c00*/  STL.64 [R1+0x1300], R34 ;  /* 0x0013002201007387 */ /* 0x000fe20000100a00 */
[----:B------:R-:W-:-:S03]  /*34c10*/  IMAD.WIDE R26, R4, 0x4, R26 ;  /* 0x00000004041a7825 */ /* 0x000fc600078e021a */
[----:B------:R4:W-:Y:S01]  /*34c20*/  STL.64 [R1+0x1310], R14 ;  /* 0x0013100e01007387 */ /* 0x0009e20000100a00 */
[----:B------:R-:W-:Y:S01]  /*34c30*/  ISETP.GE.U32.AND P0, PT, R246, 0x7ffffe51, PT ;  /* 0x7ffffe51f600780c */ /* 0x000fe20003f06070 */
[----:B--2---:R-:W2:Y:S01]  /*34c40*/  LDC R37, c[0x0][0x230] ;  /* 0x00008c00ff257b82 */ /* 0x004ea20000000800 */
[----:B------:R-:W-:Y:S01]  /*34c50*/  IMAD.WIDE R22, R4, 0x4, R240 ;  /* 0x0000000404167825 */ /* 0x000fe200078e02f0 */
[----:B------:R-:W-:Y:S04]  /*34c60*/  STL.64 [R1+0x1320], R26 ;  /* 0x0013201a01007387 */ /* 0x000fe80000100a00 */
[----:B------:R-:W2:Y:S02]  /*34c70*/  LDL.LU.64 R12, [R1+0x6f8] ;  /* 0x0006f800010c7983 */ /* 0x000ea40000300a00 */
[----:B------:R-:W2:Y:S02]  /*34c80*/  LDC R36, c[0x0][0x230] ;  /* 0x00008c00ff247b82 */ /* 0x000ea40000000800 */
[----:B------:R2:W-:Y:S04]  /*34c90*/  STL.64 [R1+0x1330], R22 ;  /* 0x0013301601007387 */ /* 0x0005e80000100a00 */
[----:B------:R-:W-:Y:S04]  /*34ca0*/  LDGSTS.E [R11+0x3c000], desc[UR4][R34.64], !P4 ;  /* 0x3c000000220b7fae */ /* 0x000fe8000e121844 */
[----:B------:R-:W2:Y:S04]  /*34cb0*/  LDL.LU.64 R228, [R1+0x6f0] ;  /* 0x0006f00001e47983 */ /* 0x000ea80000300a00 */
[----:B------:R-:W-:Y:S04]  /*34cc0*/  LDGSTS.E [R11+0x38004], desc[UR4][R30.64], !P5 ;  /* 0x380040001e0b7fae */ /* 0x000fe8000e921844 */
[----:B------:R-:W-:Y:S01]  /*34cd0*/  LDGSTS.E [R11+0x3c004], desc[UR4][R14.64], !P5 ;  /* 0x3c0040000e0b7fae */ /* 0x000fe2000e921844 */
[----:B------:R-:W-:-:S03]  /*34ce0*/  VIADD R246, R21, 0xfffffeae ;  /* 0xfffffeae15f67836 */ /* 0x000fc60000000000 */
[----:B------:R-:W-:Y:S04]  /*34cf0*/  LDGSTS.E [R11+0x38008], desc[UR4][R28.64], !P6 ;  /* 0x380080001c0b7fae */ /* 0x000fe8000f121844 */
[----:B------:R-:W-:Y:S04]  /*34d00*/  LDGSTS.E [R11+0x3c008], desc[UR4][R26.64], !P6 ;  /* 0x3c0080001a0b7fae */ /* 0x000fe8000f121844 */
[----:B----4-:R-:W4:Y:S04]  /*34d10*/  LDL.LU.64 R14, [R1+0x6e0] ;  /* 0x0006e000010e7983 */ /* 0x010f280000300a00 */
[----:B------:R-:W4:Y:S01]  /*34d20*/  LDL.LU.64 R240, [R1+0x6d8] ;  /* 0x0006d80001f07983 */ /* 0x000f220000300a00 */
[----:B------:R-:W-:-:S03]  /*34d30*/  ISETP.GE.U32.AND P6, PT, R247, 0x7ffffe70, PT ;  /* 0x7ffffe70f700780c */ /* 0x000fc60003fc6070 */
[----:B------:R-:W-:Y:S04]  /*34d40*/  LDGSTS.E [R11+0x3800c], desc[UR4][R24.64], !P0 ;  /* 0x3800c000180b7fae */ /* 0x000fe8000c121844 */
[----:B------:R3:W-:Y:S01]  /*34d50*/  LDGSTS.E [R11+0x3c00c], desc[UR4][R22.64], !P0 ;  /* 0x3c00c000160b7fae */ /* 0x0007e2000c121844 */
[----:B------:R-:W-:Y:S01]  /*34d60*/  ISETP.GE.U32.AND P0, PT, R246, 0x7ffffe6f, PT ;  /* 0x7ffffe6ff600780c */ /* 0x000fe20003f06070 */
[----:B------:R-:W-:Y:S02]  /*34d70*/  VIADD R246, R19, 0xfffffe8f ;  /* 0xfffffe8f13f67836 */ /* 0x000fe40000000000 */
[----:B------:R-:W4:Y:S01]  /*34d80*/  LDL.LU.64 R234, [R1+0x6d0] ;  /* 0x0006d00001ea7983 */ /* 0x000f220000300a00 */
[----:B------:R-:W-:-:S03]  /*34d90*/  VIADD R247, R20, 0xfffffeac ;  /* 0xfffffeac14f77836 */ /* 0x000fc60000000000 */
[----:B------:R-:W4:Y:S01]  /*34da0*/  LDL.LU.64 R30, [R1+0x6b8] ;  /* 0x0006b800011e7983 */ /* 0x000f220000300a00 */
[----:B---3--:R-:W-:-:S03]  /*34db0*/  IADD3 R11, R18, -0x172, RZ ;  /* 0xfffffe8e120b7810 */ /* 0x008fc60007ffe0ff */
[----:B------:R-:W3:Y:S01]  /*34dc0*/  LDL.LU.64 R34, [R1+0x6a0] ;  /* 0x0006a00001227983 */ /* 0x000ee20000300a00 */
[----:B------:R-:W-:Y:S01]  /*34dd0*/  ISETP.GE.U32.AND P4, PT, R246, 0x7ffffe50, PT ;  /* 0x7ffffe50f600780c */ /* 0x000fe20003f86070 */
[----:B-1----:R-:W-:Y:S01]  /*34de0*/  VIADD R246, R17, 0xfffffe8d ;  /* 0xfffffe8d11f67836 */ /* 0x002fe20000000000 */
[----:B------:R-:W-:Y:S01]  /*34df0*/  ISETP.GE.U32.AND P5, PT, R11, 0x7ffffe4f, PT ;  /* 0x7ffffe4f0b00780c */ /* 0x000fe20003fa6070 */
[----:B------:R-:W3:Y:S01]  /*34e00*/  LDL.LU.64 R28, [R1+0x690] ;  /* 0x00069000011c7983 */ /* 0x000ee20000300a00 */
[----:B------:R-:W-:-:S03]  /*34e10*/  VIADD R11, R16, 0xfffffe8c ;  /* 0xfffffe8c100b7836 */ /* 0x000fc60000000000 */
[----:B------:R-:W3:Y:S04]  /*34e20*/  LDL.LU.64 R24, [R1+0x678] ;  /* 0x0006780001187983 */ /* 0x000ee80000300a00 */
[----:B------:R-:W3:Y:S01]  /*34e30*/  LDL.LU.64 R20, [R1+0x660] ;  /* 0x0006600001147983 */ /* 0x000ee20000300a00 */
[----:B--2---:R-:W-:-:S05]  /*34e40*/  IMAD.WIDE R12, R4, 0x4, R12 ;  /* 0x00000004040c7825 */ /* 0x004fca00078e020c */
[----:B------:R1:W-:Y:S04]  /*34e50*/  STL.64 [R1+0xf40], R12 ;  /* 0x000f400c01007387 */ /* 0x0003e80000100a00 */
[----:B------:R-:W-:Y:S01]  /*34e60*/  LDGSTS.E [R6+0x30000], desc[UR4][R12.64], !P6 ;  /* 0x300000000c067fae */ /* 0x000fe2000f121844 */
[----:B------:R-:W-:-:S03]  /*34e70*/  IMAD.WIDE R18, R4, 0x4, R228 ;  /* 0x0000000404127825 */ /* 0x000fc600078e02e4 */
[----:B------:R-:W2:Y:S04]  /*34e80*/  LDL.LU.64 R228, [R1+0x6c0] ;  /* 0x0006c00001e47983 */ /* 0x000ea80000300a00 */
[----:B------:R1:W-:Y:S04]  /*34e90*/  STL.64 [R1+0xf68], R18 ;  /* 0x000f681201007387 */ /* 0x0003e80000100a00 */
[----:B------:R-:W2:Y:S04]  /*34ea0*/  LDL.LU.64 R22, [R1+0x6b0] ;  /* 0x0006b00001167983 */ /* 0x000ea80000300a00 */
[----:B------:R-:W-:Y:S01]  /*34eb0*/  LDGSTS.E [R6+0x34000], desc[UR4][R18.64], !P6 ;  /* 0x3400000012067fae */ /* 0x000fe2000f121844 */
[----:B----4-:R-:W-:-:S04]  /*34ec0*/  IMAD.WIDE R16, R4, 0x4, R14 ;  /* 0x0000000404107825 */ /* 0x010fc800078e020e */
[----:B------:R-:W-:Y:S01]  /*34ed0*/  IMAD.WIDE R14, R4, 0x4, R240 ;  /* 0x00000004040e7825 */ /* 0x000fe200078e02f0 */
[----:B------:R4:W-:Y:S04]  /*34ee0*/  STL.64 [R1+0xf98], R16 ;  /* 0x000f981001007387 */ /* 0x0009e80000100a00 */
[----:B-1----:R-:W2:Y:S04]  /*34ef0*/  LDL.LU.64 R12, [R1+0x698] ;  /* 0x00069800010c7983 */ /* 0x002ea80000300a00 */
[----:B------:R1:W-:Y:S04]  /*34f00*/  STL.64 [R1+0xfd8], R14 ;  /* 0x000fd80e01007387 */ /* 0x0003e80000100a00 */
[----:B------:R-:W2:Y:S04]  /*34f10*/  LDL.LU.64 R18, [R1+0x680] ;  /* 0x0006800001127983 */ /* 0x000ea80000300a00 */
[----:B------:R-:W2:Y:S04]  /*34f20*/  LDL.LU.64 R26, [R1+0x670] ;  /* 0x00067000011a7983 */ /* 0x000ea80000300a00 */
[----:B------:R-:W2:Y:S01]  /*34f30*/  LDL.LU.64 R240, [R1+0x658] ;  /* 0x0006580001f07983 */ /* 0x000ea20000300a00 */
[----:B------:R-:W-:-:S02]  /*34f40*/  VIADD R248, R248, 0xfffffead ;  /* 0xfffffeadf8f87836 */ /* 0x000fc40000000000 */
[----:B------:R-:W-:Y:S01]  /*34f50*/  IMAD.WIDE R234, R4, 0x4, R234 ;  /* 0x0000000404ea7825 */ /* 0x000fe200078e02ea */
[----:B------:R-:W-:Y:S01]  /*34f60*/  ISETP.GE.U32.AND P3, PT, R247, 0x7ffffe6d, PT ;  /* 0x7ffffe6df700780c */ /* 0x000fe20003f66070 */
[----:B------:R4:W-:Y:S01]  /*34f70*/  LDGSTS.E [R6+0x30004], desc[UR4][R16.64], !P0 ;  /* 0x3000400010067fae */ /* 0x0009e2000c121844 */
[----:B------:R-:W-:Y:S01]  /*34f80*/  ISETP.GE.U32.AND P1, PT, R248, 0x7ffffe6e, PT ;  /* 0x7ffffe6ef800780c */ /* 0x000fe20003f26070 */
[----:B------:R-:W-:Y:S01]  /*34f90*/  IMAD.WIDE R40, R4, 0x4, R30 ;  /* 0x0000000404287825 */ /* 0x000fe200078e021e */
[----:B------:R-:W-:Y:S01]  /*34fa0*/  ISETP.GE.U32.AND P6, PT, R246, 0x7ffffe4e, PT ;  /* 0x7ffffe4ef600780c */ /* 0x000fe20003fc6070 */
[----:B------:R1:W-:Y:S01]  /*34fb0*/  LDGSTS.E [R6+0x34004], desc[UR4][R14.64], !P0 ;  /* 0x340040000e067fae */ /* 0x0003e2000c121844 */
[----:B------:R-:W2:Y:S01]  /*34fc0*/  LDC R247, c[0x0][0x230] ;  /* 0x00008c00fff77b82 */ /* 0x000ea20000000800 */
[C---:B---3--:R-:W-:Y:S01]  /*34fd0*/  IMAD.WIDE R34, R4.reuse, 0x4, R34 ;  /* 0x0000000404227825 */ /* 0x048fe200078e0222 */
[----:B------:R-:W-:Y:S01]  /*34fe0*/  ISETP.GE.U32.AND P0, PT, R11, 0x7ffffe4d, PT ;  /* 0x7ffffe4d0b00780c */ /* 0x000fe20003f06070 */
[----:B------:R-:W-:Y:S02]  /*34ff0*/  STL.64 [R1+0x1010], R234 ;  /* 0x001010ea01007387 */ /* 0x000fe40000100a00 */
[----:B------:R-:W-:-:S02]  /*35000*/  IMAD.WIDE R30, R4, 0x4, R28 ;  /* 0x00000004041e7825 */ /* 0x000fc400078e021c */
[----:B------:R-:W-:Y:S01]  /*35010*/  STL.64 [R1+0x1168], R40 ;  /* 0x0011682801007387 */ /* 0x000fe20000100a00 */
[----:B----4-:R-:W3:Y:S01]  /*35020*/  LDC R17, c[0x0][0x230] ;  /* 0x00008c00ff117b82 */ /* 0x010ee20000000800 */
[----:B------:R-:W-:Y:S02]  /*35030*/  IMAD.WIDE R24, R4, 0x4, R24 ;  /* 0x0000000404187825 */ /* 0x000fe400078e0218 */
[----:B------:R-:W-:Y:S02]  /*35040*/  STL.64 [R1+0x1338], R34 ;  /* 0x0013382201007387 */ /* 0x000fe40000100a00 */
[----:B------:R-:W-:Y:S02]  /*35050*/  VIADD R246, R37, 0xfffffeab ;  /* 0xfffffeab25f67836 */ /* 0x000fe40000000000 */
[----:B------:R-:W-:Y:S02]  /*35060*/  VIADD R11, R36, 0xfffffeaa ;  /* 0xfffffeaa240b7836 */ /* 0x000fe40000000000 */
[C---:B------:R-:W-:Y:S01]  /*35070*/  IMAD.WIDE R20, R4.reuse, 0x4, R20 ;  /* 0x0000000404147825 */ /* 0x040fe200078e0214 */
[----:B------:R-:W-:Y:S01]  /*35080*/  STL.64 [R1+0x1348], R30 ;  /* 0x0013481e01007387 */ /* 0x000fe20000100a00 */
[----:B-1----:R-:W1:Y:S03]  /*35090*/  LDC R15, c[0x0][0x230] ;  /* 0x00008c00ff0f7b82 */ /* 0x002e660000000800 */
[----:B------:R-:W-:Y:S04]  /*350a0*/  STL.64 [R1+0x1358], R24 ;  /* 0x0013581801007387 */ /* 0x000fe80000100a00 */
[----:B------:R-:W-:Y:S01]  /*350b0*/  LDGSTS.E [R6+0x30008], desc[UR4][R234.64], !P1 ;  /* 0x30008000ea067fae */ /* 0x000fe2000c921844 */
[----:B------:R-:W4:Y:S08]  /*350c0*/  LDC R14, c[0x0][0x230] ;  /* 0x00008c00ff0e7b82 */ /* 0x000f300000000800 */
[----:B------:R-:W1:Y:S08]  /*350d0*/  LDC R16, c[0x0][0x230] ;  /* 0x00008c00ff107b82 */ /* 0x000e700000000800 */
[----:B------:R-:W1:Y:S01]  /*350e0*/  LDC R248, c[0x0][0x230] ;  /* 0x00008c00fff87b82 */ /* 0x000e620000000800 */
[----:B--2---:R-:W-:-:S05]  /*350f0*/  IMAD.WIDE R228, R4, 0x4, R228 ;  /* 0x0000000404e47825 */ /* 0x004fca00078e02e4 */
[----:B------:R-:W-:Y:S01]  /*35100*/  STL.64 [R1+0xf38], R228 ;  /* 0x000f38e401007387 */ /* 0x000fe20000100a00 */
[----:B------:R-:W-:-:S03]  /*35110*/  IMAD.WIDE R36, R4, 0x4, R22 ;  /* 0x0000000404247825 */ /* 0x000fc600078e0216 */
[----:B------:R-:W-:Y:S04]  /*35120*/  STL.64 [R1+0x1368], R20 ;  /* 0x0013681401007387 */ /* 0x000fe80000100a00 */
[----:B------:R-:W-:Y:S04]  /*35130*/  STL.64 [R1+0xfd0], R36 ;  /* 0x000fd02401007387 */ /* 0x000fe80000100a00 */
[----:B------:R-:W-:Y:S04]  /*35140*/  LDGSTS.E [R6+0x34008], desc[UR4][R228.64], !P1 ;  /* 0x34008000e4067fae */ /* 0x000fe8000c921844 */
[----:B------:R-:W-:Y:S04]  /*35150*/  LDGSTS.E [R6+0x3000c], desc[UR4][R40.64], !P3 ;  /* 0x3000c00028067fae */ /* 0x000fe8000d921844 */
[----:B------:R-:W-:Y:S01]  /*35160*/  LDGSTS.E [R6+0x3400c], desc[UR4][R36.64], !P3 ;  /* 0x3400c00024067fae */ /* 0x000fe2000d921844 */
[----:B------:R-:W-:-:S03]  /*35170*/  IMAD.WIDE R12, R4, 0x4, R12 ;  /* 0x00000004040c7825 */ /* 0x000fc600078e020c */
[----:B------:R-:W-:Y:S01]  /*35180*/  LDGSTS.E [R6+0x38000], desc[UR4][R34.64], !P4 ;  /* 0x3800000022067fae */ /* 0x000fe2000e121844 */
[----:B------:R-:W-:-:S03]  /*35190*/  IMAD.WIDE R28, R4, 0x4, R18 ;  /* 0x00000004041c7825 */ /* 0x000fc600078e0212 */
[----:B------:R2:W-:Y:S01]  /*351a0*/  STL.64 [R1+0x1340], R12 ;  /* 0x0013400c01007387 */ /* 0x0005e20000100a00 */
[----:B------:R-:W-:-:S03]  /*351b0*/  IMAD.WIDE R22, R4, 0x4, R26 ;  /* 0x0000000404167825 */ /* 0x000fc600078e021a */
[----:B------:R-:W-:Y:S01]  /*351c0*/  LDGSTS.E [R6+0x3c000], desc[UR4][R12.64], !P4 ;  /* 0x3c0000000c067fae */ /* 0x000fe2000e121844 */
[----:B------:R-:W-:-:S03]  /*351d0*/  IMAD.WIDE R18, R4, 0x4, R240 ;  /* 0x0000000404127825 */ /* 0x000fc600078e02f0 */
[----:B------:R-:W4:Y:S04]  /*351e0*/  LDL.LU.64 R26, [R1+0x650] ;  /* 0x00065000011a7983 */ /* 0x000f280000300a00 */
[----:B------:R-:W-:Y:S04]  /*351f0*/  STL.64 [R1+0x1350], R28 ;  /* 0x0013501c01007387 */ /* 0x000fe80000100a00 */
[----:B------:R1:W-:Y:S04]  /*35200*/  STL.64 [R1+0x1360], R22 ;  /* 0x0013601601007387 */ /* 0x0003e80000100a00 */
[----:B------:R-:W4:Y:S04]  /*35210*/  LDL.LU.64 R240, [R1+0x640] ;  /* 0x0006400001f07983 */ /* 0x000f280000300a00 */
[----:B------:R1:W-:Y:S04]  /*35220*/  STL.64 [R1+0x1370], R18 ;  /* 0x0013701201007387 */ /* 0x0003e80000100a00 */
[----:B--2---:R-:W2:Y:S04]  /*35230*/  LDL.LU.64 R12, [R1+0x638] ;  /* 0x00063800010c7983 */ /* 0x004ea80000300a00 */
[----:B------:R-:W2:Y:S04]  /*35240*/  LDL.LU.64 R228, [R1+0x630] ;  /* 0x0006300001e47983 */ /* 0x000ea80000300a00 */
[----:B------:R-:W-:Y:S04]  /*35250*/  LDGSTS.E [R6+0x38004], desc[UR4][R30.64], !P5 ;  /* 0x380040001e067fae */ /* 0x000fe8000e921844 */
[----:B------:R-:W-:Y:S04]  /*35260*/  LDGSTS.E [R6+0x3c004], desc[UR4][R28.64], !P5 ;  /* 0x3c0040001c067fae */ /* 0x000fe8000e921844 */
[----:B------:R-:W-:Y:S04]  /*35270*/  LDGSTS.E [R6+0x38008], desc[UR4][R24.64], !P6 ;  /* 0x3800800018067fae */ /* 0x000fe8000f121844 */
[----:B------:R-:W-:Y:S04]  /*35280*/  LDGSTS.E [R6+0x3c008], desc[UR4][R22.64], !P6 ;  /* 0x3c00800016067fae */ /* 0x000fe8000f121844 */
[----:B------:R-:W-:Y:S04]  /*35290*/  LDGSTS.E [R6+0x3800c], desc[UR4][R20.64], !P0 ;  /* 0x3800c00014067fae */ /* 0x000fe8000c121844 */
[----:B------:R1:W-:Y:S01]  /*352a0*/  LDGSTS.E [R6+0x3c00c], desc[UR4][R18.64], !P0 ;  /* 0x3c00c00012067fae */ /* 0x0003e2000c121844 */
[----:B------:R-:W-:Y:S01]  /*352b0*/  ISETP.GE.U32.AND P0, PT, R11, 0x7ffffe6b, PT ;  /* 0x7ffffe6b0b00780c */ /* 0x000fe20003f06070 */
[----:B---3--:R-:W-:Y:S01]  /*352c0*/  VIADD R11, R17, 0xfffffe8b ;  /* 0xfffffe8b110b7836 */ /* 0x008fe20000000000 */
[----:B------:R-:W-:-:S04]  /*352d0*/  ISETP.GE.U32.AND P6, PT, R246, 0x7ffffe6c, PT ;  /* 0x7ffffe6cf600780c */ /* 0x000fc80003fc6070 */
[----:B------:R-:W-:Y:S01]  /*352e0*/  ISETP.GE.U32.AND P4, PT, R11, 0x7ffffe4c, PT ;  /* 0x7ffffe4c0b00780c */ /* 0x000fe20003f86070 */
[----:B----4-:R-:W-:Y:S02]  /*352f0*/  VIADD R11, R14, 0xfffffe89 ;  /* 0xfffffe890e0b7836 */ /* 0x010fe40000000000 */
[----:B-1----:R-:W-:Y:S02]  /*35300*/  VIADD R6, R15, 0xfffffe8a ;  /* 0xfffffe8a0f067836 */ /* 0x002fe40000000000 */
[----:B------:R-:W3:Y:S04]  /*35310*/  LDL.LU.64 R14, [R1+0x620] ;  /* 0x00062000010e7983 */ /* 0x000ee80000300a00 */
[----:B------:R-:W4:Y:S01]  /*35320*/  LDL.LU.64 R234, [R1+0x610] ;  /* 0x0006100001ea7983 */ /* 0x000f220000300a00 */
[----:B------:R-:W-:-:S03]  /*35330*/  ISETP.GE.U32.AND P5, PT, R6, 0x7ffffe4b, PT ;  /* 0x7ffffe4b0600780c */ /* 0x000fc60003fa6070 */
[----:B------:R-:W4:Y:S01]  /*35340*/  LDL.LU.64 R36, [R1+0x5f8] ;  /* 0x0005f80001247983 */ /* 0x000f220000300a00 */
[----:B------:R-:W-:-:S03]  /*35350*/  IADD3 R6, R16, -0x178, RZ ;  /* 0xfffffe8810067810 */ /* 0x000fc60007ffe0ff */
[----:B------:R-:W4:Y:S04]  /*35360*/  LDL.LU.64 R30, [R1+0x5e0] ;  /* 0x0005e000011e7983 */ /* 0x000f280000300a00 */
[----:B------:R-:W4:Y:S04]  /*35370*/  LDL.LU.64 R24, [R1+0x5d0] ;  /* 0x0005d00001187983 */ /* 0x000f280000300a00 */
[----:B------:R-:W4:Y:S01]  /*35380*/  LDL.LU.64 R20, [R1+0x5b8] ;  /* 0x0005b80001147983 */ /* 0x000f220000300a00 */
[C---:B------:R-:W-:Y:S01]  /*35390*/  IMAD.WIDE R22, R4.reuse, 0x4, R26 ;  /* 0x0000000404167825 */ /* 0x040fe200078e021a */
[----:B------:R-:W-:Y:S01]  /*353a0*/  IADD3 R247, R247, -0x157, RZ ;  /* 0xfffffea9f7f77810 */ /* 0x000fe20007ffe0ff */
[----:B------:R-:W1:Y:S03]  /*353b0*/  LDC R26, c[0x0][0x230] ;  /* 0x00008c00ff1a7b82 */ /* 0x000e660000000800 */
[----:B------:R2:W-:Y:S04]  /*353c0*/  STL.64 [R1+0xf20], R22 ;  /* 0x000f201601007387 */ /* 0x0005e80000100a00 */
[----:B------:R-:W-:Y:S01]  /*353d0*/  LDGSTS.E [R5+0x30000], desc[UR4][R22.64], !P6 ;  /* 0x3000000016057fae */ /* 0x000fe2000f121844 */
[----:B------:R-:W-:-:S03]  /*353e0*/  IMAD.WIDE R18, R4, 0x4, R240 ;  /* 0x0000000404127825 */ /* 0x000fc600078e02f0 */
[----:B------:R-:W4:Y:S01]  /*353f0*/  LDL.LU.64 R240, [R1+0x618] ;  /* 0x0006180001f07983 */ /* 0x000f220000300a00 */
[----:B--2---:R-:W-:-:S03]  /*35400*/  IMAD.WIDE R12, R4, 0x4, R12 ;  /* 0x00000004040c7825 */ /* 0x004fc600078e020c */
[----:B------:R2:W-:Y:S01]  /*35410*/  STL.64 [R1+0xf30], R18 ;  /* 0x000f301201007387 */ /* 0x0005e20000100a00 */
[----:B------:R-:W-:-:S03]  /*35420*/  IMAD.WIDE R16, R4, 0x4, R228 ;  /* 0x0000000404107825 */ /* 0x000fc600078e02e4 */
[----:B------:R-:W4:Y:S04]  /*35430*/  LDL.LU.64 R28, [R1+0x600] ;  /* 0x00060000011c7983 */ /* 0x000f280000300a00 */
[----:B------:R2:W-:Y:S04]  /*35440*/  STL.64 [R1+0xf60], R12 ;  /* 0x000f600c01007387 */ /* 0x0005e80000100a00 */
[----:B------:R-:W4:Y:S04]  /*35450*/  LDL.LU.64 R34, [R1+0x5f0] ;  /* 0x0005f00001227983 */ /* 0x000f280000300a00 */
[----:B------:R1:W-:Y:S04]  /*35460*/  STL.64 [R1+0xf90], R16 ;  /* 0x000f901001007387 */ /* 0x0003e80000100a00 */
[----:B------:R-:W4:Y:S04]  /*35470*/  LDL.LU.64 R22, [R1+0x5d8] ;  /* 0x0005d80001167983 */ /* 0x000f280000300a00 */
[----:B------:R-:W4:Y:S04]  /*35480*/  LDL.LU.64 R228, [R1+0x5c0] ;  /* 0x0005c00001e47983 */ /* 0x000f280000300a00 */
[----:B------:R2:W-:Y:S04]  /*35490*/  LDGSTS.E [R5+0x34000], desc[UR4][R18.64], !P6 ;  /* 0x3400000012057fae */ /* 0x0005e8000f121844 */
[----:B------:R-:W-:Y:S01]  /*354a0*/  LDGSTS.E [R5+0x30004], desc[UR4][R12.64], !P0 ;  /* 0x300040000c057fae */ /* 0x000fe2000c121844 */
[----:B------:R-:W-:Y:S01]  /*354b0*/  ISETP.GE.U32.AND P1, PT, R247, 0x7ffffe6a, PT ;  /* 0x7ffffe6af700780c */ /* 0x000fe20003f26070 */
[----:B------:R-:W-:-:S02]  /*354c0*/  VIADD R246, R248, 0xfffffea8 ;  /* 0xfffffea8f8f67836 */ /* 0x000fc40000000000 */
[C---:B---3--:R-:W-:Y:S01]  /*354d0*/  IMAD.WIDE R14, R4.reuse, 0x4, R14 ;  /* 0x00000004040e7825 */ /* 0x048fe200078e020e */
[----:B--2---:R-:W2:Y:S01]  /*354e0*/  LDC R18, c[0x0][0x230] ;  /* 0x00008c00ff127b82 */ /* 0x004ea20000000800 */
[----:B------:R-:W3:Y:S02]  /*354f0*/  LDL.LU.64 R12, [R1+0x5b0] ;  /* 0x0005b000010c7983 */ /* 0x000ee40000300a00 */
[----:B----4-:R-:W-:-:S04]  /*35500*/  IMAD.WIDE R234, R4, 0x4, R234 ;  /* 0x0000000404ea7825 */ /* 0x010fc800078e02ea */
[C---:B------:R-:W-:Y:S01]  /*35510*/  IMAD.WIDE R36, R4.reuse, 0x4, R36 ;  /* 0x0000000404247825 */ /* 0x040fe200078e0224 */
[----:B------:R4:W-:Y:S03]  /*35520*/  STL.64 [R1+0xfc8], R14 ;  /* 0x000fc80e01007387 */ /* 0x0009e60000100a00 */
[C---:B------:R-:W-:Y:S01]  /*35530*/  IMAD.WIDE R30, R4.reuse, 0x4, R30 ;  /* 0x00000004041e7825 */ /* 0x040fe200078e021e */
[----:B------:R2:W-:Y:S03]  /*35540*/  STL.64 [R1+0x11a8], R234 ;  /* 0x0011a8ea01007387 */ /* 0x0005e60000100a00 */
[----:B------:R-:W-:Y:S01]  /*35550*/  IMAD.WIDE R24, R4, 0x4, R24 ;  /* 0x0000000404187825 */ /* 0x000fe200078e0218 */
[----:B------:R-:W-:Y:S01]  /*35560*/  ISETP.GE.U32.AND P3, PT, R246, 0x7ffffe69, PT ;  /* 0x7ffffe69f600780c */ /* 0x000fe20003f66070 */
[----:B------:R-:W-:Y:S02]  /*35570*/  STL.64 [R1+0x1378], R36 ;  /* 0x0013782401007387 */ /* 0x000fe40000100a00 */
[----:B------:R-:W-:Y:S01]  /*35580*/  IMAD.WIDE R20, R4, 0x4, R20 ;  /* 0x0000000404147825 */ /* 0x000fe200078e0214 */
[----:B------:R-:W-:Y:S01]  /*35590*/  ISETP.GE.U32.AND P6, PT, R11, 0x7ffffe4a, PT ;  /* 0x7ffffe4a0b00780c */ /* 0x000fe20003fc6070 */
[----:B------:R-:W-:Y:S01]  /*355a0*/  STL.64 [R1+0x1388], R30 ;  /* 0x0013881e01007387 */ /* 0x000fe20000100a00 */
[----:B------:R-:W2:Y:S03]  /*355b0*/  LDC R246, c[0x0][0x230] ;  /* 0x00008c00fff67b82 */ /* 0x000ea60000000800 */
[----:B------:R-:W-:Y:S04]  /*355c0*/  STL.64 [R1+0x1398], R24 ;  /* 0x0013981801007387 */ /* 0x000fe80000100a00 */
[----:B------:R1:W-:Y:S01]  /*355d0*/  LDGSTS.E [R5+0x34004], desc[UR4][R16.64], !P0 ;  /* 0x3400400010057fae */ /* 0x0003e2000c121844 */
[----:B------:R-:W-:Y:S01]  /*355e0*/  ISETP.GE.U32.AND P0, PT, R6, 0x7ffffe49, PT ;  /* 0x7ffffe490600780c */ /* 0x000fe20003f06070 */
[----:B------:R-:W2:Y:S02]  /*355f0*/  LDC R248, c[0x0][0x230] ;  /* 0x00008c00fff87b82 */ /* 0x000ea40000000800 */
[----:B------:R-:W-:Y:S06]  /*35600*/  LDGSTS.E [R5+0x30008], desc[UR4][R14.64], !P1 ;  /* 0x300080000e057fae */ /* 0x000fec000c921844 */
[----:B------:R-:W2:Y:S08]  /*35610*/  LDC R6, c[0x0][0x230] ;  /* 0x00008c00ff067b82 */ /* 0x000eb00000000800 */
[----:B-1----:R-:W1:Y:S08]  /*35620*/  LDC R17, c[0x0][0x230] ;  /* 0x00008c00ff117b82 */ /* 0x002e700000000800 */
[----:B------:R-:W1:Y:S01]  /*35630*/  LDC R247, c[0x0][0x230] ;  /* 0x00008c00fff77b82 */ /* 0x000e620000000800 */
[----:B------:R-:W-:-:S07]  /*35640*/  IMAD.WIDE R240, R4, 0x4, R240 ;  /* 0x0000000404f07825 */ /* 0x000fce00078e02f0 */
[----:B------:R-:W1:Y:S01]  /*35650*/  LDC R16, c[0x0][0x230] ;  /* 0x00008c00ff107b82 */ /* 0x000e620000000800 */
[----:B------:R-:W-:Y:S01]  /*35660*/  STL.64 [R1+0xf18], R240 ;  /* 0x000f18f001007387 */ /* 0x000fe20000100a00 */
[----:B------:R-:W-:-:S03]  /*35670*/  IMAD.WIDE R40, R4, 0x4, R28 ;  /* 0x0000000404287825 */ /* 0x000fc600078e021c */
[----:B------:R-:W-:Y:S03]  /*35680*/  STL.64 [R1+0x13a8], R20 ;  /* 0x0013a81401007387 */ /* 0x000fe60000100a00 */
[----:B------:R-:W1:Y:S01]  /*35690*/  LDC R11, c[0x0][0x230] ;  /* 0x00008c00ff0b7b82 */ /* 0x000e620000000800 */
[C---:B------:R-:W-:Y:S01]  /*356a0*/  IMAD.WIDE R34, R4.reuse, 0x4, R34 ;  /* 0x0000000404227825 */ /* 0x040fe200078e0222 */
[----:B------:R-:W-:Y:S04]  /*356b0*/  STL.64 [R1+0xf88], R40 ;  /* 0x000f882801007387 */ /* 0x000fe80000100a00 */
[----:B------:R-:W-:Y:S01]  /*356c0*/  LDGSTS.E [R5+0x34008], desc[UR4][R240.64], !P1 ;  /* 0x34008000f0057fae */ /* 0x000fe2000c921844 */
[----:B------:R-:W-:-:S03]  /*356d0*/  IMAD.WIDE R28, R4, 0x4, R22 ;  /* 0x00000004041c7825 */ /* 0x000fc600078e0216 */
[----:B------:R-:W-:Y:S01]  /*356e0*/  STL.64 [R1+0x1380], R34 ;  /* 0x0013802201007387 */ /* 0x000fe20000100a00 */
[----:B------:R-:W-:-:S03]  /*356f0*/  IMAD.WIDE R22, R4, 0x4, R228 ;  /* 0x0000000404167825 */ /* 0x000fc600078e02e4 */
[----:B------:R-:W-:Y:S04]  /*35700*/  STL.64 [R1+0x1390], R28 ;  /* 0x0013901c01007387 */ /* 0x000fe80000100a00 */
[----:B----4-:R-:W4:Y:S04]  /*35710*/  LDL.LU.64 R14, [R1+0x5a0] ;  /* 0x0005a000010e7983 */ /* 0x010f280000300a00 */
[----:B------:R-:W-:Y:S04]  /*35720*/  STL.64 [R1+0x13a0], R22 ;  /* 0x0013a01601007387 */ /* 0x000fe80000100a00 */
[----:B------:R-:W4:Y:S04]  /*35730*/  LDL.LU.64 R228, [R1+0x598] ;  /* 0x0005980001e47983 */ /* 0x000f280000300a00 */
[----:B------:R-:W-:Y:S01]  /*35740*/  LDGSTS.E [R5+0x3000c], desc[UR4][R234.64], !P3 ;  /* 0x3000c000ea057fae */ /* 0x000fe2000d921844 */
[----:B---3--:R-:W-:-:S03]  /*35750*/  IMAD.WIDE R12, R4, 0x4, R12 ;  /* 0x00000004040c7825 */ /* 0x008fc600078e020c */
[----:B------:R-:W-:Y:S04]  /*35760*/  LDGSTS.E [R5+0x3400c], desc[UR4][R40.64], !P3 ;  /* 0x3400c00028057fae */ /* 0x000fe8000d921844 */
[----:B------:R-:W-:Y:S04]  /*35770*/  LDGSTS.E [R5+0x38000], desc[UR4][R36.64], !P4 ;  /* 0x3800000024057fae */ /* 0x000fe8000e121844 */
[----:B------:R-:W-:Y:S04]  /*35780*/  LDGSTS.E [R5+0x3c000], desc[UR4][R34.64], !P4 ;  /* 0x3c00000022057fae */ /* 0x000fe8000e121844 */
[----:B------:R-:W-:Y:S04]  /*35790*/  LDGSTS.E [R5+0x38004], desc[UR4][R30.64], !P5 ;  /* 0x380040001e057fae */ /* 0x000fe8000e921844 */
[----:B------:R-:W-:Y:S04]  /*357a0*/  LDGSTS.E [R5+0x3c004], desc[UR4][R28.64], !P5 ;  /* 0x3c0040001c057fae */ /* 0x000fe8000e921844 */
[----:B------:R-:W-:Y:S04]  /*357b0*/  LDGSTS.E [R5+0x38008], desc[UR4][R24.64], !P6 ;  /* 0x3800800018057fae */ /* 0x000fe8000f121844 */
[----:B------:R3:W-:Y:S04]  /*357c0*/  STL.64 [R1+0x13b0], R12 ;  /* 0x0013b00c01007387 */ /* 0x0007e80000100a00 */
[----:B------:R-:W-:Y:S04]  /*357d0*/  LDGSTS.E [R5+0x3c008], desc[UR4][R22.64], !P6 ;  /* 0x3c00800016057fae */ /* 0x000fe8000f121844 */
[----:B------:R-:W-:Y:S04]  /*357e0*/  LDGSTS.E [R5+0x3800c], desc[UR4][R20.64], !P0 ;  /* 0x3800c00014057fae */ /* 0x000fe8000c121844 */
[----:B--2---:R-:W2:Y:S04]  /*357f0*/  LDL.LU.64 R234, [R1+0x590] ;  /* 0x0005900001ea7983 */ /* 0x004ea80000300a00 */
[----:B------:R1:W-:Y:S04]  /*35800*/  LDGSTS.E [R5+0x3c00c], desc[UR4][R12.64], !P0 ;  /* 0x3c00c0000c057fae */ /* 0x0003e8000c121844 */
[----:B---3--:R-:W3:Y:S04]  /*35810*/  LDL.LU.64 R12, [R1+0x580] ;  /* 0x00058000010c7983 */ /* 0x008ee80000300a00 */
[----:B------:R-:W3:Y:S01]  /*35820*/  LDL.LU.64 R240, [R1+0x578] ;  /* 0x0005780001f07983 */ /* 0x000ee20000300a00 */
[----:B------:R-:W-:-:S02]  /*35830*/  VIADD R246, R246, 0xfffffea7 ;  /* 0xfffffea7f6f67836 */ /* 0x000fc40000000000 */
[----:B-1----:R-:W-:Y:S01]  /*35840*/  VIADD R5, R248, 0xfffffea4 ;  /* 0xfffffea4f8057836 */ /* 0x002fe20000000000 */
[----:B------:R-:W3:Y:S01]  /*35850*/  LDL.LU.64 R24, [R1+0x570] ;  /* 0x0005700001187983 */ /* 0x000ee20000300a00 */
[----:B------:R-:W-:Y:S01]  /*35860*/  VIADD R6, R6, 0xfffffea5 ;  /* 0xfffffea506067836 */ /* 0x000fe20000000000 */
[----:B------:R-:W-:Y:S01]  /*35870*/  ISETP.GE.U32.AND P5, PT, R246, 0x7ffffe68, PT ;  /* 0x7ffffe68f600780c */ /* 0x000fe20003fa6070 */
[----:B------:R-:W-:Y:S01]  /*35880*/  VIADD R11, R11, 0xfffffea6 ;  /* 0xfffffea60b0b7836 */ /* 0x000fe20000000000 */
[----:B------:R-:W-:Y:S01]  /*35890*/  ISETP.GE.U32.AND P1, PT, R5, 0x7ffffe65, PT ;  /* 0x7ffffe650500780c */ /* 0x000fe20003f26070 */
[----:B------:R-:W1:Y:S01]  /*358a0*/  LDC R246, c[0x0][0x230] ;  /* 0x00008c00fff67b82 */ /* 0x000e620000000800 */
[----:B------:R-:W-:Y:S01]  /*358b0*/  ISETP.GE.U32.AND P0, PT, R6, 0x7ffffe66, PT ;  /* 0x7ffffe660600780c */ /* 0x000fe20003f06070 */
[----:B------:R-:W-:Y:S01]  /*358c0*/  VIADD R6, R17, 0xfffffe86 ;  /* 0xfffffe8611067836 */ /* 0x000fe20000000000 */
[----:B------:R-:W-:-:S04]  /*358d0*/  IADD3 R5, R18, -0x179, RZ ;  /* 0xfffffe8712057810 */ /* 0x000fc80007ffe0ff */
[----:B------:R-:W-:Y:S01]  /*358e0*/  ISETP.GE.U32.AND P3, PT, R5, 0x7ffffe48, PT ;  /* 0x7ffffe480500780c */ /* 0x000fe20003f66070 */
[----:B------:R-:W-:Y:S01]  /*358f0*/  VIADD R5, R16, 0xfffffe85 ;  /* 0xfffffe8510057836 */ /* 0x000fe20000000000 */
[----:B------:R-:W-:Y:S01]  /*35900*/  ISETP.GE.U32.AND P4, PT, R6, 0x7ffffe47, PT ;  /* 0x7ffffe470600780c */ /* 0x000fe20003f86070 */
[----:B------:R-:W-:Y:S02]  /*35910*/  VIADD R6, R26, 0xfffffe84 ;  /* 0xfffffe841a067836 */ /* 0x000fe40000000000 */
[C---:B----4-:R-:W-:Y:S01]  /*35920*/  IMAD.WIDE R14, R4.reuse, 0x4, R14 ;  /* 0x00000004040e7825 */ /* 0x050fe200078e020e */
[----:B------:R-:W4:Y:S04]  /*35930*/  LDC R248, c[0x0][0x230] ;  /* 0x00008c00fff87b82 */ /* 0x000f280000000800 */
[----:B------:R1:W-:Y:S01]  /*35940*/  STL.64 [R1+0xf00], R14 ;  /* 0x000f000e01007387 */ /* 0x0003e20000100a00 */
[----:B------:R-:W-:-:S03]  /*35950*/  IMAD.WIDE R28, R4, 0x4, R228 ;  /* 0x00000004041c7825 */ /* 0x000fc600078e02e4 */
[----:B------:R-:W4:Y:S04]  /*35960*/  LDL.LU.64 R22, [R1+0x560] ;  /* 0x0005600001167983 */ /* 0x000f280000300a00 */
[----:B------:R3:W-:Y:S04]  /*35970*/  STL.64 [R1+0xf10], R28 ;  /* 0x000f101c01007387 */ /* 0x0007e80000100a00 */
[----:B------:R-:W4:Y:S04]  /*35980*/  LDL.LU.64 R20, [R1+0x550] ;  /* 0x0005500001147983 */ /* 0x000f280000300a00 */
[----:B------:R-:W4:Y:S04]  /*35990*/  LDL.LU.64 R18, [R1+0x538] ;  /* 0x0005380001127983 */ /* 0x000f280000300a00 */
[----:B------:R-:W4:Y:S04]  /*359a0*/  LDL.LU.64 R16, [R1+0x520] ;  /* 0x0005200001107983 */ /* 0x000f280000300a00 */
[----:B------:R-:W-:Y:S04]  /*359b0*/  LDGSTS.E [R3+0x30000], desc[UR4][R14.64], !P5 ;  /* 0x300000000e037fae */ /* 0x000fe8000e921844 */
[----:B------:R3:W-:Y:S04]  /*359c0*/  LDGSTS.E [R3+0x34000], desc[UR4][R28.64], !P5 ;  /* 0x340000001c037fae */ /* 0x0007e8000e921844 */
[----:B-1----:R-:W4:Y:S04]  /*359d0*/  LDL.LU.64 R14, [R1+0x510] ;  /* 0x00051000010e7983 */ /* 0x002f280000300a00 */
[----:B------:R-:W4:Y:S01]  /*359e0*/  LDL.LU.64 R26, [R1+0x558] ;  /* 0x00055800011a7983 */ /* 0x000f220000300a00 */
[----:B--2---:R-:W-:-:S04]  /*359f0*/  IMAD.WIDE R34, R4, 0x4, R234 ;  /* 0x0000000404227825 */ /* 0x004fc800078e02ea */
[C---:B---3--:R-:W-:Y:S02]  /*35a00*/  IMAD.WIDE R30, R4.reuse, 0x4, R12 ;  /* 0x00000004041e7825 */ /* 0x048fe400078e020c */
[----:B------:R-:W2:Y:S04]  /*35a10*/  LDL.LU.64 R12, [R1+0x540] ;  /* 0x00054000010c7983 */ /* 0x000ea80000300a00 */
[----:B------:R-:W-:Y:S01]  /*35a20*/  STL.64 [R1+0xf28], R34 ;  /* 0x000f282201007387 */ /* 0x000fe20000100a00 */
[----:B------:R-:W-:-:S03]  /*35a30*/  IMAD.WIDE R28, R4, 0x4, R240 ;  /* 0x00000004041c7825 */ /* 0x000fc600078e02f0 */
[----:B------:R-:W3:Y:S04]  /*35a40*/  LDL.LU.64 R228, [R1+0x530] ;  /* 0x0005300001e47983 */ /* 0x000ee80000300a00 */
[----:B------:R1:W-:Y:S04]  /*35a50*/  STL.64 [R1+0xf58], R30 ;  /* 0x000f581e01007387 */ /* 0x0003e80000100a00 */
[----:B------:R-:W3:Y:S04]  /*35a60*/  LDL.LU.64 R234, [R1+0x518] ;  /* 0x0005180001ea7983 */ /* 0x000ee80000300a00 */
[----:B------:R-:W3:Y:S01]  /*35a70*/  LDL.LU.64 R240, [R1+0x500] ;  /* 0x0005000001f07983 */ /* 0x000ee20000300a00 */
[----:B------:R-:W-:Y:S01]  /*35a80*/  ISETP.GE.U32.AND P6, PT, R11, 0x7ffffe67, PT ;  /* 0x7ffffe670b00780c */ /* 0x000fe20003fc6070 */
[----:B------:R-:W-:-:S04]  /*35a90*/  IMAD.WIDE R24, R4, 0x4, R24 ;  /* 0x0000000404187825 */ /* 0x000fc800078e0218 */
[C---:B----4-:R-:W-:Y:S01]  /*35aa0*/  IMAD.WIDE R40, R4.reuse, 0x4, R22 ;  /* 0x0000000404287825 */ /* 0x050fe200078e0216 */
[----:B------:R4:W-:Y:S03]  /*35ab0*/  STL.64 [R1+0xf80], R28 ;  /* 0x000f801c01007387 */ /* 0x0009e60000100a00 */
[C---:B------:R-:W-:Y:S01]  /*35ac0*/  IMAD.WIDE R20, R4.reuse, 0x4, R20 ;  /* 0x0000000404147825 */ /* 0x040fe200078e0214 */
[----:B------:R4:W-:Y:S03]  /*35ad0*/  STL.64 [R1+0xfc0], R24 ;  /* 0x000fc01801007387 */ /* 0x0009e60000100a00 */
[C---:B------:R-:W-:Y:S01]  /*35ae0*/  IMAD.WIDE R36, R4.reuse, 0x4, R18 ;  /* 0x0000000404247825 */ /* 0x040fe200078e0212 */
[----:B------:R-:W-:Y:S01]  /*35af0*/  LDGSTS.E [R3+0x30004], desc[UR4][R34.64], !P6 ;  /* 0x3000400022037fae */ /* 0x000fe2000f121844 */
[----:B------:R-:W-:Y:S01]  /*35b00*/  ISETP.GE.U32.AND P5, PT, R5, 0x7ffffe46, PT ;  /* 0x7ffffe460500780c */ /* 0x000fe20003fa6070 */
[----:B------:R-:W4:Y:S02]  /*35b10*/  LDC R11, c[0x0][0x230] ;  /* 0x00008c00ff0b7b82 */ /* 0x000f240000000800 */
[----:B------:R-:W-:Y:S04]  /*35b20*/  STL.64 [R1+0x1008], R40 ;  /* 0x0010082801007387 */ /* 0x000fe80000100a00 */
[----:B------:R1:W-:Y:S04]  /*35b30*/  LDGSTS.E [R3+0x34004], desc[UR4][R30.64], !P6 ;  /* 0x340040001e037fae */ /* 0x0003e8000f121844 */
[----:B------:R4:W-:Y:S04]  /*35b40*/  STL.64 [R1+0x13b8], R20 ;  /* 0x0013b81401007387 */ /* 0x0009e80000100a00 */
[----:B------:R-:W4:Y:S01]  /*35b50*/  LDL.LU.64 R18, [R1+0x4f8] ;  /* 0x0004f80001127983 */ /* 0x000f220000300a00 */
[----:B-1----:R-:W-:-:S03]  /*35b60*/  IMAD.WIDE R30, R4, 0x4, R16 ;  /* 0x00000004041e7825 */ /* 0x002fc600078e0210 */
[----:B------:R-:W-:Y:S01]  /*35b70*/  STL.64 [R1+0x13c8], R36 ;  /* 0x0013c82401007387 */ /* 0x000fe20000100a00 */
[----:B------:R-:W-:-:S03]  /*35b80*/  IMAD.WIDE R16, R4, 0x4, R14 ;  /* 0x0000000404107825 */ /* 0x000fc600078e020e */
[----:B------:R4:W-:Y:S04]  /*35b90*/  LDGSTS.E [R3+0x30008], desc[UR4][R28.64], !P0 ;  /* 0x300080001c037fae */ /* 0x0009e8000c121844 */
[----:B------:R-:W4:Y:S01]  /*35ba0*/  LDL.LU.64 R14, [R1+0x4e0] ;  /* 0x0004e000010e7983 */ /* 0x000f220000300a00 */
[----:B------:R-:W-:-:S03]  /*35bb0*/  IMAD.WIDE R26, R4, 0x4, R26 ;  /* 0x00000004041a7825 */ /* 0x000fc600078e021a */
[----:B------:R-:W-:Y:S04]  /*35bc0*/  STL.64 [R1+0x13d8], R30 ;  /* 0x0013d81e01007387 */ /* 0x000fe80000100a00 */
[----:B------:R-:W-:Y:S04]  /*35bd0*/  STL.64 [R1+0x13e8], R16 ;  /* 0x0013e81001007387 */ /* 0x000fe80000100a00 */
[----:B------:R1:W-:Y:S04]  /*35be0*/  STL.64 [R1+0xf50], R26 ;  /* 0x000f501a01007387 */ /* 0x0003e80000100a00 */
[----:B------:R1:W-:Y:S01]  /*35bf0*/  LDGSTS.E [R3+0x34008], desc[UR4][R24.64], !P0 ;  /* 0x3400800018037fae */ /* 0x0003e2000c121844 */
[----:B--2---:R-:W-:-:S03]  /*35c00*/  IMAD.WIDE R12, R4, 0x4, R12 ;  /* 0x00000004040c7825 */ /* 0x004fc600078e020c */
[----:B------:R-:W-:Y:S01]  /*35c10*/  LDGSTS.E [R3+0x3000c], desc[UR4][R40.64], !P1 ;  /* 0x3000c00028037fae */ /* 0x000fe2000c921844 */
[----:B---3--:R-:W-:-:S03]  /*35c20*/  IMAD.WIDE R34, R4, 0x4, R228 ;  /* 0x0000000404227825 */ /* 0x008fc600078e02e4 */
[----:B------:R2:W-:Y:S01]  /*35c30*/  STL.64 [R1+0x13c0], R12 ;  /* 0x0013c00c01007387 */ /* 0x0005e20000100a00 */
[----:B------:R-:W-:-:S04]  /*35c40*/  IMAD.WIDE R22, R4, 0x4, R240 ;  /* 0x0000000404167825 */ /* 0x000fc800078e02f0 */
[----:B----4-:R-:W-:Y:S01]  /*35c50*/  IMAD.WIDE R28, R4, 0x4, R234 ;  /* 0x00000004041c7825 */ /* 0x010fe200078e02ea */
[----:B------:R3:W-:Y:S01]  /*35c60*/  STL.64 [R1+0x13d0], R34 ;  /* 0x0013d02201007387 */ /* 0x0007e20000100a00 */
[----:B------:R-:W-:Y:S01]  /*35c70*/  ISETP.GE.U32.AND P6, PT, R6, 0x7ffffe45, PT ;  /* 0x7ffffe450600780c */ /* 0x000fe20003fc6070 */
[----:B-1----:R-:W1:Y:S02]  /*35c80*/  LDC R25, c[0x0][0x230] ;  /* 0x00008c00ff197b82 */ /* 0x002e640000000800 */
[----:B------:R-:W-:Y:S04]  /*35c90*/  LDGSTS.E [R3+0x3400c], desc[UR4][R26.64], !P1 ;  /* 0x3400c0001a037fae */ /* 0x000fe8000c921844 */
[----:B------:R-:W-:Y:S01]  /*35ca0*/  STL.64 [R1+0x13e0], R28 ;  /* 0x0013e01c01007387 */ /* 0x000fe20000100a00 */
[----:B------:R-:W-:Y:S01]  /*35cb0*/  VIADD R5, R247, 0xfffffea3 ;  /* 0xfffffea3f7057836 */ /* 0x000fe20000000000 */
[----:B------:R-:W4:Y:S02]  /*35cc0*/  LDC R24, c[0x0][0x230] ;  /* 0x00008c00ff187b82 */ /* 0x000f240000000800 */
[----:B------:R-:W-:Y:S04]  /*35cd0*/  LDGSTS.E [R3+0x38000], desc[UR4][R20.64], !P3 ;  /* 0x3800000014037fae */ /* 0x000fe8000d921844 */
[----:B------:R3:W-:Y:S02]  /*35ce0*/  STL.64 [R1+0x13f0], R22 ;  /* 0x0013f01601007387 */ /* 0x0007e40000100a00 */
[----:B------:R-:W1:Y:S02]  /*35cf0*/  LDC R247, c[0x0][0x230] ;  /* 0x00008c00fff77b82 */ /* 0x000e640000000800 */
[----:B------:R-:W-:Y:S04]  /*35d00*/  LDGSTS.E [R3+0x3c000], desc[UR4][R12.64], !P3 ;  /* 0x3c0000000c037fae */ /* 0x000fe8000d921844 */
[----:B------:R-:W4:Y:S04]  /*35d10*/  LDL.LU.64 R20, [R1+0x4b8] ;  /* 0x0004b80001147983 */ /* 0x000f280000300a00 */
[----:B------:R-:W4:Y:S04]  /*35d20*/  LDL.LU.64 R26, [R1+0x4f0] ;  /* 0x0004f000011a7983 */ /* 0x000f280000300a00 */
[----:B------:R-:W4:Y:S04]  /*35d30*/  LDL.LU.64 R240, [R1+0x4d8] ;  /* 0x0004d80001f07983 */ /* 0x000f280000300a00 */
[----:B--2---:R-:W2:Y:S04]  /*35d40*/  LDL.LU.64 R12, [R1+0x4a0] ;  /* 0x0004a000010c7983 */ /* 0x004ea80000300a00 */
[----:B------:R-:W-:Y:S04]  /*35d50*/  LDGSTS.E [R3+0x38004], desc[UR4][R36.64], !P4 ;  /* 0x3800400024037fae */ /* 0x000fe8000e121844 */
[----:B------:R-:W-:Y:S04]  /*35d60*/  LDGSTS.E [R3+0x3c004], desc[UR4][R34.64], !P4 ;  /* 0x3c00400022037fae */ /* 0x000fe8000e121844 */
[----:B------:R-:W-:Y:S04]  /*35d70*/  LDGSTS.E [R3+0x38008], desc[UR4][R30.64], !P5 ;  /* 0x380080001e037fae */ /* 0x000fe8000e921844 */
[----:B------:R-:W-:Y:S04]  /*35d80*/  LDGSTS.E [R3+0x3c008], desc[UR4][R28.64], !P5 ;  /* 0x3c0080001c037fae */ /* 0x000fe8000e921844 */
[----:B------:R-:W-:Y:S01]  /*35d90*/  LDGSTS.E [R3+0x3800c], desc[UR4][R16.64], !P6 ;  /* 0x3800c00010037fae */ /* 0x000fe2000f121844 */
[----:B------:R-:W-:-:S03]  /*35da0*/  ISETP.GE.U32.AND P0, PT, R5, 0x7ffffe64, PT ;  /* 0x7ffffe640500780c */ /* 0x000fc60003f06070 */
[----:B------:R1:W-:Y:S04]  /*35db0*/  LDGSTS.E [R3+0x3c00c], desc[UR4][R22.64], !P6 ;  /* 0x3c00c00016037fae */ /* 0x0003e8000f121844 */
[----:B------:R-:W2:Y:S04]  /*35dc0*/  LDL.LU.64 R16, [R1+0x498] ;  /* 0x0004980001107983 */ /* 0x000ea80000300a00 */
[----:B---3--:R-:W3:Y:S04]  /*35dd0*/  LDL.LU.64 R34, [R1+0x488] ;  /* 0x0004880001227983 */ /* 0x008ee80000300a00 */
[----:B------:R-:W3:Y:S04]  /*35de0*/  LDL.LU.64 R22, [R1+0x480] ;  /* 0x0004800001167983 */ /* 0x000ee80000300a00 */
[----:B------:R-:W3:Y:S04]  /*35df0*/  LDL.LU.64 R228, [R1+0x478] ;  /* 0x0004780001e47983 */ /* 0x000ee80000300a00 */
[----:B------:R-:W3:Y:S01]  /*35e00*/  LDL.LU.64 R234, [R1+0x4d0] ;  /* 0x0004d00001ea7983 */ /* 0x000ee20000300a00 */
[----:B------:R-:W-:-:S02]  /*35e10*/  VIADD R6, R246, 0xfffffea1 ;  /* 0xfffffea1f6067836 */ /* 0x000fc40000000000 */
[----:B-1----:R-:W-:Y:S02]  /*35e20*/  VIADD R3, R247, 0xfffffe83 ;  /* 0xfffffe83f7037836 */ /* 0x002fe40000000000 */
[----:B------:R-:W-:-:S05]  /*35e30*/  IMAD.WIDE R18, R4, 0x4, R18 ;  /* 0x0000000404127825 */ /* 0x000fca00078e0212 */
[----:B------:R1:W-:Y:S04]  /*35e40*/  STL.64 [R1+0xee8], R18 ;  /* 0x000ee81201007387 */ /* 0x0003e80000100a00 */
[----:B------:R3:W-:Y:S01]  /*35e50*/  LDGSTS.E [R0+0x30000], desc[UR4][R18.64], !P0 ;  /* 0x3000000012007fae */ /* 0x0007e2000c121844 */
[----:B------:R-:W-:-:S05]  /*35e60*/  IMAD.WIDE R14, R4, 0x4, R14 ;  /* 0x00000004040e7825 */ /* 0x000fca00078e020e */
[----:B------:R1:W-:Y:S04]  /*35e70*/  STL.64 [R1+0xef8], R14 ;  /* 0x000ef80e01007387 */ /* 0x0003e80000100a00 */
[----:B-1----:R-:W3:Y:S04]  /*35e80*/  LDL.LU.64 R18, [R1+0x4c0] ;  /* 0x0004c00001127983 */ /* 0x002ee80000300a00 */
[----:B------:R1:W-:Y:S04]  /*35e90*/  LDGSTS.E [R0+0x34000], desc[UR4][R14.64], !P0 ;  /* 0x340000000e007fae */ /* 0x0003e8000c121844 */
[----:B------:R-:W1:Y:S04]  /*35ea0*/  LDL.LU.64 R14, [R1+0x468] ;  /* 0x00046800010e7983 */ /* 0x000e680000300a00 */
[----:B------:R-:W3:Y:S01]  /*35eb0*/  LDL.LU.64 R28, [R1+0x460] ;  /* 0x00046000011c7983 */ /* 0x000ee20000300a00 */
[----:B----4-:R-:W-:-:S04]  /*35ec0*/  IMAD.WIDE R246, R2, 0x4, R20 ;  /* 0x0000000402f67825 */ /* 0x010fc800078e0214 */
[----:B------:R-:W-:-:S04]  /*35ed0*/  IMAD.WIDE R40, R4, 0x4, R26 ;  /* 0x0000000404287825 */ /* 0x000fc800078e021a */
[----:B------:R-:W-:-:S04]  /*35ee0*/  IMAD.WIDE R20, R4, 0x4, R240 ;  /* 0x0000000404147825 */ /* 0x000fc800078e02f0 */
[----:B--2---:R-:W-:Y:S02]  /*35ef0*/  IMAD.WIDE R26, R4, 0x4, R12 ;  /* 0x00000004041a7825 */ /* 0x004fe400078e020c */
[----:B------:R-:W2:Y:S04]  /*35f00*/  LDL.LU.64 R12, [R1+0x458] ;  /* 0x00045800010c7983 */ /* 0x000ea80000300a00 */
[----:B------:R4:W-:Y:S04]  /*35f10*/  STL.64 [R1+0xef0], R40 ;  /* 0x000ef02801007387 */ /* 0x0009e80000100a00 */
[----:B------:R-:W2:Y:S04]  /*35f20*/  LDL.LU.64 R240, [R1+0x450] ;  /* 0x0004500001f07983 */ /* 0x000ea80000300a00 */
[----:B------:R-:W-:Y:S04]  /*35f30*/  STL.64 [R1+0xf48], R20 ;  /* 0x000f481401007387 */ /* 0x000fe80000100a00 */
[----:B------:R-:W-:Y:S01]  /*35f40*/  STL.64 [R1+0x1438], R246 ;  /* 0x001438f601007387 */ /* 0x000fe20000100a00 */
[----:B------:R-:W-:Y:S01]  /*35f50*/  VIADD R5, R248, 0xfffffea0 ;  /* 0xfffffea0f8057836 */ /* 0x000fe20000000000 */
[----:B------:R-:W-:Y:S01]  /*35f60*/  ISETP.GE.U32.AND P5, PT, R3, 0x7ffffe44, PT ;  /* 0x7ffffe440300780c */ /* 0x000fe20003fa6070 */
[----:B------:R-:W-:-:S02]  /*35f70*/  IMAD.WIDE R30, R4, 0x4, R16 ;  /* 0x00000004041e7825 */ /* 0x000fc400078e0210 */
[----:B------:R-:W2:Y:S01]  /*35f80*/  LDL.LU.64 R16, [R1+0x448] ;  /* 0x0004480001107983 */ /* 0x000ea20000300a00 */
[----:B------:R-:W-:Y:S01]  /*35f90*/  ISETP.GE.U32.AND P1, PT, R5, 0x7ffffe61, PT ;  /* 0x7ffffe610500780c */ /* 0x000fe20003f26070 */
[----:B------:R-:W-:Y:S01]  /*35fa0*/  VIADD R5, R25, 0xfffffe82 ;  /* 0xfffffe8219057836 */ /* 0x000fe20000000000 */
[----:B------:R-:W-:Y:S01]  /*35fb0*/  IADD3 R3, R24, -0x17f, RZ ;  /* 0xfffffe8118037810 */ /* 0x000fe20007ffe0ff */
[C---:B---3--:R-:W-:Y:S01]  /*35fc0*/  IMAD.WIDE R24, R4.reuse, 0x4, R34 ;  /* 0x0000000404187825 */ /* 0x048fe200078e0222 */
[----:B------:R-:W-:Y:S01]  /*35fd0*/  IADD3 R11, R11, -0x15e, RZ ;  /* 0xfffffea20b0b7810 */ /* 0x000fe20007ffe0ff */
[----:B------:R-:W-:Y:S01]  /*35fe0*/  UIADD3 UR8, UR6, -0x180, URZ ;  /* 0xfffffe8006087890 */ /* 0x000fe2000fffe03f */
[----:B------:R-:W-:Y:S01]  /*35ff0*/  STL.64 [R1+0x1000], R26 ;  /* 0x0010001a01007387 */ /* 0x000fe20000100a00 */
[C---:B------:R-:W-:Y:S01]  /*36000*/  IMAD.WIDE R34, R4.reuse, 0x4, R22 ;  /* 0x0000000404227825 */ /* 0x040fe200078e0216 */
[----:B------:R-:W-:Y:S02]  /*36010*/  ISETP.GE.U32.AND P6, PT, R11, 0x7ffffe63, PT ;  /* 0x7ffffe630b00780c */ /* 0x000fe40003fc6070 */
[----:B------:R-:W-:Y:S01]  /*36020*/  STL.64 [R1+0x13f8], R30 ;  /* 0x0013f81e01007387 */ /* 0x000fe20000100a00 */
[----:B------:R-:W-:Y:S01]  /*36030*/  IMAD.WIDE R22, R4, 0x4, R228 ;  /* 0x0000000404167825 */ /* 0x000fe200078e02e4 */
[----:B------:R-:W-:-:S02]  /*36040*/  ISETP.GE.U32.AND P0, PT, R3, 0x7ffffe42, PT ;  /* 0x7ffffe420300780c */ /* 0x000fc40003f06070 */
[----:B------:R-:W-:Y:S01]  /*36050*/  STL.64 [R1+0x1408], R24 ;  /* 0x0014081801007387 */ /* 0x000fe20000100a00 */
[----:B------:R-:W-:-:S03]  /*36060*/  IMAD.WIDE R36, R4, 0x4, R234 ;  /* 0x0000000404247825 */ /* 0x000fc600078e02ea */
[----:B------:R-:W3:Y:S01]  /*36070*/  LDL.LU.64 R228, [R1+0x4b0] ;  /* 0x0004b00001e47983 */ /* 0x000ee20000300a00 */
[----:B------:R-:W-:Y:S01]  /*36080*/  IMAD.U32 R3, RZ, RZ, UR8 ;  /* 0x00000008ff037e24 */ /* 0x000fe2000f8e00ff */
[----:B------:R-:W-:Y:S02]  /*36090*/  ISETP.GE.U32.AND P3, PT, R6, 0x7ffffe62, PT ;  /* 0x7ffffe620600780c */ /* 0x000fe40003f66070 */
[----:B------:R-:W-:Y:S04]  /*360a0*/  STL.64 [R1+0x1418], R34 ;  /* 0x0014182201007387 */ /* 0x000fe80000100a00 */
[----:B------:R4:W-:Y:S04]  /*360b0*/  STL.64 [R1+0xed0], R36 ;  /* 0x000ed02401007387 */ /* 0x0009e80000100a00 */
[----:B------:R-:W-:Y:S04]  /*360c0*/  STL.64 [R1+0x1428], R22 ;  /* 0x0014281601007387 */ /* 0x000fe80000100a00 */
[----:B------:R-:W-:Y:S04]  /*360d0*/  STL [R1+0x18c4], R3 ;  /* 0x0018c40301007387 */ /* 0x000fe80000100800 */
[----:B------:R-:W3:Y:S04]  /*360e0*/  LDL.LU.64 R234, [R1+0x440] ;  /* 0x0004400001ea7983 */ /* 0x000ee80000300a00 */
[----:B------:R-:W-:Y:S04]  /*360f0*/  LDGSTS.E [R0+0x30004], desc[UR4][R40.64], !P6 ;  /* 0x3000400028007fae */ /* 0x000fe8000f121844 */
[----:B------:R-:W-:Y:S04]  /*36100*/  LDGSTS.E [R0+0x34004], desc[UR4][R36.64], !P6 ;  /* 0x3400400024007fae */ /* 0x000fe8000f121844 */
[----:B------:R-:W-:Y:S04]  /*36110*/  LDGSTS.E [R0+0x30008], desc[UR4][R20.64], !P3 ;  /* 0x3000800014007fae */ /* 0x000fe8000d921844 */
[----:B----4-:R-:W4:Y:S01]  /*36120*/  LDL.LU.64 R40, [R1+0x1c48] ;  /* 0x001c480001287983 */ /* 0x010f220000300a00 */
[----:B------:R-:W-:-:S05]  /*36130*/  IMAD.WIDE R18, R4, 0x4, R18 ;  /* 0x0000000404127825 */ /* 0x000fca00078e0212 */
[----:B------:R2:W-:Y:S04]  /*36140*/  STL.64 [R1+0xed8], R18 ;  /* 0x000ed81201007387 */ /* 0x0005e80000100a00 */
[----:B------:R-:W4:Y:S04]  /*36150*/  LDL.LU.64 R36, [R1+0x1c40] ;  /* 0x001c400001247983 */ /* 0x000f280000300a00 */
[----:B------:R2:W-:Y:S01]  /*36160*/  LDGSTS.E [R0+0x34008], desc[UR4][R18.64], !P3 ;  /* 0x3400800012007fae */ /* 0x0005e2000d921844 */
[----:B-1----:R-:W-:-:S04]  /*36170*/  IMAD.WIDE R14, R4, 0x4, R14 ;  /* 0x00000004040e7825 */ /* 0x002fc800078e020e */
[----:B------:R-:W-:Y:S01]  /*36180*/  IMAD.WIDE R28, R4, 0x4, R28 ;  /* 0x00000004041c7825 */ /* 0x000fe200078e021c */
[----:B------:R1:W-:Y:S04]  /*36190*/  STL.64 [R1+0xf08], R14 ;  /* 0x000f080e01007387 */ /* 0x0003e80000100a00 */
[----:B------:R1:W-:Y:S04]  /*361a0*/  STL.64 [R1+0x1400], R28 ;  /* 0x0014001c01007387 */ /* 0x0003e80000100a00 */
[----:B------:R-:W4:Y:S01]  /*361b0*/  LDL.LU.64 R20, [R1+0x438] ;  /* 0x0004380001147983 */ /* 0x000f220000300a00 */
[----:B------:R-:W-:Y:S01]  /*361c0*/  ISETP.GE.U32.AND P4, PT, R5, 0x7ffffe43, PT ;  /* 0x7ffffe430500780c */ /* 0x000fe20003f86070 */
[----:B------:R-:W-:-:S02]  /*361d0*/  UISETP.GE.U32.AND UP1, UPT, UR8, 0x7ffffe41, UPT ;  /* 0x7ffffe410800788c */ /* 0x000fc4000bf26070 */
[----:B------:R-:W-:Y:S01]  /*361e0*/  LDGSTS.E [R0+0x3000c], desc[UR4][R26.64], !P1 ;  /* 0x3000c0001a007fae */ /* 0x000fe2000c921844 */
[----:B--2---:R-:W-:-:S04]  /*361f0*/  IMAD.WIDE R18, R4, 0x4, R240 ;  /* 0x0000000404127825 */ /* 0x004fc800078e02f0 */
[----:B------:R-:W-:Y:S01]  /*36200*/  IMAD.WIDE R12, R4, 0x4, R12 ;  /* 0x00000004040c7825 */ /* 0x000fe200078e020c */
[----:B------:R-:W2:Y:S01]  /*36210*/  LDL.LU.64 R240, [R1+0x430] ;  /* 0x0004300001f07983 */ /* 0x000ea20000300a00 */
[----:B------:R-:W-:-:S03]  /*36220*/  PLOP3.LUT P6, PT, PT, PT, UP1, 0x80, 0x0 ;  /* 0x000000000000781c */ /* 0x000fc60003fcf018 */
[----:B------:R1:W-:Y:S04]  /*36230*/  STL.64 [R1+0x1410], R12 ;  /* 0x0014100c01007387 */ /* 0x0003e80000100a00 */
[----:B------:R3:W-:Y:S04]  /*36240*/  STL.64 [R1+0x1420], R18 ;  /* 0x0014201201007387 */ /* 0x0007e80000100a00 */
[----:B------:R-:W2:Y:S04]  /*36250*/  LDL.LU.64 R26, [R1+0x428] ;  /* 0x00042800011a7983 */ /* 0x000ea80000300a00 */
[----:B------:R-:W-:Y:S01]  /*36260*/  LDGSTS.E [R0+0x3400c], desc[UR4][R14.64], !P1 ;  /* 0x3400c0000e007fae */ /* 0x000fe2000c921844 */
[----:B------:R-:W-:-:S03]  /*36270*/  IMAD.WIDE R16, R4, 0x4, R16 ;  /* 0x0000000404107825 */ /* 0x000fc600078e0210 */
[----:B------:R-:W-:Y:S04]  /*36280*/  LDGSTS.E [R0+0x38000], desc[UR4][R30.64], !P5 ;  /* 0x380000001e007fae */ /* 0x000fe8000e921844 */
[----:B------:R3:W-:Y:S04]  /*36290*/  STL.64 [R1+0x1430], R16 ;  /* 0x0014301001007387 */ /* 0x0007e80000100a00 */
[----:B-1----:R-:W2:Y:S01]  /*362a0*/  LDL.LU.64 R14, [R1+0x420] ;  /* 0x00042000010e7983 */ /* 0x002ea20000300a00 */
[----:B------:R-:W-:-:S03]  /*362b0*/  PLOP3.LUT P3, PT, PT, PT, UP1, 0x80, 0x0 ;  /* 0x000000000000781c */ /* 0x000fc60003f6f018 */
[----:B------:R-:W-:Y:S04]  /*362c0*/  LDGSTS.E [R0+0x3c000], desc[UR4][R28.64], !P5 ;  /* 0x3c0000001c007fae */ /* 0x000fe8000e921844 */
[----:B------:R-:W2:Y:S04]  /*362d0*/  LDL.LU.64 R30, [R1+0x1c38] ;  /* 0x001c3800011e7983 */ /* 0x000ea80000300a00 */
[----:B------:R-:W-:Y:S04]  /*362e0*/  LDGSTS.E [R0+0x38004], desc[UR4][R24.64], !P4 ;  /* 0x3800400018007fae */ /* 0x000fe8000e121844 */
[----:B------:R-:W2:Y:S04]  /*362f0*/  LDL.LU.64 R28, [R1+0x1c30] ;  /* 0x001c3000011c7983 */ /* 0x000ea80000300a00 */
[----:B------:R-:W-:Y:S04]  /*36300*/  LDGSTS.E [R0+0x3c004], desc[UR4][R12.64], !P4 ;  /* 0x3c0040000c007fae */ /* 0x000fe8000e121844 */
[----:B------:R-:W2:Y:S04]  /*36310*/  LDL.LU.64 R24, [R1+0x1c28] ;  /* 0x001c280001187983 */ /* 0x000ea80000300a00 */
[----:B------:R3:W-:Y:S04]  /*36320*/  LDGSTS.E [R0+0x38008], desc[UR4][R34.64], !P0 ;  /* 0x3800800022007fae */ /* 0x0007e8000c121844 */
[----:B------:R-:W2:Y:S04]  /*36330*/  LDL.LU.64 R12, [R1+0x1c20] ;  /* 0x001c2000010c7983 */ /* 0x000ea80000300a00 */
[----:B------:R-:W-:Y:S04]  /*36340*/  LDGSTS.E [R0+0x3c008], desc[UR4][R18.64], !P0 ;  /* 0x3c00800012007fae */ /* 0x000fe8000c121844 */
[----:B------:R1:W-:Y:S01]  /*36350*/  LDGSTS.E [R0+0x3800c], desc[UR4][R22.64], !P6 ;  /* 0x3800c00016007fae */ /* 0x0003e2000f121844 */
[----:B---3--:R-:W-:-:S03]  /*36360*/  IMAD.WIDE R34, R2, 0x4, R234 ;  /* 0x0000000402227825 */ /* 0x008fc600078e02ea */
[----:B------:R-:W-:Y:S04]  /*36370*/  LDGSTS.E [R0+0x3c00c], desc[UR4][R16.64], !P3 ;  /* 0x3c00c00010007fae */ /* 0x000fe8000d921844 */
[----:B------:R-:W3:Y:S01]  /*36380*/  LDL.LU.64 R18, [R1+0x418] ;  /* 0x0004180001127983 */ /* 0x000ee20000300a00 */
[----:B-1----:R-:W-:-:S03]  /*36390*/  IMAD.WIDE R22, R2, 0x4, R228 ;  /* 0x0000000402167825 */ /* 0x002fc600078e02e4 */
[----:B------:R-:W0:Y:S04]  /*363a0*/  LDGDEPBAR ;  /* 0x00000000000079af */ /* 0x000e280000000000 */
[----:B------:R-:W3:Y:S04]  /*363b0*/  LDL.LU.64 R228, [R1+0x410] ;  /* 0x0004100001e47983 */ /* 0x000ee80000300a00 */
[----:B------:R1:W-:Y:S04]  /*363c0*/  STL.64 [R1+0x1458], R22 ;  /* 0x0014581601007387 */ /* 0x0003e80000100a00 */
[----:B------:R-:W3:Y:S04]  /*363d0*/  LDL.LU.64 R16, [R1+0x408] ;  /* 0x0004080001107983 */ /* 0x000ee80000300a00 */
[----:B------:R-:W3:Y:S01]  /*363e0*/  LDL.LU.64 R234, [R1+0x400] ;  /* 0x0004000001ea7983 */ /* 0x000ee20000300a00 */
[----:B------:R-:W-:-:S02]  /*363f0*/  VIADD R3, R249, 0x100000 ;  /* 0x00100000f9037836 */ /* 0x000fc40000000000 */
[----:B------:R-:W-:Y:S01]  /*36400*/  VIADD R6, R249, 0x100000 ;  /* 0x00100000f9067836 */ /* 0x000fe20000000000 */
[----:B------:R-:W-:Y:S04]  /*36410*/  STL.64 [R1+0x1478], R34 ;  /* 0x0014782201007387 */ /* 0x000fe80000100a00 */
[----:B------:R2:W-:Y:S04]  /*36420*/  LDGSTS.E [R3+-0x60000], desc[UR4][R246.64], P2 ;  /* 0xa0000000f6037fae */ /* 0x0005e80009121844 */
[----:B------:R-:W-:Y:S04]  /*36430*/  LDGSTS.E [R6+-0x5fc00], desc[UR4][R22.64], P2 ;  /* 0xa040000016067fae */ /* 0x000fe80009121844 */
[----:B-1----:R-:W3:Y:S01]  /*36440*/  LDL.LU.64 R22, [R1+0x3f8] ;  /* 0x0003f80001167983 */ /* 0x002ee20000300a00 */
[----:B----4-:R-:W-:-:S05]  /*36450*/  IMAD.WIDE R20, R2, 0x4, R20 ;  /* 0x0000000402147825 */ /* 0x010fca00078e0214 */
[----:B------:R1:W-:Y:S01]  /*36460*/  STL.64 [R1+0x1498], R20 ;  /* 0x0014981401007387 */ /* 0x0003e20000100a00 */
[----:B--2---:R-:W-:-:S03]  /*36470*/  IMAD.WIDE R246, R2, 0x4, R240 ;  /* 0x0000000402f67825 */ /* 0x004fc600078e02f0 */
[----:B------:R-:W2:Y:S01]  /*36480*/  LDL.LU.64 R240, [R1+0x3f0] ;  /* 0x0003f00001f07983 */ /* 0x000ea20000300a00 */
[C---:B------:R-:W-:Y:S01]  /*36490*/  IADD3 R0, R249.reuse, 0x100000, RZ ;  /* 0x00100000f9007810 */ /* 0x040fe20007ffe0ff */
[----:B------:R-:W-:Y:S02]  /*364a0*/  VIADD R5, R249, 0x100000 ;  /* 0x00100000f9057836 */ /* 0x000fe40000000000 */
[----:B------:R-:W-:Y:S04]  /*364b0*/  STL.64 [R1+0x14b8], R246 ;  /* 0x0014b8f601007387 */ /* 0x000fe80000100a00 */
[----:B------:R-:W-:Y:S04]  /*364c0*/  LDGSTS.E [R5+-0x5f800], desc[UR4][R34.64], P2 ;  /* 0xa080000022057fae */ /* 0x000fe80009121844 */
[----:B------:R1:W-:Y:S04]  /*364d0*/  LDGSTS.E [R0+-0x5f400], desc[UR4][R20.64], P2 ;  /* 0xa0c0000014007fae */ /* 0x0003e80009121844 */
[----:B------:R4:W-:Y:S01]  /*364e0*/  LDGSTS.E [R3+-0x5f000], desc[UR4][R246.64], P2 ;  /* 0xa1000000f6037fae */ /* 0x0009e20009121844 */
[----:B-1----:R-:W-:-:S03]  /*364f0*/  IMAD.WIDE R20, R2, 0x4, R26 ;  /* 0x0000000402147825 */ /* 0x002fc600078e021a */
[----:B------:R-:W2:Y:S01]  /*36500*/  LDL.LU.64 R26, [R1+0x3e8] ;  /* 0x0003e800011a7983 */ /* 0x000ea20000300a00 */
[----:B------:R-:W-:-:S03]  /*36510*/  IMAD.WIDE R34, R2, 0x4, R14 ;  /* 0x0000000402227825 */ /* 0x000fc600078e020e */
[----:B------:R-:W2:Y:S04]  /*36520*/  LDL.LU.64 R14, [R1+0x3e0] ;  /* 0x0003e000010e7983 */ /* 0x000ea80000300a00 */
[----:B------:R1:W-:Y:S04]  /*36530*/  STL.64 [R1+0x14d8], R20 ;  /* 0x0014d81401007387 */ /* 0x0003e80000100a00 */
[----:B------:R4:W-:Y:S04]  /*36540*/  STL.64 [R1+0x14f8], R34 ;  /* 0x0014f82201007387 */ /* 0x0009e80000100a00 */
[----:B------:R-:W-:Y:S04]  /*36550*/  LDGSTS.E [R5+-0x5ec00], desc[UR4][R20.64], P2 ;  /* 0xa140000014057fae */ /* 0x000fe80009121844 */
[----:B------:R4:W-:Y:S04]  /*36560*/  LDGSTS.E [R0+-0x5e800], desc[UR4][R34.64], P2 ;  /* 0xa180000022007fae */ /* 0x0009e80009121844 */
[----:B-1----:R-:W2:Y:S01]  /*36570*/  LDL.LU.64 R20, [R1+0x3d8] ;  /* 0x0003d80001147983 */ /* 0x002ea20000300a00 */
[----:B---3--:R-:W-:-:S05]  /*36580*/  IMAD.WIDE R18, R2, 0x4, R18 ;  /* 0x0000000402127825 */ /* 0x008fca00078e0212 */
[----:B------:R1:W-:Y:S01]  /*36590*/  STL.64 [R1+0x1518], R18 ;  /* 0x0015181201007387 */ /* 0x0003e20000100a00 */
[----:B----4-:R-:W-:-:S03]  /*365a0*/  IMAD.WIDE R246, R2, 0x4, R228 ;  /* 0x0000000402f67825 */ /* 0x010fc600078e02e4 */
[----:B------:R1:W-:Y:S04]  /*365b0*/  LDGSTS.E [R3+-0x5e400], desc[UR4][R18.64], P2 ;  /* 0xa1c0000012037fae */ /* 0x0003e80009121844 */
[----:B------:R-:W3:Y:S04]  /*365c0*/  LDL.LU.64 R228, [R1+0x3d0] ;  /* 0x0003d00001e47983 */ /* 0x000ee80000300a00 */
[----:B------:R-:W-:Y:S01]  /*365d0*/  STL.64 [R1+0x1538], R246 ;  /* 0x001538f601007387 */ /* 0x000fe20000100a00 */
[----:B------:R-:W-:-:S03]  /*365e0*/  IMAD.WIDE R34, R2, 0x4, R234 ;  /* 0x0000000402227825 */ /* 0x000fc600078e02ea */
[----:B------:R2:W-:Y:S01]  /*365f0*/  LDGSTS.E [R0+-0x5e000], desc[UR4][R246.64], P2 ;  /* 0xa2000000f6007fae */ /* 0x0005e20009121844 */
[----:B-1----:R-:W-:-:S03]  /*36600*/  IMAD.WIDE R18, R2, 0x4, R16 ;  /* 0x0000000402127825 */ /* 0x002fc600078e0210 */
[----:B------:R-:W4:Y:S04]  /*36610*/  LDL.LU.64 R16, [R1+0x3c8] ;  /* 0x0003c80001107983 */ /* 0x000f280000300a00 */
[----:B------:R-:W4:Y:S04]  /*36620*/  LDL.LU.64 R234, [R1+0x3c0] ;  /* 0x0003c00001ea7983 */ /* 0x000f280000300a00 */
[----:B------:R1:W-:Y:S04]  /*36630*/  STL.64 [R1+0x1558], R18 ;  /* 0x0015581201007387 */ /* 0x0003e80000100a00 */
[----:B------:R-:W-:Y:S04]  /*36640*/  STL.64 [R1+0x1578], R34 ;  /* 0x0015782201007387 */ /* 0x000fe80000100a00 */
[----:B------:R-:W-:Y:S01]  /*36650*/  LDGSTS.E [R5+-0x5dc00], desc[UR4][R18.64], P2 ;  /* 0xa240000012057fae */ /* 0x000fe20009121844 */
[----:B------:R-:W-:-:S03]  /*36660*/  IMAD.WIDE R22, R2, 0x4, R22 ;  /* 0x0000000402167825 */ /* 0x000fc600078e0216 */
[----:B------:R-:W-:Y:S04]  /*36670*/  LDGSTS.E [R3+-0x5d800], desc[UR4][R34.64], P2 ;  /* 0xa280000022037fae */ /* 0x000fe80009121844 */
[----:B------:R2:W-:Y:S04]  /*36680*/  LDGSTS.E [R0+-0x5d400], desc[UR4][R22.64], P2 ;  /* 0xa2c0000016007fae */ /* 0x0005e80009121844 */
[----:B-1----:R-:W4:Y:S04]  /*36690*/  LDL.LU.64 R18, [R1+0x3b8] ;  /* 0x0003b80001127983 */ /* 0x002f280000300a00 */
[----:B------:R1:W-:Y:S01]  /*366a0*/  STL.64 [R1+0x1598], R22 ;  /* 0x0015981601007387 */ /* 0x0003e20000100a00 */
[----:B--2---:R-:W-:-:S03]  /*366b0*/  IMAD.WIDE R246, R2, 0x4, R240 ;  /* 0x0000000402f67825 */ /* 0x004fc600078e02f0 */
[----:B------:R-:W2:Y:S04]  /*366c0*/  LDL.LU.64 R240, [R1+0x3b0] ;  /* 0x0003b00001f07983 */ /* 0x000ea80000300a00 */
[----:B------:R-:W-:Y:S04]  /*366d0*/  STL.64 [R1+0x15b8], R246 ;  /* 0x0015b8f601007387 */ /* 0x000fe80000100a00 */
[----:B------:R3:W-:Y:S01]  /*366e0*/  LDGSTS.E [R3+-0x5d000], desc[UR4][R246.64], P2 ;  /* 0xa3000000f6037fae */ /* 0x0007e20009121844 */
[----:B-1----:R-:W-:-:S03]  /*366f0*/  IMAD.WIDE R22, R2, 0x4, R26 ;  /* 0x0000000402167825 */ /* 0x002fc600078e021a */
[----:B------:R-:W2:Y:S01]  /*36700*/  LDL.LU.64 R26, [R1+0x3a8] ;  /* 0x0003a800011a7983 */ /* 0x000ea20000300a00 */
[----:B------:R-:W-:-:S03]  /*36710*/  IMAD.WIDE R34, R2, 0x4, R14 ;  /* 0x0000000402227825 */ /* 0x000fc600078e020e */
[----:B------:R-:W2:Y:S04]  /*36720*/  LDL.LU.64 R14, [R1+0x3a0] ;  /* 0x0003a000010e7983 */ /* 0x000ea80000300a00 */
[----:B------:R1:W-:Y:S04]  /*36730*/  STL.64 [R1+0x15d8], R22 ;  /* 0x0015d81601007387 */ /* 0x0003e80000100a00 */
[----:B------:R-:W-:Y:S04]  /*36740*/  STL.64 [R1+0x15f8], R34 ;  /* 0x0015f82201007387 */ /* 0x000fe80000100a00 */
[----:B------:R-:W-:Y:S04]  /*36750*/  LDGSTS.E [R5+-0x5cc00], desc[UR4][R22.64], P2 ;  /* 0xa340000016057fae */ /* 0x000fe80009121844 */
[----:B------:R-:W-:Y:S01]  /*36760*/  LDGSTS.E [R0+-0x5c800], desc[UR4][R34.64], P2 ;  /* 0xa380000022007fae */ /* 0x000fe20009121844 */
[----:B------:R-:W-:-:S03]  /*36770*/  IMAD.WIDE R20, R2, 0x4, R20 ;  /* 0x0000000402147825 */ /* 0x000fc600078e0214 */
[----:B-1----:R-:W2:Y:S04]  /*36780*/  LDL.LU.64 R22, [R1+0x398] ;  /* 0x0003980001167983 */ /* 0x002ea80000300a00 */
[----:B------:R4:W-:Y:S04]  /*36790*/  STL.64 [R1+0x1618], R20 ;  /* 0x0016181401007387 */ /* 0x0009e80000100a00 */
[----:B------:R4:W-:Y:S01]  /*367a0*/  LDGSTS.E [R3+-0x5c400], desc[UR4][R20.64], P2 ;  /* 0xa3c0000014037fae */ /* 0x0009e20009121844 */
[----:B---3--:R-:W-:-:S03]  /*367b0*/  IMAD.WIDE R246, R2, 0x4, R228 ;  /* 0x0000000402f67825 */ /* 0x008fc600078e02e4 */
[----:B------:R-:W3:Y:S04]  /*367c0*/  LDL.LU.64 R228, [R1+0x390] ;  /* 0x0003900001e47983 */ /* 0x000ee80000300a00 */
[----:B------:R-:W-:Y:S04]  /*367d0*/  STL.64 [R1+0x1638], R246 ;  /* 0x001638f601007387 */ /* 0x000fe80000100a00 */
[----:B------:R2:W-:Y:S01]  /*367e0*/  LDGSTS.E [R0+-0x5c000], desc[UR4][R246.64], P2 ;  /* 0xa4000000f6007fae */ /* 0x0005e20009121844 */
[----:B----4-:R-:W-:-:S03]  /*367f0*/  IMAD.WIDE R20, R2, 0x4, R16 ;  /* 0x0000000402147825 */ /* 0x010fc600078e0210 */
[----:B------:R-:W4:Y:S01]  /*36800*/  LDL.LU.64 R16, [R1+0x388] ;  /* 0x0003880001107983 */ /* 0x000f220000300a00 */
[----:B------:R-:W-:-:S03]  /*36810*/  IMAD.WIDE R34, R2, 0x4, R234 ;  /* 0x0000000402227825 */ /* 0x000fc600078e02ea */
[----:B------:R-:W4:Y:S04]  /*36820*/  LDL.LU.64 R234, [R1+0x380] ;  /* 0x0003800001ea7983 */ /* 0x000f280000300a00 */
[----:B------:R1:W-:Y:S04]  /*36830*/  STL.64 [R1+0x1658], R20 ;  /* 0x0016581401007387 */ /* 0x0003e80000100a00 */
[----:B------:R-:W-:Y:S04]  /*36840*/  STL.64 [R1+0x1678], R34 ;  /* 0x0016782201007387 */ /* 0x000fe80000100a00 */
[----:B------:R-:W-:Y:S04]  /*36850*/  LDGSTS.E [R5+-0x5bc00], desc[UR4][R20.64], P2 ;  /* 0xa440000014057fae */ /* 0x000fe80009121844 */
[----:B------:R-:W-:Y:S01]  /*36860*/  LDGSTS.E [R3+-0x5b800], desc[UR4][R34.64], P2 ;  /* 0xa480000022037fae */ /* 0x000fe20009121844 */
[----:B------:R-:W-:-:S03]  /*36870*/  IMAD.WIDE R18, R2, 0x4, R18 ;  /* 0x0000000402127825 */ /* 0x000fc600078e0212 */
[----:B-1----:R-:W4:Y:S04]  /*36880*/  LDL.LU.64 R20, [R1+0x378] ;  /* 0x0003780001147983 */ /* 0x002f280000300a00 */
[----:B------:R1:W-:Y:S04]  /*36890*/  STL.64 [R1+0x1698], R18 ;  /* 0x0016981201007387 */ /* 0x0003e80000100a00 */
[----:B------:R1:W-:Y:S01]  /*368a0*/  LDGSTS.E [R0+-0x5b400], desc[UR4][R18.64], P2 ;  /* 0xa4c0000012007fae */ /* 0x0003e20009121844 */
        /* <DEDUP_REMOVED lines=25> */
[----:B------:R2:W-:Y:S04]  /*36a40*/  STL.64 [R1+0x1778], R34 ;  /* 0x0017782201007387 */ /* 0x0005e80000100a00 */
[----:B------:R-:W-:Y:S04]  /*36a50*/  LDGSTS.E [R5+-0x59c00], desc[UR4][R22.64], P2 ;  /* 0xa640000016057fae */ /* 0x000fe80009121844 */
[----:B------:R2:W-:Y:S04]  /*36a60*/  LDGSTS.E [R3+-0x59800], desc[UR4][R34.64], P2 ;  /* 0xa680000022037fae */ /* 0x0005e80009121844 */
[----:B-1----:R-:W4:Y:S01]  /*36a70*/  LDL.LU.64 R22, [R1+0x338] ;  /* 0x0003380001167983 */ /* 0x002f220000300a00 */
[----:B------:R-:W-:-:S05]  /*36a80*/  IMAD.WIDE R20, R2, 0x4, R20 ;  /* 0x0000000402147825 */ /* 0x000fca00078e0214 */
[----:B------:R1:W-:Y:S04]  /*36a90*/  STL.64 [R1+0x1798], R20 ;  /* 0x0017981401007387 */ /* 0x0003e80000100a00 */
[----:B------:R1:W-:Y:S01]  /*36aa0*/  LDGSTS.E [R0+-0x59400], desc[UR4][R20.64], P2 ;  /* 0xa6c0000014007fae */ /* 0x0003e20009121844 */
[----:B--2---:R-:W-:-:S03]  /*36ab0*/  IMAD.WIDE R246, R2, 0x4, R240 ;  /* 0x0000000402f67825 */ /* 0x004fc600078e02f0 */
[----:B------:R-:W2:Y:S04]  /*36ac0*/  LDL.LU.64 R240, [R1+0x330] ;  /* 0x0003300001f07983 */ /* 0x000ea80000300a00 */
[----:B------:R-:W-:Y:S04]  /*36ad0*/  STL.64 [R1+0x17b8], R246 ;  /* 0x0017b8f601007387 */ /* 0x000fe80000100a00 */
[----:B------:R3:W-:Y:S01]  /*36ae0*/  LDGSTS.E [R3+-0x59000], desc[UR4][R246.64], P2 ;  /* 0xa7000000f6037fae */ /* 0x0007e20009121844 */
[----:B------:R-:W-:-:S03]  /*36af0*/  IMAD.WIDE R34, R2, 0x4, R26 ;  /* 0x0000000402227825 */ /* 0x000fc600078e021a */
[----:B------:R-:W2:Y:S01]  /*36b00*/  LDL.LU.64 R26, [R1+0x328] ;  /* 0x00032800011a7983 */ /* 0x000ea20000300a00 */
[----:B-1----:R-:W-:-:S03]  /*36b10*/  IMAD.WIDE R20, R2, 0x4, R14 ;  /* 0x0000000402147825 */ /* 0x002fc600078e020e */
[----:B------:R-:W2:Y:S04]  /*36b20*/  LDL.LU.64 R14, [R1+0x320] ;  /* 0x00032000010e7983 */ /* 0x000ea80000300a00 */
[----:B------:R-:W-:Y:S04]  /*36b30*/  STL.64 [R1+0x17d8], R34 ;  /* 0x0017d82201007387 */ /* 0x000fe80000100a00 */
[----:B------:R1:W-:Y:S04]  /*36b40*/  STL.64 [R1+0x17f8], R20 ;  /* 0x0017f81401007387 */ /* 0x0003e80000100a00 */
[----:B------:R4:W-:Y:S04]  /*36b50*/  LDGSTS.E [R5+-0x58c00], desc[UR4][R34.64], P2 ;  /* 0xa740000022057fae */ /* 0x0009e80009121844 */
[----:B------:R-:W-:Y:S01]  /*36b60*/  LDGSTS.E [R0+-0x58800], desc[UR4][R20.64], P2 ;  /* 0xa780000014007fae */ /* 0x000fe20009121844 */
[----:B------:R-:W-:-:S05]  /*36b70*/  IMAD.WIDE R18, R2, 0x4, R18 ;  /* 0x0000000402127825 */ /* 0x000fca00078e0212 */
[----:B------:R4:W-:Y:S04]  /*36b80*/  STL.64 [R1+0x1818], R18 ;  /* 0x0018181201007387 */ /* 0x0009e80000100a00 */
[----:B-1----:R-:W2:Y:S04]  /*36b90*/  LDL.LU.64 R20, [R1+0x318] ;  /* 0x0003180001147983 */ /* 0x002ea80000300a00 */
[----:B------:R1:W-:Y:S01]  /*36ba0*/  LDGSTS.E [R3+-0x58400], desc[UR4][R18.64], P2 ;  /* 0xa7c0000012037fae */ /* 0x0003e20009121844 */
[----:B---3--:R-:W-:-:S03]  /*36bb0*/  IMAD.WIDE R246, R2, 0x4, R228 ;  /* 0x0000000402f67825 */ /* 0x008fc600078e02e4 */
[----:B------:R-:W3:Y:S04]  /*36bc0*/  LDL.LU.64 R228, [R1+0x310] ;  /* 0x0003100001e47983 */ /* 0x000ee80000300a00 */
[----:B------:R-:W-:Y:S04]  /*36bd0*/  STL.64 [R1+0x1838], R246 ;  /* 0x001838f601007387 */ /* 0x000fe80000100a00 */
[----:B------:R2:W-:Y:S01]  /*36be0*/  LDGSTS.E [R0+-0x50000], desc[UR4][R246.64], P2 ;  /* 0xb0000000f6007fae */ /* 0x0005e20009121844 */
[----:B----4-:R-:W-:-:S04]  /*36bf0*/  IMAD.WIDE R34, R2, 0x4, R16 ;  /* 0x0000000402227825 */ /* 0x010fc800078e0210 */
[C---:B-1----:R-:W-:Y:S01]  /*36c00*/  IMAD.WIDE R18, R2.reuse, 0x4, R234 ;  /* 0x0000000402127825 */ /* 0x042fe200078e02ea */
[----:B------:R1:W-:Y:S04]  /*36c10*/  LDGSTS.E [R5+-0x4fc00], desc[UR4][R34.64], P2 ;  /* 0xb040000022057fae */ /* 0x0003e80009121844 */
[----:B------:R-:W4:Y:S04]  /*36c20*/  LDL.LU.64 R234, [R1+0x308] ;  /* 0x0003080001ea7983 */ /* 0x000f280000300a00 */
[----:B------:R-:W4:Y:S04]  /*36c30*/  LDL.LU.64 R16, [R1+0x300] ;  /* 0x0003000001107983 */ /* 0x000f280000300a00 */
[----:B------:R-:W-:Y:S04]  /*36c40*/  STL.64 [R1+0x1a98], R34 ;  /* 0x001a982201007387 */ /* 0x000fe80000100a00 */
[----:B------:R1:W-:Y:S04]  /*36c50*/  STL.64 [R1+0x1aa0], R18 ;  /* 0x001aa01201007387 */ /* 0x0003e80000100a00 */
[----:B------:R-:W-:Y:S01]  /*36c60*/  LDGSTS.E [R3+-0x4f800], desc[UR4][R18.64], P2 ;  /* 0xb080000012037fae */ /* 0x000fe20009121844 */
[----:B------:R-:W-:-:S05]  /*36c70*/  IMAD.WIDE R22, R2, 0x4, R22 ;  /* 0x0000000402167825 */ /* 0x000fca00078e0216 */
[----:B------:R2:W-:Y:S04]  /*36c80*/  STL.64 [R1+0x1aa8], R22 ;  /* 0x001aa81601007387 */ /* 0x0005e80000100a00 */
[----:B-1----:R-:W4:Y:S04]  /*36c90*/  LDL.LU.64 R18, [R1+0x2f8] ;  /* 0x0002f80001127983 */ /* 0x002f280000300a00 */
        /* <DEDUP_REMOVED lines=10> */
[----:B------:R1:W-:Y:S04]  /*36d40*/  LDGSTS.E [R3+-0x4ec00], desc[UR4][R34.64], P2 ;  /* 0xb140000022037fae */ /* 0x0003e80009121844 */
[----:B------:R1:W-:Y:S04]  /*36d50*/  STL.64 [R1+0x1ac0], R22 ;  /* 0x001ac01601007387 */ /* 0x0003e80000100a00 */
[----:B------:R-:W-:Y:S04]  /*36d60*/  LDGSTS.E [R0+-0x4e800], desc[UR4][R22.64], P2 ;  /* 0xb180000016007fae */ /* 0x000fe80009121844 */
[----:B-1----:R-:W2:Y:S01]  /*36d70*/  LDL.LU.64 R22, [R1+0x2d8] ;  /* 0x0002d80001167983 */ /* 0x002ea20000300a00 */
[----:B------:R-:W-:-:S05]  /*36d80*/  IMAD.WIDE R20, R2, 0x4, R20 ;  /* 0x0000000402147825 */ /* 0x000fca00078e0214 */
[----:B------:R1:W-:Y:S04]  /*36d90*/  STL.64 [R1+0x1ac8], R20 ;  /* 0x001ac81401007387 */ /* 0x0003e80000100a00 */
[----:B------:R-:W-:Y:S01]  /*36da0*/  LDGSTS.E [R5+-0x4e400], desc[UR4][R20.64], P2 ;  /* 0xb1c0000014057fae */ /* 0x000fe20009121844 */
[----:B---3--:R-:W-:-:S03]  /*36db0*/  IMAD.WIDE R246, R2, 0x4, R228 ;  /* 0x0000000402f67825 */ /* 0x008fc600078e02e4 */
[----:B------:R-:W3:Y:S04]  /*36dc0*/  LDL.LU.64 R228, [R1+0x2d0] ;  /* 0x0002d00001e47983 */ /* 0x000ee80000300a00 */
[----:B------:R-:W-:Y:S04]  /*36dd0*/  STL.64 [R1+0x1ad0], R246 ;  /* 0x001ad0f601007387 */ /* 0x000fe80000100a00 */
[----:B-1----:R-:W3:Y:S04]  /*36de0*/  LDL.LU.64 R20, [R1+0x2c8] ;  /* 0x0002c80001147983 */ /* 0x002ee80000300a00 */
[----:B------:R2:W-:Y:S01]  /*36df0*/  LDGSTS.E [R0+-0x4e000], desc[UR4][R246.64], P2 ;  /* 0xb2000000f6007fae */ /* 0x0005e20009121844 */
[----:B----4-:R-:W-:-:S04]  /*36e00*/  IMAD.WIDE R234, R2, 0x4, R234 ;  /* 0x0000000402ea7825 */ /* 0x010fc800078e02ea */
[C---:B------:R-:W-:Y:S01]  /*36e10*/  IMAD.WIDE R34, R2.reuse, 0x4, R16 ;  /* 0x0000000402227825 */ /* 0x040fe200078e0210 */
[----:B------:R-:W-:Y:S04]  /*36e20*/  LDGSTS.E [R5+-0x4dc00], desc[UR4][R234.64], P2 ;  /* 0xb2400000ea057fae */ /* 0x000fe80009121844 */
[----:B------:R-:W4:Y:S04]  /*36e30*/  LDL.LU.64 R16, [R1+0x2c0] ;  /* 0x0002c00001107983 */ /* 0x000f280000300a00 */
[----:B------:R1:W-:Y:S04]  /*36e40*/  STL.64 [R1+0x1ad8], R234 ;  /* 0x001ad8ea01007387 */ /* 0x0003e80000100a00 */
[----:B------:R2:W-:Y:S04]  /*36e50*/  STL.64 [R1+0x1ae0], R34 ;  /* 0x001ae02201007387 */ /* 0x0005e80000100a00 */
        /* <DEDUP_REMOVED lines=8> */
[----:B------:R-:W-:Y:S01]  /*36ee0*/  LDGSTS.E [R3+-0x4d000], desc[UR4][R246.64], P2 ;  /* 0xb3000000f6037fae */ /* 0x000fe20009121844 */
[----:B------:R-:W-:-:S03]  /*36ef0*/  IMAD.WIDE R34, R2, 0x4, R26 ;  /* 0x0000000402227825 */ /* 0x000fc600078e021a */
[----:B------:R-:W2:Y:S01]  /*36f00*/  LDL.LU.64 R26, [R1+0x2a8] ;  /* 0x0002a800011a7983 */ /* 0x000ea20000300a00 */
[----:B-1----:R-:W-:-:S03]  /*36f10*/  IMAD.WIDE R18, R2, 0x4, R14 ;  /* 0x0000000402127825 */ /* 0x002fc600078e020e */
[----:B------:R-:W2:Y:S04]  /*36f20*/  LDL.LU.64 R14, [R1+0x2a0] ;  /* 0x0002a000010e7983 */ /* 0x000ea80000300a00 */
[----:B------:R1:W-:Y:S04]  /*36f30*/  STL.64 [R1+0x1af8], R34 ;  /* 0x001af82201007387 */ /* 0x0003e80000100a00 */
[----:B------:R3:W-:Y:S04]  /*36f40*/  STL.64 [R1+0x1b00], R18 ;  /* 0x001b001201007387 */ /* 0x0007e80000100a00 */
[----:B------:R-:W-:Y:S04]  /*36f50*/  LDGSTS.E [R5+-0x4cc00], desc[UR4][R34.64], P2 ;  /* 0xb340000022057fae */ /* 0x000fe80009121844 */
[----:B------:R3:W-:Y:S04]  /*36f60*/  LDGSTS.E [R0+-0x4c800], desc[UR4][R18.64], P2 ;  /* 0xb380000012007fae */ /* 0x0007e80009121844 */
[----:B-1----:R-:W2:Y:S01]  /*36f70*/  LDL.LU.64 R34, [R1+0x298] ;  /* 0x0002980001227983 */ /* 0x002ea20000300a00 */
[----:B------:R-:W-:-:S05]  /*36f80*/  IMAD.WIDE R22, R2, 0x4, R22 ;  /* 0x0000000402167825 */ /* 0x000fca00078e0216 */
[----:B------:R4:W-:Y:S04]  /*36f90*/  STL.64 [R1+0x1b08], R22 ;  /* 0x001b081601007387 */ /* 0x0009e80000100a00 */
[----:B------:R4:W-:Y:S01]  /*36fa0*/  LDGSTS.E [R3+-0x4c400], desc[UR4][R22.64], P2 ;  /* 0xb3c0000016037fae */ /* 0x0009e20009121844 */
[----:B---3--:R-:W-:-:S03]  /*36fb0*/  IMAD.WIDE R18, R2, 0x4, R228 ;  /* 0x0000000402127825 */ /* 0x008fc600078e02e4 */
[----:B------:R-:W3:Y:S01]  /*36fc0*/  LDL.LU.64 R228, [R1+0x290] ;  /* 0x0002900001e47983 */ /* 0x000ee20000300a00 */
[----:B------:R-:W-:-:S03]  /*36fd0*/  IMAD.WIDE R246, R2, 0x4, R20 ;  /* 0x0000000402f67825 */ /* 0x000fc600078e0214 */
[----:B------:R1:W-:Y:S04]  /*36fe0*/  STL.64 [R1+0x1b10], R18 ;  /* 0x001b101201007387 */ /* 0x0003e80000100a00 */
[----:B------:R1:W-:Y:S04]  /*36ff0*/  LDGSTS.E [R0+-0x4c000], desc[UR4][R18.64], P2 ;  /* 0xb400000012007fae */ /* 0x0003e80009121844 */
[----:B------:R-:W-:Y:S01]  /*37000*/  LDGSTS.E [R5+-0x4bc00], desc[UR4][R246.64], P2 ;  /* 0xb4400000f6057fae */ /* 0x000fe20009121844 */
[----:B----4-:R-:W-:-:S03]  /*37010*/  IMAD.WIDE R22, R2, 0x4, R16 ;  /* 0x0000000402167825 */ /* 0x010fc600078e0210 */
[----:B------:R-:W4:Y:S04]  /*37020*/  LDL.LU.64 R16, [R1+0x288] ;  /* 0x0002880001107983 */ /* 0x000f280000300a00 */
[----:B------:R-:W-:Y:S04]  /*37030*/  STL.64 [R1+0x1b18], R246 ;  /* 0x001b18f601007387 */ /* 0x000fe80000100a00 */
[----:B------:R-:W4:Y:S04]  /*37040*/  LDL.LU.64 R20, [R1+0x280] ;  /* 0x0002800001147983 */ /* 0x000f280000300a00 */
[----:B------:R2:W-:Y:S01]  /*37050*/  STL.64 [R1+0x1b20], R22 ;  /* 0x001b201601007387 */ /* 0x0005e20000100a00 */
[----:B-1----:R-:W-:-:S03]  /*37060*/  IMAD.WIDE R18, R2, 0x4, R234 ;  /* 0x0000000402127825 */ /* 0x002fc600078e02ea */
[----:B------:R-:W4:Y:S04]  /*37070*/  LDL.LU.64 R234, [R1+0x278] ;  /* 0x0002780001ea7983 */ /* 0x000f280000300a00 */
[----:B------:R2:W-:Y:S04]  /*37080*/  LDGSTS.E [R3+-0x4b800], desc[UR4][R22.64], P2 ;  /* 0xb480000016037fae */ /* 0x0005e80009121844 */
[----:B------:R1:W-:Y:S04]  /*37090*/  STL.64 [R1+0x1b28], R18 ;  /* 0x001b281201007387 */ /* 0x0003e80000100a00 */
[----:B------:R1:W-:Y:S01]  /*370a0*/  LDGSTS.E [R0+-0x4b400], desc[UR4][R18.64], P2 ;  /* 0xb4c0000012007fae */ /* 0x0003e20009121844 */
[----:B--2---:R-:W-:-:S03]  /*370b0*/  IMAD.WIDE R22, R2, 0x4, R240 ;  /* 0x0000000402167825 */ /* 0x004fc600078e02f0 */
[----:B------:R-:W2:Y:S04]  /*370c0*/  LDL.LU.64 R240, [R1+0x270] ;  /* 0x0002700001f07983 */ /* 0x000ea80000300a00 */
[----:B------:R1:W-:Y:S04]  /*370d0*/  STL.64 [R1+0x1b30], R22 ;  /* 0x001b301601007387 */ /* 0x0003e80000100a00 */
[----:B------:R-:W-:Y:S01]  /*370e0*/  LDGSTS.E [R3+-0x4b000], desc[UR4][R22.64], P2 ;  /* 0xb500000016037fae */ /* 0x000fe20009121844 */
[----:B-1----:R-:W-:-:S03]  /*370f0*/  IMAD.WIDE R18, R2, 0x4, R26 ;  /* 0x0000000402127825 */ /* 0x002fc600078e021a */
[----:B------:R-:W2:Y:S01]  /*37100*/  LDL.LU.64 R26, [R1+0x260] ;  /* 0x00026000011a7983 */ /* 0x000ea20000300a00 */
[----:B------:R-:W-:-:S03]  /*37110*/  IMAD.WIDE R14, R2, 0x4, R14 ;  /* 0x00000004020e7825 */ /* 0x000fc600078e020e */
[----:B------:R-:W-:Y:S04]  /*37120*/  STL.64 [R1+0x1b38], R18 ;  /* 0x001b381201007387 */ /* 0x000fe80000100a00 */
[----:B------:R-:W2:Y:S04]  /*37130*/  LDL.LU.64 R22, [R1+0x258] ;  /* 0x0002580001167983 */ /* 0x000ea80000300a00 */
        /* <DEDUP_REMOVED lines=9> */
[----:B------:R1:W-:Y:S04]  /*371d0*/  STL.64 [R1+0x1b50], R18 ;  /* 0x001b501201007387 */ /* 0x0003e80000100a00 */
[----:B------:R1:W-:Y:S01]  /*371e0*/  LDGSTS.E [R0+-0x4a000], desc[UR4][R18.64], P2 ;  /* 0xb600000012007fae */ /* 0x0003e20009121844 */
[----:B----4-:R-:W-:-:S03]  /*371f0*/  IMAD.WIDE R34, R2, 0x4, R16 ;  /* 0x0000000402227825 */ /* 0x010fc600078e0210 */
[----:B------:R-:W4:Y:S01]  /*37200*/  LDL.LU.64 R16, [R1+0x228] ;  /* 0x0002280001107983 */ /* 0x000f220000300a00 */
[----:B------:R-:W-:-:S03]  /*37210*/  IMAD.WIDE R20, R2, 0x4, R20 ;  /* 0x0000000402147825 */ /* 0x000fc600078e0214 */
[----:B------:R2:W-:Y:S04]  /*37220*/  STL.64 [R1+0x1b58], R34 ;  /* 0x001b582201007387 */ /* 0x0005e80000100a00 */
[----:B------:R2:W-:Y:S01]  /*37230*/  STL.64 [R1+0x1b60], R20 ;  /* 0x001b601401007387 */ /* 0x0005e20000100a00 */
[----:B-1----:R-:W-:-:S03]  /*37240*/  IMAD.WIDE R18, R2, 0x4, R234 ;  /* 0x0000000402127825 */ /* 0x002fc600078e02ea */
[----:B------:R2:W-:Y:S04]  /*37250*/  LDGSTS.E [R5+-0x49c00], desc[UR4][R34.64], P2 ;  /* 0xb640000022057fae */ /* 0x0005e80009121844 */
[----:B------:R-:W4:Y:S04]  /*37260*/  LDL.LU.64 R234, [R1+0x210] ;  /* 0x0002100001ea7983 */ /* 0x000f280000300a00 */
[----:B------:R1:W-:Y:S01]  /*37270*/  STL.64 [R1+0x1b68], R18 ;  /* 0x001b681201007387 */ /* 0x0003e20000100a00 */
[----:B------:R-:W-:-:S03]  /*37280*/  IMAD.WIDE R12, R2, 0x4, R12 ;  /* 0x00000004020c7825 */ /* 0x000fc600078e020c */
[----:B------:R-:W-:Y:S01]  /*37290*/  LDGSTS.E [R3+-0x49800], desc[UR4][R20.64], P2 ;  /* 0xb680000014037fae */ /* 0x000fe20009121844 */
[----:B------:R-:W-:-:S03]  /*372a0*/  VIADD R249, R249, 0x100000 ;  /* 0x00100000f9f97836 */ /* 0x000fc60000000000 */
[----:B------:R-:W-:Y:S01]  /*372b0*/  LDGSTS.E [R0+-0x49400], desc[UR4][R18.64], P2 ;  /* 0xb6c0000012007fae */ /* 0x000fe20009121844 */
[----:B--2---:R-:W-:-:S03]  /*372c0*/  IMAD.WIDE R34, R2, 0x4, R240 ;  /* 0x0000000402227825 */ /* 0x004fc600078e02f0 */
[----:B------:R-:W2:Y:S04]  /*372d0*/  LDL.LU.64 R240, [R1+0x1f8] ;  /* 0x0001f80001f07983 */ /* 0x000ea80000300a00 */
[----:B------:R-:W2:Y:S04]  /*372e0*/  LDL.LU.64 R20, [R1+0x1e0] ;  /* 0x0001e00001147983 */ /* 0x000ea80000300a00 */
[----:B------:R-:W-:Y:S04]  /*372f0*/  STL.64 [R1+0x1b70], R34 ;  /* 0x001b702201007387 */ /* 0x000fe80000100a00 */
[----:B-1----:R-:W2:Y:S04]  /*37300*/  LDL.LU.64 R18, [R1+0x1c8] ;  /* 0x0001c80001127983 */ /* 0x002ea80000300a00 */
[----:B------:R-:W-:Y:S01]  /*37310*/  LDGSTS.E [R5+-0x49000], desc[UR4][R34.64], P2 ;  /* 0xb700000022057fae */ /* 0x000fe20009121844 */
[----:B------:R-:W-:-:S04]  /*37320*/  IMAD.WIDE R26, R2, 0x4, R26 ;  /* 0x00000004021a7825 */ /* 0x000fc800078e021a */
[----:B------:R-:W-:Y:S01]  /*37330*/  IMAD.WIDE R22, R2, 0x4, R22 ;  /* 0x0000000402167825 */ /* 0x000fe200078e0216 */
[----:B------:R1:W-:Y:S04]  /*37340*/  STL.64 [R1+0x1b78], R26 ;  /* 0x001b781a01007387 */ /* 0x0003e80000100a00 */
[----:B------:R-:W-:Y:S04]  /*37350*/  LDGSTS.E [R3+-0x48c00], desc[UR4][R26.64], P2 ;  /* 0xb74000001a037fae */ /* 0x000fe80009121844 */
[----:B------:R1:W-:Y:S04]  /*37360*/  STL.64 [R1+0x1b80], R22 ;  /* 0x001b801601007387 */ /* 0x0003e80000100a00 */
[----:B------:R1:W-:Y:S04]  /*37370*/  LDGSTS.E [R0+-0x48800], desc[UR4][R22.64], P2 ;  /* 0xb780000016007fae */ /* 0x0003e80009121844 */
[----:B-1----:R-:W2:Y:S04]  /*37380*/  LDL.LU.64 R26, [R1+0x1b0] ;  /* 0x0001b000011a7983 */ /* 0x002ea80000300a00 */
[----:B------:R4:W-:Y:S01]  /*37390*/  STL.64 [R1+0x1b88], R12 ;  /* 0x001b880c01007387 */ /* 0x0009e20000100a00 */
[----:B------:R-:W-:-:S03]  /*373a0*/  VIADD R0, R250, 0x100000 ;  /* 0x00100000fa007836 */ /* 0x000fc60000000000 */
[----:B------:R4:W-:Y:S01]  /*373b0*/  LDGSTS.E [R249+-0x48400], desc[UR4][R12.64], P2 ;  /* 0xb7c000000cf97fae */ /* 0x0009e20009121844 */
[----:B------:R-:W-:-:S03]  /*373c0*/  IMAD.WIDE R22, R2, 0x4, R14 ;  /* 0x0000000402167825 */ /* 0x000fc600078e020e */
[----:B------:R-:W2:Y:S04]  /*373d0*/  LDL.LU.64 R14, [R1+0x198] ;  /* 0x00019800010e7983 */ /* 0x000ea80000300a00 */
[----:B------:R1:W-:Y:S01]  /*373e0*/  STL.64 [R1+0x1440], R22 ;  /* 0x0014401601007387 */ /* 0x0003e20000100a00 */
[----:B------:R-:W-:-:S03]  /*373f0*/  VIADD R5, R250, 0x100000 ;  /* 0x00100000fa057836 */ /* 0x000fc60000000000 */
[----:B------:R1:W-:Y:S01]  /*37400*/  LDGSTS.E [R0+-0x5ff00], desc[UR4][R22.64], P2 ;  /* 0xa010000016007fae */ /* 0x0003e20009121844 */
[----:B------:R-:W-:Y:S02]  /*37410*/  VIADD R3, R250, 0x100000 ;  /* 0x00100000fa037836 */ /* 0x000fe40000000000 */
[C---:B---3--:R-:W-:Y:S02]  /*37420*/  IMAD.WIDE R34, R2.reuse, 0x4, R228 ;  /* 0x0000000402227825 */ /* 0x048fe400078e02e4 */
[----:B------:R-:W3:Y:S04]  /*37430*/  LDL.LU.64 R228, [R1+0x180] ;  /* 0x0001800001e47983 */ /* 0x000ee80000300a00 */
[----:B------:R-:W-:Y:S01]  /*37440*/  LDGSTS.E [R5+-0x5fb00], desc[UR4][R34.64], P2 ;  /* 0xa050000022057fae */ /* 0x000fe20009121844 */
[----:B----4-:R-:W-:-:S03]  /*37450*/  IMAD.WIDE R12, R2, 0x4, R16 ;  /* 0x00000004020c7825 */ /* 0x010fc600078e0210 */
[----:B------:R-:W4:Y:S04]  /*37460*/  LDL.LU.64 R16, [R1+0x168] ;  /* 0x0001680001107983 */ /* 0x000f280000300a00 */
[----:B------:R-:W-:Y:S04]  /*37470*/  STL.64 [R1+0x1460], R34 ;  /* 0x0014602201007387 */ /* 0x000fe80000100a00 */
[----:B------:R2:W-:Y:S04]  /*37480*/  STL.64 [R1+0x1480], R12 ;  /* 0x0014800c01007387 */ /* 0x0005e80000100a00 */
[----:B------:R2:W-:Y:S01]  /*37490*/  LDGSTS.E [R3+-0x5f700], desc[UR4][R12.64], P2 ;  /* 0xa09000000c037fae */ /* 0x0005e20009121844 */
[----:B-1----:R-:W-:-:S03]  /*374a0*/  IMAD.WIDE R22, R2, 0x4, R234 ;  /* 0x0000000402167825 */ /* 0x002fc600078e02ea */
[----:B------:R-:W4:Y:S04]  /*374b0*/  LDL.LU.64 R234, [R1+0x150] ;  /* 0x0001500001ea7983 */ /* 0x000f280000300a00 */
[----:B------:R1:W-:Y:S04]  /*374c0*/  STL.64 [R1+0x14a0], R22 ;  /* 0x0014a01601007387 */ /* 0x0003e80000100a00 */
[----:B------:R-:W-:Y:S01]  /*374d0*/  LDGSTS.E [R0+-0x5f300], desc[UR4][R22.64], P2 ;  /* 0xa0d0000016007fae */ /* 0x000fe20009121844 */
[----:B--2---:R-:W-:-:S03]  /*374e0*/  IMAD.WIDE R12, R2, 0x4, R240 ;  /* 0x00000004020c7825 */ /* 0x004fc600078e02f0 */
[----:B------:R-:W2:Y:S01]  /*374f0*/  LDL.LU.64 R240, [R1+0x138] ;  /* 0x0001380001f07983 */ /* 0x000ea20000300a00 */
[----:B------:R-:W-:-:S03]  /*37500*/  IMAD.WIDE R20, R2, 0x4, R20 ;  /* 0x0000000402147825 */ /* 0x000fc600078e0214 */
[----:B------:R1:W-:Y:S04]  /*37510*/  STL.64 [R1+0x14c0], R12 ;  /* 0x0014c00c01007387 */ /* 0x0003e80000100a00 */
[----:B------:R1:W-:Y:S01]  /*37520*/  LDGSTS.E [R3+-0x5ef00], desc[UR4][R12.64], P2 ;  /* 0xa11000000c037fae */ /* 0x0003e20009121844 */
[----:B------:R-:W-:-:S03]  /*37530*/  IMAD.WIDE R18, R2, 0x4, R18 ;  /* 0x0000000402127825 */ /* 0x000fc600078e0212 */
[----:B------:R-:W2:Y:S04]  /*37540*/  LDL.LU.64 R34, [R1+0x120] ;  /* 0x0001200001227983 */ /* 0x000ea80000300a00 */
[----:B-1----:R-:W2:Y:S04]  /*37550*/  LDL.LU.64 R22, [R1+0x108] ;  /* 0x0001080001167983 */ /* 0x002ea80000300a00 */
[----:B------:R1:W-:Y:S04]  /*37560*/  STL.64 [R1+0x14e0], R20 ;  /* 0x0014e01401007387 */ /* 0x0003e80000100a00 */
[----:B------:R1:W-:Y:S04]  /*37570*/  STL.64 [R1+0x1500], R18 ;  /* 0x0015001201007387 */ /* 0x0003e80000100a00 */
[----:B------:R-:W-:Y:S04]  /*37580*/  LDGSTS.E [R5+-0x5eb00], desc[UR4][R20.64], P2 ;  /* 0xa150000014057fae */ /* 0x000fe80009121844 */
[----:B------:R-:W-:Y:S01]  /*37590*/  LDGSTS.E [R0+-0x5e700], desc[UR4][R18.64], P2 ;  /* 0xa190000012007fae */ /* 0x000fe20009121844 */
[----:B------:R-:W-:-:S05]  /*375a0*/  IMAD.WIDE R12, R2, 0x4, R26 ;  /* 0x00000004020c7825 */ /* 0x000fca00078e021a */
[----:B------:R4:W-:Y:S04]  /*375b0*/  STL.64 [R1+0x1520], R12 ;  /* 0x0015200c01007387 */ /* 0x0009e80000100a00 */
[----:B-1----:R-:W2:Y:S01]  /*375c0*/  LDL.LU.64 R20, [R1+0xf0] ;  /* 0x0000f00001147983 */ /* 0x002ea20000300a00 */
[----:B------:R-:W-:-:S03]  /*375d0*/  IMAD.WIDE R14, R2, 0x4, R14 ;  /* 0x00000004020e7825 */ /* 0x000fc600078e020e */
[----:B------:R4:W-:Y:S04]  /*375e0*/  LDGSTS.E [R3+-0x5e300], desc[UR4][R12.64], P2 ;  /* 0xa1d000000c037fae */ /* 0x0009e80009121844 */
[----:B------:R1:W-:Y:S04]  /*375f0*/  STL.64 [R1+0x1540], R14 ;  /* 0x0015400e01007387 */ /* 0x0003e80000100a00 */
[----:B------:R-:W2:Y:S04]  /*37600*/  LDL.LU.64 R18, [R1+0xd8] ;  /* 0x0000d80001127983 */ /* 0x000ea80000300a00 */
[----:B------:R-:W2:Y:S04]  /*37610*/  LDL.LU.64 R26, [R1+0xc0] ;  /* 0x0000c000011a7983 */ /* 0x000ea80000300a00 */
[----:B------:R-:W-:Y:S01]  /*37620*/  LDGSTS.E [R0+-0x5df00], desc[UR4][R14.64], P2 ;  /* 0xa21000000e007fae */ /* 0x000fe20009121844 */
[----:B---3--:R-:W-:-:S05]  /*37630*/  IMAD.WIDE R228, R2, 0x4, R228 ;  /* 0x0000000402e47825 */ /* 0x008fca00078e02e4 */
[----:B------:R3:W-:Y:S04]  /*37640*/  STL.64 [R1+0x1560], R228 ;  /* 0x001560e401007387 */ /* 0x0007e80000100a00 */
[----:B------:R-:W-:Y:S01]  /*37650*/  LDGSTS.E [R5+-0x5db00], desc[UR4][R228.64], P2 ;  /* 0xa2500000e4057fae */ /* 0x000fe20009121844 */
[----:B----4-:R-:W-:-:S03]  /*37660*/  IMAD.WIDE R12, R2, 0x4, R16 ;  /* 0x00000004020c7825 */ /* 0x010fc600078e0210 */
[----:B------:R-:W4:Y:S04]  /*37670*/  LDL.LU.64 R16, [R1+0xa8] ;  /* 0x0000a80001107983 */ /* 0x000f280000300a00 */
[----:B------:R2:W-:Y:S04]  /*37680*/  STL.64 [R1+0x1580], R12 ;  /* 0x0015800c01007387 */ /* 0x0005e80000100a00 */
[----:B-1----:R-:W4:Y:S04]  /*37690*/  LDL.LU.64 R14, [R1+0x90] ;  /* 0x00009000010e7983 */ /* 0x002f280000300a00 */
[----:B------:R2:W-:Y:S01]  /*376a0*/  LDGSTS.E [R3+-0x5d700], desc[UR4][R12.64], P2 ;  /* 0xa29000000c037fae */ /* 0x0005e20009121844 */
[----:B------:R-:W-:-:S05]  /*376b0*/  IMAD.WIDE R246, R2, 0x4, R234 ;  /* 0x0000000402f67825 */ /* 0x000fca00078e02ea */
[----:B------:R-:W-:Y:S04]  /*376c0*/  STL.64 [R1+0x15a0], R246 ;  /* 0x0015a0f601007387 */ /* 0x000fe80000100a00 */
[----:B---3--:R-:W3:Y:S04]  /*376d0*/  LDL.LU.64 R228, [R1+0x78] ;  /* 0x0000780001e47983 */ /* 0x008ee80000300a00 */
[----:B------:R-:W3:Y:S04]  /*376e0*/  LDL.LU.64 R234, [R1+0x60] ;  /* 0x0000600001ea7983 */ /* 0x000ee80000300a00 */
[----:B------:R-:W-:Y:S01]  /*376f0*/  LDGSTS.E [R0+-0x5d300], desc[UR4][R246.64], P2 ;  /* 0xa2d00000f6007fae */ /* 0x000fe20009121844 */
[----:B--2---:R-:W-:-:S03]  /*37700*/  IMAD.WIDE R12, R2, 0x4, R240 ;  /* 0x00000004020c7825 */ /* 0x004fc600078e02f0 */
[----:B------:R-:W2:Y:S04]  /*37710*/  LDL.LU.64 R240, [R1+0x48] ;  /* 0x0000480001f07983 */ /* 0x000ea80000300a00 */
[----:B------:R1:W-:Y:S04]  /*37720*/  STL.64 [R1+0x15c0], R12 ;  /* 0x0015c00c01007387 */ /* 0x0003e80000100a00 */
[----:B------:R-:W2:Y:S01]  /*37730*/  LDL.LU.64 R248, [R1+0x30] ;  /* 0x0000300001f87983 */ /* 0x000ea20000300a00 */
[----:B------:R-:W-:-:S03]  /*37740*/  IMAD.WIDE R34, R2, 0x4, R34 ;  /* 0x0000000402227825 */ /* 0x000fc600078e0222 */
[----:B------:R2:W-:Y:S01]  /*37750*/  LDGSTS.E [R3+-0x5cf00], desc[UR4][R12.64], P2 ;  /* 0xa31000000c037fae */ /* 0x0005e20009121844 */
[----:B------:R-:W-:-:S03]  /*37760*/  IMAD.WIDE R22, R2, 0x4, R22 ;  /* 0x0000000402167825 */ /* 0x000fc600078e0216 */
[----:B------:R1:W-:Y:S04]  /*37770*/  STL.64 [R1+0x15e0], R34 ;  /* 0x0015e02201007387 */ /* 0x0003e80000100a00 */
[----:B------:R1:W-:Y:S04]  /*37780*/  STL.64 [R1+0x1600], R22 ;  /* 0x0016001601007387 */ /* 0x0003e80000100a00 */
[----:B-1----:R-:W2:Y:S04]  /*37790*/  LDL.LU.64 R12, [R1+0x18] ;  /* 0x00001800010c7983 */ /* 0x002ea80000300a00 */
[----:B------:R-:W2:Y:S04]  /*377a0*/  LDL.LU.64 R246, [R1] ;  /* 0x0000000001f67983 */ /* 0x000ea80000300a00 */
[----:B------:R-:W-:Y:S04]  /*377b0*/  LDGSTS.E [R5+-0x5cb00], desc[UR4][R34.64], P2 ;  /* 0xa350000022057fae */ /* 0x000fe80009121844 */
[----:B------:R-:W-:Y:S04]  /*377c0*/  LDGSTS.E [R0+-0x5c700], desc[UR4][R22.64], P2 ;  /* 0xa390000016007fae */ /* 0x000fe80009121844 */
[----:B------:R-:W2:Y:S01]  /*377d0*/  LDL.LU.64 R34, [R1+0x1c18] ;  /* 0x001c180001227983 */ /* 0x000ea20000300a00 */
[----:B------:R-:W-:-:S05]  /*377e0*/  IMAD.WIDE R20, R2, 0x4, R20 ;  /* 0x0000000402147825 */ /* 0x000fca00078e0214 */
[----:B------:R1:W-:Y:S04]  /*377f0*/  STL.64 [R1+0x1620], R20 ;  /* 0x0016201401007387 */ /* 0x0003e80000100a00 */
[----:B------:R-:W2:Y:S01]  /*37800*/  LDL.LU.64 R22, [R1+0x1c10] ;  /* 0x001c100001167983 */ /* 0x000ea20000300a00 */
[----:B------:R-:W-:-:S03]  /*37810*/  IMAD.WIDE R18, R2, 0x4, R18 ;  /* 0x0000000402127825 */ /* 0x000fc600078e0212 */
[----:B------:R-:W-:Y:S01]  /*37820*/  LDGSTS.E [R3+-0x5c300], desc[UR4][R20.64], P2 ;  /* 0xa3d0000014037fae */ /* 0x000fe20009121844 */
[----:B------:R-:W-:-:S03]  /*37830*/  IMAD.WIDE R26, R2, 0x4, R26 ;  /* 0x00000004021a7825 */ /* 0x000fc600078e021a */
[----:B------:R-:W-:Y:S04]  /*37840*/  LDGSTS.E [R0+-0x5bf00], desc[UR4][R18.64], P2 ;  /* 0xa410000012007fae */ /* 0x000fe80009121844 */
[----:B------:R-:W-:Y:S04]  /*37850*/  LDGSTS.E [R5+-0x5bb00], desc[UR4][R26.64], P2 ;  /* 0xa45000001a057fae */ /* 0x000fe80009121844 */
[----:B-1----:R-:W2:Y:S04]  /*37860*/  LDL.LU.64 R20, [R1+0x1c08] ;  /* 0x001c080001147983 */ /* 0x002ea80000300a00 */
[----:B------:R1:W-:Y:S04]  /*37870*/  STL.64 [R1+0x1640], R18 ;  /* 0x0016401201007387 */ /* 0x0003e80000100a00 */
[----:B------:R4:W-:Y:S04]  /*37880*/  STL.64 [R1+0x1660], R26 ;  /* 0x0016601a01007387 */ /* 0x0009e80000100a00 */
[----:B-1----:R-:W2:Y:S01]  /*37890*/  LDL.LU.64 R18, [R1+0x1c00] ;  /* 0x001c000001127983 */ /* 0x002ea20000300a00 */
[----:B----4-:R-:W-:-:S05]  /*378a0*/  IMAD.WIDE R16, R2, 0x4, R16 ;  /* 0x0000000402107825 */ /* 0x010fca00078e0210 */
[----:B------:R1:W-:Y:S01]  /*378b0*/  STL.64 [R1+0x1680], R16 ;  /* 0x0016801001007387 */ /* 0x0003e20000100a00 */
[----:B------:R-:W-:-:S03]  /*378c0*/  IMAD.WIDE R14, R2, 0x4, R14 ;  /* 0x00000004020e7825 */ /* 0x000fc600078e020e */
[----:B------:R-:W4:Y:S04]  /*378d0*/  LDL.LU.64 R26, [R1+0x1bf8] ;  /* 0x001bf800011a7983 */ /* 0x000f280000300a00 */
[----:B------:R-:W-:Y:S04]  /*378e0*/  LDGSTS.E [R3+-0x5b700], desc[UR4][R16.64], P2 ;  /* 0xa490000010037fae */ /* 0x000fe80009121844 */
[----:B------:R-:W-:Y:S04]  /*378f0*/  LDGSTS.E [R0+-0x5b300], desc[UR4][R14.64], P2 ;  /* 0xa4d000000e007fae */ /* 0x000fe80009121844 */
[----:B-1----:R-:W4:Y:S01]  /*37900*/  LDL.LU.64 R16, [R1+0x1bf0] ;  /* 0x001bf00001107983 */ /* 0x002f220000300a00 */
[----:B---3--:R-:W-:-:S04]  /*37910*/  IMAD.WIDE R228, R2, 0x4, R228 ;  /* 0x0000000402e47825 */ /* 0x008fc800078e02e4 */
[C---:B------:R-:W-:Y:S01]  /*37920*/  IMAD.WIDE R234, R2.reuse, 0x4, R234 ;  /* 0x0000000402ea7825 */ /* 0x040fe200078e02ea */
[----:B------:R1:W-:Y:S04]  /*37930*/  STL.64 [R1+0x16a0], R14 ;  /* 0x0016a00e01007387 */ /* 0x0003e80000100a00 */
[----:B------:R-:W-:Y:S04]  /*37940*/  LDGSTS.E [R3+-0x5af00], desc[UR4][R228.64], P2 ;  /* 0xa5100000e4037fae */ /* 0x000fe80009121844 */
[----:B------:R-:W-:Y:S04]  /*37950*/  LDGSTS.E [R5+-0x5ab00], desc[UR4][R234.64], P2 ;  /* 0xa5500000ea057fae */ /* 0x000fe80009121844 */
[----:B-1----:R-:W3:Y:S04]  /*37960*/  LDL.LU.64 R14, [R1+0x1be8] ;  /* 0x001be800010e7983 */ /* 0x002ee80000300a00 */
[----:B------:R1:W-:Y:S04]  /*37970*/  STL.64 [R1+0x16c0], R228 ;  /* 0x0016c0e401007387 */ /* 0x0003e80000100a00 */
[----:B------:R2:W-:Y:S04]  /*37980*/  STL.64 [R1+0x16e0], R234 ;  /* 0x0016e0ea01007387 */ /* 0x0005e80000100a00 */
[----:B-1----:R-:W4:Y:S01]  /*37990*/  LDL.LU.64 R228, [R1+0x1be0] ;  /* 0x001be00001e47983 */ /* 0x002f220000300a00 */
[----:B--2---:R-:W-:-:S05]  /*379a0*/  IMAD.WIDE R240, R2, 0x4, R240 ;  /* 0x0000000402f07825 */ /* 0x004fca00078e02f0 */
[----:B------:R1:W-:Y:S04]  /*379b0*/  STL.64 [R1+0x1700], R240 ;  /* 0x001700f001007387 */ /* 0x0003e80000100a00 */
[----:B------:R-:W2:Y:S04]  /*379c0*/  LDL.LU.64 R234, [R1+0x1bd8] ;  /* 0x001bd80001ea7983 */ /* 0x000ea80000300a00 */
[----:B------:R-:W-:Y:S04]  /*379d0*/  LDGSTS.E [R0+-0x5a700], desc[UR4][R240.64], P2 ;  /* 0xa5900000f0007fae */ /* 0x000fe80009121844 */
[----:B-1----:R-:W3:Y:S01]  /*379e0*/  LDL.LU.64 R240, [R1+0x1bd0] ;  /* 0x001bd00001f07983 */ /* 0x002ee20000300a00 */
[----:B------:R-:W-:-:S04]  /*379f0*/  IMAD.WIDE R248, R2, 0x4, R248 ;  /* 0x0000000402f87825 */ /* 0x000fc800078e02f8 */
[C---:B------:R-:W-:Y:S01]  /*37a00*/  IMAD.WIDE R12, R2.reuse, 0x4, R12 ;  /* 0x00000004020c7825 */ /* 0x040fe200078e020c */
[----:B------:R-:W-:Y:S03]  /*37a10*/  STL.64 [R1+0x1720], R248 ;  /* 0x001720f801007387 */ /* 0x000fe60000100a00 */
[C---:B------:R-:W-:Y:S01]  /*37a20*/  IMAD.WIDE R246, R2.reuse, 0x4, R246 ;  /* 0x0000000402f67825 */ /* 0x040fe200078e02f6 */
[----:B------:R-:W-:Y:S04]  /*37a30*/  LDGSTS.E [R3+-0x5a300], desc[UR4][R248.64], P2 ;  /* 0xa5d00000f8037fae */ /* 0x000fe80009121844 */
[----:B------:R2:W-:Y:S04]  /*37a40*/  STL.64 [R1+0x1740], R12 ;  /* 0x0017400c01007387 */ /* 0x0005e80000100a00 */
[----:B------:R2:W-:Y:S04]  /*37a50*/  LDGSTS.E [R0+-0x59f00], desc[UR4][R12.64], P2 ;  /* 0xa61000000c007fae */ /* 0x0005e80009121844 */
[----:B------:R-:W-:Y:S04]  /*37a60*/  STL.64 [R1+0x1760], R246 ;  /* 0x001760f601007387 */ /* 0x000fe80000100a00 */
[----:B------:R-:W-:Y:S01]  /*37a70*/  LDGSTS.E [R5+-0x59b00], desc[UR4][R246.64], P2 ;  /* 0xa6500000f6057fae */ /* 0x000fe20009121844 */
[----:B--2---:R-:W-:-:S04]  /*37a80*/  IMAD.WIDE R12, R2, 0x4, R234 ;  /* 0x00000004020c7825 */ /* 0x004fc800078e02ea */
[----:B----4-:R-:W-:-:S04]  /*37a90*/  IMAD.WIDE R234, R2, 0x4, R228 ;  /* 0x0000000402ea7825 */ /* 0x010fc800078e02e4 */
[----:B---3--:R-:W-:-:S04]  /*37aa0*/  IMAD.WIDE R228, R2, 0x4, R14 ;  /* 0x0000000402e47825 */ /* 0x008fc800078e020e */
[----:B------:R-:W-:-:S05]  /*37ab0*/  IMAD.WIDE R240, R2, 0x4, R240 ;  /* 0x0000000402f07825 */ /* 0x000fca00078e02f0 */
[----:B------:R-:W-:Y:S04]  /*37ac0*/  STL.64 [R1+0x1780], R240 ;  /* 0x001780f001007387 */ /* 0x000fe80000100a00 */
[----:B------:R-:W-:Y:S04]  /*37ad0*/  LDGSTS.E [R3+-0x59700], desc[UR4][R240.64], P2 ;  /* 0xa6900000f0037fae */ /* 0x000fe80009121844 */
[----:B------:R1:W-:Y:S04]  /*37ae0*/  STL.64 [R1+0x17a0], R12 ;  /* 0x0017a00c01007387 */ /* 0x0003e80000100a00 */
[----:B------:R1:W-:Y:S01]  /*37af0*/  LDGSTS.E [R0+-0x59300], desc[UR4][R12.64], P2 ;  /* 0xa6d000000c007fae */ /* 0x0003e20009121844 */
[----:B------:R-:W-:-:S03]  /*37b00*/  IMAD.WIDE R14, R2, 0x4, R26 ;  /* 0x00000004020e7825 */ /* 0x000fc600078e021a */
[----:B------:R-:W-:Y:S04]  /*37b10*/  STL.64 [R1+0x17c0], R234 ;  /* 0x0017c0ea01007387 */ /* 0x000fe80000100a00 */
[----:B------:R-:W-:Y:S01]  /*37b20*/  LDGSTS.E [R3+-0x58f00], desc[UR4][R234.64], P2 ;  /* 0xa7100000ea037fae */ /* 0x000fe20009121844 */
[----:B-1----:R-:W-:-:S03]  /*37b30*/  IMAD.WIDE R12, R2, 0x4, R16 ;  /* 0x00000004020c7825 */ /* 0x002fc600078e0210 */
[----:B------:R-:W-:Y:S04]  /*37b40*/  STL.64 [R1+0x17e0], R228 ;  /* 0x0017e0e401007387 */ /* 0x000fe80000100a00 */
[----:B------:R-:W-:Y:S01]  /*37b50*/  LDGSTS.E [R5+-0x58b00], desc[UR4][R228.64], P2 ;  /* 0xa7500000e4057fae */ /* 0x000fe20009121844 */
[----:B------:R-:W-:-:S03]  /*37b60*/  IMAD.WIDE R16, R2, 0x4, R20 ;  /* 0x0000000402107825 */ /* 0x000fc600078e0214 */
[----:B------:R1:W-:Y:S04]  /*37b70*/  STL.64 [R1+0x1800], R12 ;  /* 0x0018000c01007387 */ /* 0x0003e80000100a00 */
[----:B------:R1:W-:Y:S04]  /*37b80*/  LDGSTS.E [R0+-0x58700], desc[UR4][R12.64], P2 ;  /* 0xa79000000c007fae */ /* 0x0003e80009121844 */
[----:B------:R2:W-:Y:S04]  /*37b90*/  STL.64 [R1+0x1820], R14 ;  /* 0x0018200e01007387 */ /* 0x0005e80000100a00 */
[----:B------:R2:W-:Y:S01]  /*37ba0*/  LDGSTS.E [R3+-0x58300], desc[UR4][R14.64], P2 ;  /* 0xa7d000000e037fae */ /* 0x0005e20009121844 */
[----:B-1----:R-:W-:-:S05]  /*37bb0*/  IMAD.WIDE R12, R2, 0x4, R18 ;  /* 0x00000004020c7825 */ /* 0x002fca00078e0212 */
[----:B------:R1:W-:Y:S01]  /*37bc0*/  STL.64 [R1+0x1840], R12 ;  /* 0x0018400c01007387 */ /* 0x0003e20000100a00 */
[----:B--2---:R-:W-:-:S03]  /*37bd0*/  IMAD.WIDE R14, R2, 0x4, R22 ;  /* 0x00000004020e7825 */ /* 0x004fc600078e0216 */
        /* <DEDUP_REMOVED lines=67> */
[----:B------:R-:W2:Y:S04]  /*38010*/  LDL.LU.64 R240, [R1+0x250] ;  /* 0x0002500001f07983 */ /* 0x000ea80000300a00 */
[----:B------:R3:W-:Y:S01]  /*38020*/  STL.64 [R1+0x1a50], R14 ;  /* 0x001a500e01007387 */ /* 0x0007e20000100a00 */
[----:B-1----:R-:W-:-:S03]  /*38030*/  IMAD.WIDE R12, R2, 0x4, R72 ;  /* 0x00000004020c7825 */ /* 0x002fc600078e0248 */
[----:B------:R3:W-:Y:S04]  /*38040*/  LDGSTS.E [R3+-0x4a300], desc[UR4][R14.64], P2 ;  /* 0xb5d000000e037fae */ /* 0x0007e80009121844 */
[----:B------:R-:W4:Y:S04]  /*38050*/  LDL.LU.64 R246, [R1+0x238] ;  /* 0x0002380001f67983 */ /* 0x000f280000300a00 */
[----:B------:R-:W4:Y:S01]  /*38060*/  LDL.LU.64 R248, [R1+0x220] ;  /* 0x0002200001f87983 */ /* 0x000f220000300a00 */
[----:B---3--:R-:W-:-:S03]  /*38070*/  IMAD.WIDE R14, R2, 0x4, R70 ;  /* 0x00000004020e7825 */ /* 0x008fc600078e0246 */
[----:B------:R1:W-:Y:S04]  /*38080*/  STL.64 [R1+0x1a58], R12 ;  /* 0x001a580c01007387 */ /* 0x0003e80000100a00 */
[----:B------:R-:W3:Y:S04]  /*38090*/  LDL.LU.64 R26, [R1+0x208] ;  /* 0x00020800011a7983 */ /* 0x000ee80000300a00 */
[----:B------:R-:W-:Y:S04]  /*380a0*/  STL.64 [R1+0x1a60], R16 ;  /* 0x001a601001007387 */ /* 0x000fe80000100a00 */
[----:B------:R-:W-:Y:S04]  /*380b0*/  STL.64 [R1+0x1a68], R14 ;  /* 0x001a680e01007387 */ /* 0x000fe80000100a00 */
[----:B------:R-:W3:Y:S04]  /*380c0*/  LDL.LU.64 R228, [R1+0x1f0] ;  /* 0x0001f00001e47983 */ /* 0x000ee80000300a00 */
[----:B------:R1:W-:Y:S04]  /*380d0*/  LDGSTS.E [R0+-0x49f00], desc[UR4][R12.64], P2 ;  /* 0xb61000000c007fae */ /* 0x0003e80009121844 */
[----:B------:R-:W-:Y:S04]  /*380e0*/  LDGSTS.E [R5+-0x49b00], desc[UR4][R16.64], P2 ;  /* 0xb650000010057fae */ /* 0x000fe80009121844 */
[----:B------:R1:W-:Y:S02]  /*380f0*/  LDGSTS.E [R3+-0x49700], desc[UR4][R14.64], P2 ;  /* 0xb69000000e037fae */ /* 0x0003e40009121844 */
[----:B-1----:R-:W-:-:S05]  /*38100*/  IMAD.WIDE R12, R2, 0x4, R76 ;  /* 0x00000004020c7825 */ /* 0x002fca00078e024c */
[----:B------:R1:W-:Y:S04]  /*38110*/  STL.64 [R1+0x1a70], R12 ;  /* 0x001a700c01007387 */ /* 0x0003e80000100a00 */
[----:B------:R-:W3:Y:S04]  /*38120*/  LDL.LU.64 R234, [R1+0x1d8] ;  /* 0x0001d80001ea7983 */ /* 0x000ee80000300a00 */
[----:B------:R-:W-:Y:S04]  /*38130*/  LDGSTS.E [R0+-0x49300], desc[UR4][R12.64], P2 ;  /* 0xb6d000000c007fae */ /* 0x000fe80009121844 */
[----:B-1----:R-:W3:Y:S01]  /*38140*/  LDL.LU.64 R12, [R1+0x1c0] ;  /* 0x0001c000010c7983 */ /* 0x002ee20000300a00 */
[----:B------:R-:W-:-:S04]  /*38150*/  IMAD.WIDE R14, R2, 0x4, R80 ;  /* 0x00000004020e7825 */ /* 0x000fc800078e0250 */
[C---:B------:R-:W-:Y:S01]  /*38160*/  IMAD.WIDE R18, R2.reuse, 0x4, R32 ;  /* 0x0000000402127825 */ /* 0x040fe200078e0220 */
[----:B------:R1:W-:Y:S03]  /*38170*/  STL.64 [R1+0x1a78], R14 ;  /* 0x001a780e01007387 */ /* 0x0003e60000100a00 */
[----:B------:R-:W-:Y:S01]  /*38180*/  IMAD.WIDE R16, R2, 0x4, R78 ;  /* 0x0000000402107825 */ /* 0x000fe200078e024e */
[----:B------:R1:W-:Y:S01]  /*38190*/  LDGSTS.E [R5+-0x48f00], desc[UR4][R14.64], P2 ;  /* 0xb71000000e057fae */ /* 0x0003e20009121844 */
[----:B------:R-:W-:-:S03]  /*381a0*/  IADD3 R250, R250, 0x100000, RZ ;  /* 0x00100000fafa7810 */ /* 0x000fc60007ffe0ff */
[----:B------:R1:W-:Y:S04]  /*381b0*/  STL.64 [R1+0x1a80], R18 ;  /* 0x001a801201007387 */ /* 0x0003e80000100a00 */
[----:B------:R-:W-:Y:S01]  /*381c0*/  STL.64 [R1+0x1a88], R16 ;  /* 0x001a881001007387 */ /* 0x000fe20000100a00 */
[----:B-1----:R-:W-:-:S03]  /*381d0*/  IMAD.WIDE R14, R2, 0x4, R82 ;  /* 0x00000004020e7825 */ /* 0x002fc600078e0252 */
[----:B------:R-:W-:Y:S04]  /*381e0*/  LDGSTS.E [R3+-0x48b00], desc[UR4][R18.64], P2 ;  /* 0xb750000012037fae */ /* 0x000fe80009121844 */
[----:B------:R1:W-:Y:S04]  /*381f0*/  LDGSTS.E [R0+-0x48700], desc[UR4][R16.64], P2 ;  /* 0xb790000010007fae */ /* 0x0003e80009121844 */
[----:B------:R-:W-:Y:S04]  /*38200*/  LDGSTS.E [R250+-0x48300], desc[UR4][R14.64], P2 ;  /* 0xb7d000000efa7fae */ /* 0x000fe80009121844 */
[----:B------:R-:W3:Y:S04]  /*38210*/  LDL.LU.64 R18, [R1+0x1a8] ;  /* 0x0001a80001127983 */ /* 0x000ee80000300a00 */
[----:B------:R1:W-:Y:S04]  /*38220*/  STL.64 [R1+0x1a90], R14 ;  /* 0x001a900e01007387 */ /* 0x0003e80000100a00 */
[----:B------:R-:W3:Y:S04]  /*38230*/  LDL.LU.64 R20, [R1+0x190] ;  /* 0x0001900001147983 */ /* 0x000ee80000300a00 */
[----:B-1----:R-:W3:Y:S04]  /*38240*/  LDL.LU.64 R14, [R1+0x178] ;  /* 0x00017800010e7983 */ /* 0x002ee80000300a00 */
[----:B------:R-:W3:Y:S01]  /*38250*/  LDL.LU.64 R16, [R1+0x160] ;  /* 0x0001600001107983 */ /* 0x000ee20000300a00 */
[----:B------:R-:W-:-:S02]  /*38260*/  VIADD R0, R251, 0x100000 ;  /* 0x00100000fb007836 */ /* 0x000fc40000000000 */
[C---:B------:R-:W-:Y:S02]  /*38270*/  VIADD R5, R251.reuse, 0x100000 ;  /* 0x00100000fb057836 */ /* 0x040fe40000000000 */
[----:B------:R-:W-:Y:S02]  /*38280*/  VIADD R3, R251, 0x100000 ;  /* 0x00100000fb037836 */ /* 0x000fe40000000000 */
[----:B--2---:R-:W-:-:S05]  /*38290*/  IMAD.WIDE R240, R2, 0x4, R240 ;  /* 0x0000000402f07825 */ /* 0x004fca00078e02f0 */
[----:B------:R-:W-:Y:S01]  /*382a0*/  LDGSTS.E [R0+-0x5fe00], desc[UR4][R240.64], P2 ;  /* 0xa0200000f0007fae */ /* 0x000fe20009121844 */
[----:B----4-:R-:W-:-:S04]  /*382b0*/  IMAD.WIDE R246, R2, 0x4, R246 ;  /* 0x0000000402f67825 */ /* 0x010fc800078e02f6 */
[C---:B------:R-:W-:Y:S01]  /*382c0*/  IMAD.WIDE R248, R2.reuse, 0x4, R248 ;  /* 0x0000000402f87825 */ /* 0x040fe200078e02f8 */
[----:B------:R-:W-:Y:S04]  /*382d0*/  LDGSTS.E [R5+-0x5fa00], desc[UR4][R246.64], P2 ;  /* 0xa0600000f6057fae */ /* 0x000fe80009121844 */
[----:B------:R-:W-:Y:S01]  /*382e0*/  LDGSTS.E [R3+-0x5f600], desc[UR4][R248.64], P2 ;  /* 0xa0a00000f8037fae */ /* 0x000fe20009121844 */
[----:B---3--:R-:W-:-:S03]  /*382f0*/  IMAD.WIDE R22, R2, 0x4, R26 ;  /* 0x0000000402167825 */ /* 0x008fc600078e021a */
[----:B------:R-:W2:Y:S04]  /*38300*/  LDL.LU.64 R26, [R1+0x148] ;  /* 0x00014800011a7983 */ /* 0x000ea80000300a00 */
[----:B------:R1:W-:Y:S04]  /*38310*/  STL.64 [R1+0xe00], R22 ;  /* 0x000e001601007387 */ /* 0x0003e80000100a00 */
[----:B------:R1:W-:Y:S01]  /*38320*/  LDGSTS.E [R0+-0x5f200], desc[UR4][R22.64], P2 ;  /* 0xa0e0000016007fae */ /* 0x0003e20009121844 */
[----:B------:R-:W-:-:S05]  /*38330*/  IMAD.WIDE R28, R2, 0x4, R228 ;  /* 0x00000004021c7825 */ /* 0x000fca00078e02e4 */
[----:B------:R-:W-:Y:S04]  /*38340*/  STL.64 [R1+0xe10], R28 ;  /* 0x000e101c01007387 */ /* 0x000fe80000100a00 */
[----:B------:R-:W3:Y:S04]  /*38350*/  LDL.LU.64 R228, [R1+0x130] ;  /* 0x0001300001e47983 */ /* 0x000ee80000300a00 */
[----:B------:R-:W-:Y:S01]  /*38360*/  LDGSTS.E [R5+-0x5ee00], desc[UR4][R28.64], P2 ;  /* 0xa12000001c057fae */ /* 0x000fe20009121844 */
[----:B------:R-:W-:-:S03]  /*38370*/  IMAD.WIDE R24, R2, 0x4, R234 ;  /* 0x0000000402187825 */ /* 0x000fc600078e02ea */
[----:B------:R-:W4:Y:S04]  /*38380*/  LDL.LU.64 R234, [R1+0x118] ;  /* 0x0001180001ea7983 */ /* 0x000f280000300a00 */
[----:B------:R1:W-:Y:S04]  /*38390*/  STL.64 [R1+0xe20], R24 ;  /* 0x000e201801007387 */ /* 0x0003e80000100a00 */
[----:B------:R1:W-:Y:S02]  /*383a0*/  LDGSTS.E [R3+-0x5ea00], desc[UR4][R24.64], P2 ;  /* 0xa160000018037fae */ /* 0x0003e40009121844 */
[----:B-1----:R-:W-:-:S02]  /*383b0*/  IMAD.WIDE R22, R2, 0x4, R12 ;  /* 0x0000000402167825 */ /* 0x002fc400078e020c */
[----:B------:R-:W4:Y:S04]  /*383c0*/  LDL.LU.64 R12, [R1+0x100] ;  /* 0x00010000010c7983 */ /* 0x000f280000300a00 */
[----:B------:R-:W-:Y:S04]  /*383d0*/  STL.64 [R1+0xe30], R22 ;  /* 0x000e301601007387 */ /* 0x000fe80000100a00 */
[----:B------:R-:W-:Y:S01]  /*383e0*/  LDGSTS.E [R0+-0x5e600], desc[UR4][R22.64], P2 ;  /* 0xa1a0000016007fae */ /* 0x000fe20009121844 */
[----:B------:R-:W-:-:S05]  /*383f0*/  IMAD.WIDE R18, R2, 0x4, R18 ;  /* 0x0000000402127825 */ /* 0x000fca00078e0212 */
[----:B------:R1:W-:Y:S01]  /*38400*/  STL.64 [R1+0xe40], R18 ;  /* 0x000e401201007387 */ /* 0x0003e20000100a00 */
[----:B------:R-:W-:-:S03]  /*38410*/  IMAD.WIDE R24, R2, 0x4, R20 ;  /* 0x0000000402187825 */ /* 0x000fc600078e0214 */
[----:B------:R-:W4:Y:S04]  /*38420*/  LDL.LU.64 R34, [R1+0xe8] ;  /* 0x0000e80001227983 */ /* 0x000f280000300a00 */
[----:B------:R-:W-:Y:S01]  /*38430*/  LDGSTS.E [R5+-0x5e200], desc[UR4][R18.64], P2 ;  /* 0xa1e0000012057fae */ /* 0x000fe20009121844 */
[----:B------:R-:W-:-:S03]  /*38440*/  IMAD.WIDE R14, R2, 0x4, R14 ;  /* 0x00000004020e7825 */ /* 0x000fc600078e020e */
[----:B------:R-:W-:Y:S01]  /*38450*/  STL.64 [R1+0xe50], R24 ;  /* 0x000e501801007387 */ /* 0x000fe20000100a00 */
[----:B------:R-:W-:-:S03]  /*38460*/  IMAD.WIDE R16, R2, 0x4, R16 ;  /* 0x0000000402107825 */ /* 0x000fc600078e0210 */
[----:B------:R3:W-:Y:S04]  /*38470*/  LDGSTS.E [R0+-0x5de00], desc[UR4][R24.64], P2 ;  /* 0xa220000018007fae */ /* 0x0007e80009121844 */
[----:B-1----:R-:W4:Y:S04]  /*38480*/  LDL.LU.64 R18, [R1+0xd0] ;  /* 0x0000d00001127983 */ /* 0x002f280000300a00 */
[----:B------:R-:W4:Y:S04]  /*38490*/  LDL.LU.64 R22, [R1+0xb8] ;  /* 0x0000b80001167983 */ /* 0x000f280000300a00 */
[----:B------:R-:W4:Y:S04]  /*384a0*/  LDL.LU.64 R20, [R1+0xa0] ;  /* 0x0000a00001147983 */ /* 0x000f280000300a00 */
[----:B------:R1:W-:Y:S04]  /*384b0*/  STL.64 [R1+0xe60], R14 ;  /* 0x000e600e01007387 */ /* 0x0003e80000100a00 */
[----:B------:R1:W-:Y:S04]  /*384c0*/  STL.64 [R1+0xe70], R16 ;  /* 0x000e701001007387 */ /* 0x0003e80000100a00 */
[----:B------:R-:W-:Y:S04]  /*384d0*/  LDGSTS.E [R3+-0x5da00], desc[UR4][R14.64], P2 ;  /* 0xa26000000e037fae */ /* 0x000fe80009121844 */
[----:B------:R-:W-:Y:S01]  /*384e0*/  LDGSTS.E [R5+-0x5d600], desc[UR4][R16.64], P2 ;  /* 0xa2a0000010057fae */ /* 0x000fe20009121844 */
[----:B--2---:R-:W-:-:S03]  /*384f0*/  IMAD.WIDE R28, R2, 0x4, R26 ;  /* 0x00000004021c7825 */ /* 0x004fc600078e021a */
[----:B------:R-:W2:Y:S04]  /*38500*/  LDL.LU.64 R26, [R1+0x88] ;  /* 0x00008800011a7983 */ /* 0x000ea80000300a00 */
[----:B------:R4:W-:Y:S04]  /*38510*/  STL.64 [R1+0xe80], R28 ;  /* 0x000e801c01007387 */ /* 0x0009e80000100a00 */
[----:B-1----:R-:W2:Y:S04]  /*38520*/  LDL.LU.64 R14, [R1+0x70] ;  /* 0x00007000010e7983 */ /* 0x002ea80000300a00 */
[----:B------:R-:W2:Y:S04]  /*38530*/  LDL.LU.64 R16, [R1+0x58] ;  /* 0x0000580001107983 */ /* 0x000ea80000300a00 */
[----:B------:R1:W-:Y:S01]  /*38540*/  LDGSTS.E [R0+-0x5d200], desc[UR4][R28.64], P2 ;  /* 0xa2e000001c007fae */ /* 0x0003e20009121844 */
[----:B---3--:R-:W-:-:S03]  /*38550*/  IMAD.WIDE R24, R2, 0x4, R228 ;  /* 0x0000000402187825 */ /* 0x008fc600078e02e4 */
[----:B------:R-:W3:Y:S04]  /*38560*/  LDL.LU.64 R228, [R1+0x40] ;  /* 0x0000400001e47983 */ /* 0x000ee80000300a00 */
[----:B------:R1:W-:Y:S04]  /*38570*/  STL.64 [R1+0xe90], R24 ;  /* 0x000e901801007387 */ /* 0x0003e80000100a00 */
[----:B------:R1:W-:Y:S01]  /*38580*/  LDGSTS.E [R3+-0x5ce00], desc[UR4][R24.64], P2 ;  /* 0xa320000018037fae */ /* 0x0003e20009121844 */
[----:B----4-:R-:W-:-:S03]  /*38590*/  IMAD.WIDE R30, R2, 0x4, R234 ;  /* 0x00000004021e7825 */ /* 0x010fc600078e02ea */
[----:B------:R-:W4:Y:S04]  /*385a0*/  LDL.LU.64 R234, [R1+0x28] ;  /* 0x0000280001ea7983 */ /* 0x000f280000300a00 */
[----:B------:R-:W-:Y:S01]  /*385b0*/  LDGSTS.E [R0+-0x5ca00], desc[UR4][R30.64], P2 ;  /* 0xa36000001e007fae */ /* 0x000fe20009121844 */
[----:B-1----:R-:W-:-:S03]  /*385c0*/  IMAD.WIDE R28, R2, 0x4, R12 ;  /* 0x00000004021c7825 */ /* 0x002fc600078e020c */
[----:B------:R-:W4:Y:S04]  /*385d0*/  LDL.LU.64 R12, [R1+0x10] ;  /* 0x00001000010c7983 */ /* 0x000f280000300a00 */
[----:B------:R-:W-:Y:S04]  /*385e0*/  STL.64 [R1+0xea0], R30 ;  /* 0x000ea01e01007387 */ /* 0x000fe80000100a00 */
[----:B------:R-:W-:Y:S04]  /*385f0*/  STL.64 [R1+0xeb0], R28 ;  /* 0x000eb01c01007387 */ /* 0x000fe80000100a00 */
[----:B------:R-:W-:Y:S01]  /*38600*/  LDGSTS.E [R5+-0x5c600], desc[UR4][R28.64], P2 ;  /* 0xa3a000001c057fae */ /* 0x000fe20009121844 */
[----:B------:R-:W-:-:S05]  /*38610*/  IMAD.WIDE R24, R2, 0x4, R34 ;  /* 0x0000000402187825 */ /* 0x000fca00078e0222 */
[----:B------:R-:W-:Y:S04]  /*38620*/  STL.64 [R1+0xeb8], R24 ;  /* 0x000eb81801007387 */ /* 0x000fe80000100a00 */
[----:B------:R-:W-:Y:S01]  /*38630*/  LDGSTS.E [R3+-0x5c200], desc[UR4][R24.64], P2 ;  /* 0xa3e0000018037fae */ /* 0x000fe20009121844 */
[----:B------:R-:W-:-:S04]  /*38640*/  IMAD.WIDE R18, R2, 0x4, R18 ;  /* 0x0000000402127825 */ /* 0x000fc800078e0212 */
[C---:B------:R-:W-:Y:S01]  /*38650*/  IMAD.WIDE R22, R2.reuse, 0x4, R22 ;  /* 0x0000000402167825 */ /* 0x040fe200078e0216 */
[----:B------:R-:W-:Y:S03]  /*38660*/  STL.64 [R1+0xec0], R18 ;  /* 0x000ec01201007387 */ /* 0x000fe60000100a00 */
[C---:B------:R-:W-:Y:S01]  /*38670*/  IMAD.WIDE R20, R2.reuse, 0x4, R20 ;  /* 0x0000000402147825 */ /* 0x040fe200078e0214 */
[----:B------:R-:W-:Y:S04]  /*38680*/  LDGSTS.E [R0+-0x5be00], desc[UR4][R18.64], P2 ;  /* 0xa420000012007fae */ /* 0x000fe80009121844 */
[----:B------:R1:W-:Y:S04]  /*38690*/  STL.64 [R1+0xec8], R22 ;  /* 0x000ec81601007387 */ /* 0x0003e80000100a00 */
[----:B------:R1:W-:Y:S04]  /*386a0*/  LDGSTS.E [R3+-0x5ba00], desc[UR4][R22.64], P2 ;  /* 0xa460000016037fae */ /* 0x0003e80009121844 */
[----:B------:R1:W-:Y:S04]  /*386b0*/  STL.64 [R1+0xee0], R20 ;  /* 0x000ee01401007387 */ /* 0x0003e80000100a00 */
[----:B------:R1:W-:Y:S02]  /*386c0*/  LDGSTS.E [R5+-0x5b600], desc[UR4][R20.64], P2 ;  /* 0xa4a0000014057fae */ /* 0x0003e40009121844 */
[----:B-1----:R-:W-:-:S04]  /*386d0*/  IMAD.WIDE R22, R2, 0x4, R144 ;  /* 0x0000000402167825 */ /* 0x002fc800078e0290 */
[----:B------:R-:W-:-:S04]  /*386e0*/  IMAD.WIDE R20, R2, 0x4, R140 ;  /* 0x0000000402147825 */ /* 0x000fc800078e028c */
[----:B--2---:R-:W-:-:S05]  /*386f0*/  IMAD.WIDE R18, R2, 0x4, R26 ;  /* 0x0000000402127825 */ /* 0x004fca00078e021a */
[----:B------:R1:W-:Y:S01]  /*38700*/  STL.64 [R1+0xfb8], R18 ;  /* 0x000fb81201007387 */ /* 0x0003e20000100a00 */
[----:B------:R-:W-:-:S03]  /*38710*/  IMAD.WIDE R14, R2, 0x4, R14 ;  /* 0x00000004020e7825 */ /* 0x000fc600078e020e */
[----:B------:R1:W-:Y:S04]  /*38720*/  LDGSTS.E [R0+-0x5b200], desc[UR4][R18.64], P2 ;  /* 0xa4e0000012007fae */ /* 0x0003e80009121844 */
[----:B------:R4:W-:Y:S04]  /*38730*/  STL.64 [R1+0x16c8], R14 ;  /* 0x0016c80e01007387 */ /* 0x0009e80000100a00 */
[----:B------:R4:W-:Y:S01]  /*38740*/  LDGSTS.E [R3+-0x5ae00], desc[UR4][R14.64], P2 ;  /* 0xa52000000e037fae */ /* 0x0009e20009121844 */
[----:B-1----:R-:W-:-:S04]  /*38750*/  IMAD.WIDE R18, R2, 0x4, R16 ;  /* 0x0000000402127825 */ /* 0x002fc800078e0210 */
[C---:B---3--:R-:W-:Y:S01]  /*38760*/  IMAD.WIDE R16, R2.reuse, 0x4, R228 ;  /* 0x0000000402107825 */ /* 0x048fe200078e02e4 */
[----:B------:R-:W-:Y:S04]  /*38770*/  STL.64 [R1+0x16e8], R18 ;  /* 0x0016e81201007387 */ /* 0x000fe80000100a00 */
[----:B------:R-:W-:Y:S01]  /*38780*/  LDGSTS.E [R0+-0x5aa00], desc[UR4][R18.64], P2 ;  /* 0xa560000012007fae */ /* 0x000fe20009121844 */
[----:B----4-:R-:W-:-:S03]  /*38790*/  IMAD.WIDE R14, R2, 0x4, R234 ;  /* 0x00000004020e7825 */ /* 0x010fc600078e02ea */
[----:B------:R1:W-:Y:S04]  /*387a0*/  STL.64 [R1+0x1708], R16 ;  /* 0x0017081001007387 */ /* 0x0003e80000100a00 */
[----:B------:R1:W-:Y:S04]  /*387b0*/  LDGSTS.E [R5+-0x5a600], desc[UR4][R16.64], P2 ;  /* 0xa5a0000010057fae */ /* 0x0003e80009121844 */
[----:B------:R2:W-:Y:S04]  /*387c0*/  STL.64 [R1+0x1728], R14 ;  /* 0x0017280e01007387 */ /* 0x0005e80000100a00 */
[----:B------:R2:W-:Y:S01]  /*387d0*/  LDGSTS.E [R3+-0x5a200], desc[UR4][R14.64], P2 ;  /* 0xa5e000000e037fae */ /* 0x0005e20009121844 */
[----:B------:R-:W-:-:S04]  /*387e0*/  IMAD.WIDE R12, R2, 0x4, R12 ;  /* 0x00000004020c7825 */ /* 0x000fc800078e020c */
[C---:B-1----:R-:W-:Y:S01]  /*387f0*/  IMAD.WIDE R16, R2.reuse, 0x4, R244 ;  /* 0x0000000402107825 */ /* 0x042fe200078e02f4 */
[----:B------:R1:W-:Y:S03]  /*38800*/  STL.64 [R1+0x1748], R12 ;  /* 0x0017480c01007387 */ /* 0x0003e60000100a00 */
[C---:B--2---:R-:W-:Y:S01]  /*38810*/  IMAD.WIDE R14, R2.reuse, 0x4, R238 ;  /* 0x00000004020e7825 */ /* 0x044fe200078e02ee */
        /* <DEDUP_REMOVED lines=84> */
[----:B------:R1:W-:Y:S01]  /*38d60*/  LDGSTS.E [R3+-0x4ae00], desc[UR4][R14.64], P2 ;  /* 0xb52000000e037fae */ /* 0x0003e20009121844 */
[----:B------:R-:W-:-:S03]  /*38d70*/  IMAD.WIDE R18, R2, 0x4, R138 ;  /* 0x0000000402127825 */ /* 0x000fc600078e028a */
[----:B------:R2:W-:Y:S04]  /*38d80*/  STL.64 [R1+0x1948], R16 ;  /* 0x0019481001007387 */ /* 0x0005e80000100a00 */
[----:B------:R2:W-:Y:S01]  /*38d90*/  LDGSTS.E [R0+-0x4aa00], desc[UR4][R16.64], P2 ;  /* 0xb560000010007fae */ /* 0x0005e20009121844 */
[----:B-1----:R-:W-:-:S03]  /*38da0*/  IMAD.WIDE R14, R2, 0x4, R136 ;  /* 0x00000004020e7825 */ /* 0x002fc600078e0288 */
[----:B------:R1:W-:Y:S04]  /*38db0*/  STL.64 [R1+0x1950], R12 ;  /* 0x0019500c01007387 */ /* 0x0003e80000100a00 */
[----:B------:R-:W-:Y:S01]  /*38dc0*/  LDGSTS.E [R5+-0x4a600], desc[UR4][R12.64], P2 ;  /* 0xb5a000000c057fae */ /* 0x000fe20009121844 */
[----:B--2---:R-:W-:-:S03]  /*38dd0*/  IMAD.WIDE R16, R2, 0x4, R142 ;  /* 0x0000000402107825 */ /* 0x004fc600078e028e */
[----:B------:R-:W-:Y:S04]  /*38de0*/  LDGSTS.E [R3+-0x4a200], desc[UR4][R14.64], P2 ;  /* 0xb5e000000e037fae */ /* 0x000fe80009121844 */
[----:B------:R-:W-:Y:S04]  /*38df0*/  LDGSTS.E [R0+-0x49e00], desc[UR4][R18.64], P2 ;  /* 0xb620000012007fae */ /* 0x000fe80009121844 */
[----:B-1----:R-:W2:Y:S04]  /*38e00*/  LDL.LU.64 R12, [R1+0x248] ;  /* 0x00024800010c7983 */ /* 0x002ea80000300a00 */
[----:B------:R1:W-:Y:S04]  /*38e10*/  STL.64 [R1+0x1958], R14 ;  /* 0x0019580e01007387 */ /* 0x0003e80000100a00 */
[----:B------:R-:W-:Y:S04]  /*38e20*/  LDGSTS.E [R3+-0x49a00], desc[UR4][R20.64], P2 ;  /* 0xb660000014037fae */ /* 0x000fe80009121844 */
[----:B------:R3:W-:Y:S04]  /*38e30*/  LDGSTS.E [R5+-0x49600], desc[UR4][R16.64], P2 ;  /* 0xb6a0000010057fae */ /* 0x0007e80009121844 */
[----:B-1----:R-:W4:Y:S04]  /*38e40*/  LDL.LU.64 R14, [R1+0x230] ;  /* 0x00023000010e7983 */ /* 0x002f280000300a00 */
[----:B------:R-:W2:Y:S04]  /*38e50*/  LDL.LU.64 R234, [R1+0x218] ;  /* 0x0002180001ea7983 */ /* 0x000ea80000300a00 */
[----:B------:R1:W-:Y:S04]  /*38e60*/  STL.64 [R1+0x1960], R18 ;  /* 0x0019601201007387 */ /* 0x0003e80000100a00 */
[----:B------:R-:W-:Y:S04]  /*38e70*/  LDGSTS.E [R0+-0x49200], desc[UR4][R22.64], P2 ;  /* 0xb6e0000016007fae */ /* 0x000fe80009121844 */
[----:B-1----:R-:W4:Y:S04]  /*38e80*/  LDL.LU.64 R18, [R1+0x200] ;  /* 0x0002000001127983 */ /* 0x002f280000300a00 */
[----:B------:R1:W-:Y:S04]  /*38e90*/  STL.64 [R1+0x1968], R20 ;  /* 0x0019681401007387 */ /* 0x0003e80000100a00 */
[----:B------:R-:W-:Y:S04]  /*38ea0*/  STL.64 [R1+0x1970], R16 ;  /* 0x0019701001007387 */ /* 0x000fe80000100a00 */
[----:B-1----:R-:W4:Y:S04]  /*38eb0*/  LDL.LU.64 R20, [R1+0x1e8] ;  /* 0x0001e80001147983 */ /* 0x002f280000300a00 */
[----:B------:R1:W-:Y:S04]  /*38ec0*/  STL.64 [R1+0x1978], R22 ;  /* 0x0019781601007387 */ /* 0x0003e80000100a00 */
[----:B-1----:R-:W4:Y:S04]  /*38ed0*/  LDL.LU.64 R22, [R1+0x1d0] ;  /* 0x0001d00001167983 */ /* 0x002f280000300a00 */
[----:B------:R-:W4:Y:S01]  /*38ee0*/  LDL.LU.64 R26, [R1+0x1b8] ;  /* 0x0001b800011a7983 */ /* 0x000f220000300a00 */
[----:B---3--:R-:W-:-:S04]  /*38ef0*/  IMAD.WIDE R16, R2, 0x4, R146 ;  /* 0x0000000402107825 */ /* 0x008fc800078e0292 */
[C---:B------:R-:W-:Y:S01]  /*38f00*/  IMAD.WIDE R30, R2.reuse, 0x4, R148 ;  /* 0x00000004021e7825 */ /* 0x040fe200078e0294 */
[----:B------:R1:W-:Y:S03]  /*38f10*/  STL.64 [R1+0x1980], R16 ;  /* 0x0019801001007387 */ /* 0x0003e60000100a00 */
[C---:B------:R-:W-:Y:S01]  /*38f20*/  IMAD.WIDE R24, R2.reuse, 0x4, R150 ;  /* 0x0000000402187825 */ /* 0x040fe200078e0296 */
[----:B------:R1:W-:Y:S03]  /*38f30*/  LDGSTS.E [R3+-0x48e00], desc[UR4][R16.64], P2 ;  /* 0xb720000010037fae */ /* 0x0003e60009121844 */
[----:B------:R-:W-:Y:S01]  /*38f40*/  VIADD R251, R251, 0x100000 ;  /* 0x00100000fbfb7836 */ /* 0x000fe20000000000 */
[----:B------:R-:W3:Y:S04]  /*38f50*/  LDL.LU.64 R28, [R1+0x1a0] ;  /* 0x0001a000011c7983 */ /* 0x000ee80000300a00 */
[----:B------:R-:W-:Y:S01]  /*38f60*/  STL.64 [R1+0x1988], R30 ;  /* 0x0019881e01007387 */ /* 0x000fe20000100a00 */
[----:B-1----:R-:W-:-:S03]  /*38f70*/  IMAD.WIDE R16, R2, 0x4, R152 ;  /* 0x0000000402107825 */ /* 0x002fc600078e0298 */
[----:B------:R1:W-:Y:S04]  /*38f80*/  STL.64 [R1+0x1990], R24 ;  /* 0x0019901801007387 */ /* 0x0003e80000100a00 */
[----:B------:R-:W-:Y:S04]  /*38f90*/  LDGSTS.E [R0+-0x48a00], desc[UR4][R30.64], P2 ;  /* 0xb76000001e007fae */ /* 0x000fe80009121844 */
[----:B------:R-:W-:Y:S04]  /*38fa0*/  LDGSTS.E [R5+-0x48600], desc[UR4][R24.64], P2 ;  /* 0xb7a0000018057fae */ /* 0x000fe80009121844 */
[----:B------:R2:W-:Y:S04]  /*38fb0*/  STL.64 [R1+0x1998], R16 ;  /* 0x0019981001007387 */ /* 0x0005e80000100a00 */
[----:B------:R-:W3:Y:S04]  /*38fc0*/  LDL.LU.64 R228, [R1+0x188] ;  /* 0x0001880001e47983 */ /* 0x000ee80000300a00 */
[----:B------:R2:W-:Y:S04]  /*38fd0*/  LDGSTS.E [R251+-0x48200], desc[UR4][R16.64], P2 ;  /* 0xb7e0000010fb7fae */ /* 0x0005e80009121844 */
[----:B-1----:R-:W3:Y:S01]  /*38fe0*/  LDL.LU.64 R24, [R1+0x170] ;  /* 0x0001700001187983 */ /* 0x002ee20000300a00 */
[----:B--2---:R-:W-:-:S03]  /*38ff0*/  IMAD.WIDE R16, R2, 0x4, R234 ;  /* 0x0000000402107825 */ /* 0x004fc600078e02ea */
[----:B------:R-:W2:Y:S04]  /*39000*/  LDL.LU.64 R234, [R1+0x158] ;  /* 0x0001580001ea7983 */ /* 0x000ea80000300a00 */
[----:B------:R-:W2:Y:S04]  /*39010*/  LDL.LU.64 R34, [R1+0x140] ;  /* 0x0001400001227983 */ /* 0x000ea80000300a00 */
[----:B------:R-:W2:Y:S01]  /*39020*/  LDL.LU.64 R48, [R1+0x128] ;  /* 0x0001280001307983 */ /* 0x000ea20000300a00 */
[----:B----4-:R-:W-:-:S03]  /*39030*/  IMAD.WIDE R152, R2, 0x4, R26 ;  /* 0x0000000402987825 */ /* 0x010fc600078e021a */
[----:B------:R-:W4:Y:S04]  /*39040*/  LDL.LU.64 R26, [R1+0x110] ;  /* 0x00011000011a7983 */ /* 0x000f280000300a00 */
[----:B------:R-:W4:Y:S04]  /*39050*/  LDL.LU.64 R38, [R1+0xf8] ;  /* 0x0000f80001267983 */ /* 0x000f280000300a00 */
[----:B------:R-:W4:Y:S04]  /*39060*/  LDL.LU.64 R44, [R1+0xe0] ;  /* 0x0000e000012c7983 */ /* 0x000f280000300a00 */
[----:B------:R-:W4:Y:S01]  /*39070*/  LDL.LU.64 R42, [R1+0xc8] ;  /* 0x0000c800012a7983 */ /* 0x000f220000300a00 */
[----:B---3--:R-:W-:-:S03]  /*39080*/  IMAD.WIDE R226, R2, 0x4, R28 ;  /* 0x0000000402e27825 */ /* 0x008fc600078e021c */
[----:B------:R-:W3:Y:S04]  /*39090*/  LDL.LU.64 R36, [R1+0xb0] ;  /* 0x0000b00001247983 */ /* 0x000ee80000300a00 */
[----:B------:R-:W3:Y:S04]  /*390a0*/  LDL.LU.64 R40, [R1+0x98] ;  /* 0x0000980001287983 */ /* 0x000ee80000300a00 */
[----:B------:R-:W3:Y:S04]  /*390b0*/  LDL.LU.64 R28, [R1+0x80] ;  /* 0x00008000011c7983 */ /* 0x000ee80000300a00 */
[----:B------:R-:W3:Y:S01]  /*390c0*/  LDL.LU.64 R30, [R1+0x68] ;  /* 0x00006800011e7983 */ /* 0x000ee20000300a00 */
[----:B------:R-:W-:-:S03]  /*390d0*/  IMAD.WIDE R232, R2, 0x4, R24 ;  /* 0x0000000402e87825 */ /* 0x000fc600078e0218 */
[----:B------:R-:W3:Y:S01]  /*390e0*/  LDL.LU.64 R24, [R1+0x50] ;  /* 0x0000500001187983 */ /* 0x000ee20000300a00 */
[----:B--2---:R-:W-:-:S03]  /*390f0*/  IMAD.WIDE R238, R2, 0x4, R34 ;  /* 0x0000000402ee7825 */ /* 0x004fc600078e0222 */
[----:B------:R-:W2:Y:S01]  /*39100*/  LDL.LU.64 R34, [R1+0x38] ;  /* 0x0000380001227983 */ /* 0x000ea20000300a00 */
[----:B----4-:R-:W-:-:S03]  /*39110*/  IMAD.WIDE R250, R2, 0x4, R26 ;  /* 0x0000000402fa7825 */ /* 0x010fc600078e021a */
[----:B------:R-:W4:Y:S01]  /*39120*/  LDL.LU.64 R26, [R1+0x20] ;  /* 0x00002000011a7983 */ /* 0x000f220000300a00 */
[----:B------:R-:W-:Y:S01]  /*39130*/  IADD3 R0, R252, 0x100000, RZ ;  /* 0x00100000fc007810 */ /* 0x000fe20007ffe0ff */
[----:B------:R-:W-:-:S04]  /*39140*/  IMAD.WIDE R12, R2, 0x4, R12 ;  /* 0x00000004020c7825 */ /* 0x000fc800078e020c */
[----:B------:R-:W-:Y:S01]  /*39150*/  IMAD.WIDE R14, R2, 0x4, R14 ;  /* 0x00000004020e7825 */ /* 0x000fe200078e020e */
[----:B------:R-:W-:Y:S03]  /*39160*/  LDGSTS.E [R0+-0x5fd00], desc[UR4][R12.64], P2 ;  /* 0xa03000000c007fae */ /* 0x000fe60009121844 */
[C---:B------:R-:W-:Y:S02]  /*39170*/  VIADD R3, R252.reuse, 0x100000 ;  /* 0x00100000fc037836 */ /* 0x040fe40000000000 */
[----:B------:R-:W-:Y:S02]  /*39180*/  VIADD R5, R252, 0x100000 ;  /* 0x00100000fc057836 */ /* 0x000fe40000000000 */
[----:B------:R-:W-:Y:S01]  /*39190*/  IMAD.WIDE R18, R2, 0x4, R18 ;  /* 0x0000000402127825 */ /* 0x000fe200078e0212 */
[----:B------:R-:W-:Y:S03]  /*391a0*/  LDGSTS.E [R3+-0x5f900], desc[UR4][R14.64], P2 ;  /* 0xa07000000e037fae */ /* 0x000fe60009121844 */
[----:B------:R-:W-:Y:S01]  /*391b0*/  VIADD R6, R252, 0x100000 ;  /* 0x00100000fc067836 */ /* 0x000fe20000000000 */
[----:B------:R-:W-:Y:S01]  /*391c0*/  LDGSTS.E [R5+-0x5f500], desc[UR4][R16.64], P2 ;  /* 0xa0b0000010057fae */ /* 0x000fe20009121844 */
[----:B------:R-:W-:-:S03]  /*391d0*/  IMAD.WIDE R20, R2, 0x4, R20 ;  /* 0x0000000402147825 */ /* 0x000fc600078e0214 */
        /* <DEDUP_REMOVED lines=12> */
[----:B------:R-:W-:Y:S04]  /*392a0*/  LDGSTS.E [R3+-0x5d900], desc[UR4][R232.64], P2 ;  /* 0xa2700000e8037fae */ /* 0x000fe80009121844 */
[----:B------:R-:W-:Y:S04]  /*392b0*/  LDGSTS.E [R5+-0x5d500], desc[UR4][R234.64], P2 ;  /* 0xa2b00000ea057fae */ /* 0x000fe80009121844 */
[----:B------:R-:W-:Y:S04]  /*392c0*/  LDGSTS.E [R6+-0x5d100], desc[UR4][R238.64], P2 ;  /* 0xa2f00000ee067fae */ /* 0x000fe80009121844 */
[----:B------:R-:W-:Y:S01]  /*392d0*/  LDGSTS.E [R0+-0x5cd00], desc[UR4][R244.64], P2 ;  /* 0xa3300000f4007fae */ /* 0x000fe20009121844 */
[----:B---3--:R-:W-:-:S03]  /*392e0*/  IMAD.WIDE R36, R2, 0x4, R36 ;  /* 0x0000000402247825 */ /* 0x008fc600078e0224 */
[----:B------:R-:W-:Y:S04]  /*392f0*/  LDGSTS.E [R3+-0x5c900], desc[UR4][R250.64], P2 ;  /* 0xa3700000fa037fae */ /* 0x000fe80009121844 */
[----:B------:R1:W-:Y:S04]  /*39300*/  STL.64 [R1+0xe08], R38 ;  /* 0x000e082601007387 */ /* 0x0003e80000100a00 */
[----:B------:R1:W-:Y:S01]  /*39310*/  LDGSTS.E [R5+-0x5c500], desc[UR4][R38.64], P2 ;  /* 0xa3b0000026057fae */ /* 0x0003e20009121844 */
[----:B------:R-:W-:-:S03]  /*39320*/  IMAD.WIDE R28, R2, 0x4, R28 ;  /* 0x00000004021c7825 */ /* 0x000fc600078e021c */
[----:B------:R3:W-:Y:S04]  /*39330*/  STL.64 [R1+0xe18], R32 ;  /* 0x000e182001007387 */ /* 0x0007e80000100a00 */
[----:B------:R3:W-:Y:S01]  /*39340*/  LDGSTS.E [R6+-0x5c100], desc[UR4][R32.64], P2 ;  /* 0xa3f0000020067fae */ /* 0x0007e20009121844 */
[----:B-1----:R-:W-:-:S05]  /*39350*/  IMAD.WIDE R38, R2, 0x4, R42 ;  /* 0x0000000402267825 */ /* 0x002fca00078e022a */
[----:B------:R-:W-:Y:S01]  /*39360*/  STL.64 [R1+0xe28], R38 ;  /* 0x000e282601007387 */ /* 0x000fe20000100a00 */
[----:B---3--:R-:W-:-:S03]  /*39370*/  IMAD.WIDE R32, R2, 0x4, R40 ;  /* 0x0000000402207825 */ /* 0x008fc600078e0228 */
[----:B------:R-:W-:Y:S04]  /*39380*/  LDGSTS.E [R0+-0x5bd00], desc[UR4][R38.64], P2 ;  /* 0xa430000026007fae */ /* 0x000fe80009121844 */
[----:B------:R-:W-:Y:S01]  /*39390*/  STL.64 [R1+0xe38], R36 ;  /* 0x000e382401007387 */ /* 0x000fe20000100a00 */
[----:B------:R-:W-:-:S03]  /*393a0*/  IMAD.WIDE R30, R2, 0x4, R30 ;  /* 0x00000004021e7825 */ /* 0x000fc600078e021e */
[----:B------:R-:W-:Y:S04]  /*393b0*/  LDGSTS.E [R3+-0x5b900], desc[UR4][R36.64], P2 ;  /* 0xa470000024037fae */ /* 0x000fe80009121844 */
[----:B------:R-:W-:Y:S04]  /*393c0*/  STL.64 [R1+0xe48], R32 ;  /* 0x000e482001007387 */ /* 0x000fe80000100a00 */
[----:B------:R-:W-:Y:S04]  /*393d0*/  LDGSTS.E [R5+-0x5b500], desc[UR4][R32.64], P2 ;  /* 0xa4b0000020057fae */ /* 0x000fe80009121844 */
[----:B------:R1:W-:Y:S04]  /*393e0*/  STL.64 [R1+0xe58], R28 ;  /* 0x000e581c01007387 */ /* 0x0003e80000100a00 */
[----:B------:R1:W-:Y:S04]  /*393f0*/  LDGSTS.E [R6+-0x5b100], desc[UR4][R28.64], P2 ;  /* 0xa4f000001c067fae */ /* 0x0003e80009121844 */
[----:B------:R-:W-:Y:S04]  /*39400*/  STL.64 [R1+0xe68], R30 ;  /* 0x000e681e01007387 */ /* 0x000fe80000100a00 */
[----:B------:R-:W-:Y:S01]  /*39410*/  LDGSTS.E [R0+-0x5ad00], desc[UR4][R30.64], P2 ;  /* 0xa53000001e007fae */ /* 0x000fe20009121844 */
[----:B-1----:R-:W-:-:S05]  /*39420*/  IMAD.WIDE R28, R2, 0x4, R24 ;  /* 0x00000004021c7825 */ /* 0x002fca00078e0218 */
[----:B------:R-:W-:Y:S01]  /*39430*/  STL.64 [R1+0xe78], R28 ;  /* 0x000e781c01007387 */ /* 0x000fe20000100a00 */
[----:B------:R-:W-:-:S03]  /*39440*/  IMAD.WIDE R242, R2, 0x4, R242 ;  /* 0x0000000402f27825 */ /* 0x000fc600078e02f2 */
[----:B------:R-:W-:Y:S01]  /*39450*/  LDGSTS.E [R3+-0x5a900], desc[UR4][R28.64], P2 ;  /* 0xa57000001c037fae */ /* 0x000fe20009121844 */
        /* <DEDUP_REMOVED lines=22> */
[----:B--2---:R-:W-:-:S05]  /*395c0*/  IMAD.WIDE R24, R2, 0x4, R34 ;  /* 0x0000000402187825 */ /* 0x004fca00078e0222 */
[----:B------:R1:W-:Y:S04]  /*395d0*/  STL.64 [R1+0xe88], R24 ;  /* 0x000e881801007387 */ /* 0x0003e80000100a00 */
[----:B------:R1:W-:Y:S02]  /*395e0*/  LDGSTS.E [R5+-0x5a500], desc[UR4][R24.64], P2 ;  /* 0xa5b0000018057fae */ /* 0x0003e40009121844 */
[----:B-1----:R-:W-:-:S04]  /*395f0*/  IMAD.WIDE R24, R2, 0x4, R8 ;  /* 0x0000000402187825 */ /* 0x002fc800078e0208 */
[----:B----4-:R-:W-:-:S05]  /*39600*/  IMAD.WIDE R26, R2, 0x4, R26 ;  /* 0x00000004021a7825 */ /* 0x010fca00078e021a */
[----:B------:R-:W-:Y:S04]  /*39610*/  LDGSTS.E [R6+-0x5a100], desc[UR4][R26.64], P2 ;  /* 0xa5f000001a067fae */ /* 0x000fe80009121844 */
[----:B------:R1:W-:Y:S04]  /*39620*/  LDGSTS.E [R0+-0x59d00], desc[UR4][R24.64], P2 ;  /* 0xa630000018007fae */ /* 0x0003e80009121844 */
[----:B------:R-:W-:Y:S04]  /*39630*/  LDGSTS.E [R3+-0x59900], desc[UR4][R242.64], P2 ;  /* 0xa6700000f2037fae */ /* 0x000fe80009121844 */
        /* <DEDUP_REMOVED lines=28> */
[----:B------:R-:W-:Y:S04]  /*39800*/  STL.64 [R1+0xe98], R26 ;  /* 0x000e981a01007387 */ /* 0x000fe80000100a00 */
[----:B------:R-:W-:Y:S04]  /*39810*/  LDGSTS.E [R0+-0x4c100], desc[UR4][R192.64], P2 ;  /* 0xb3f00000c0007fae */ /* 0x000fe80009121844 */
[----:B------:R-:W5:Y:S04]  /*39820*/  LDL.LU.64 R8, [R1+0x1bc8] ;  /* 0x001bc80001087983 */ /* 0x000f680000300a00 */
[----:B------:R-:W-:Y:S04]  /*39830*/  LDGSTS.E [R3+-0x4bd00], desc[UR4][R194.64], P2 ;  /* 0xb4300000c2037fae */ /* 0x000fe80009121844 */
[----:B------:R1:W-:Y:S04]  /*39840*/  STL.64 [R1+0xea8], R24 ;  /* 0x000ea81801007387 */ /* 0x0003e80000100a00 */
[----:B------:R-:W-:Y:S04]  /*39850*/  LDGSTS.E [R0+-0x4b900], desc[UR4][R196.64], P2 ;  /* 0xb4700000c4007fae */ /* 0x000fe80009121844 */
[----:B------:R-:W-:Y:S01]  /*39860*/  LDGSTS.E [R5+-0x4b500], desc[UR4][R198.64], P2 ;  /* 0xb4b00000c6057fae */ /* 0x000fe20009121844 */
[----:B-1----:R-:W-:-:S03]  /*39870*/  IMAD.WIDE R24, R2, 0x4, R208 ;  /* 0x0000000402187825 */ /* 0x002fc600078e02d0 */
[----:B------:R-:W-:Y:S04]  /*39880*/  LDGSTS.E [R3+-0x4b100], desc[UR4][R200.64], P2 ;  /* 0xb4f00000c8037fae */ /* 0x000fe80009121844 */
[----:B------:R-:W-:Y:S01]  /*39890*/  LDGSTS.E [R0+-0x4ad00], desc[UR4][R202.64], P2 ;  /* 0xb5300000ca007fae */ /* 0x000fe20009121844 */
[----:B------:R-:W-:-:S03]  /*398a0*/  IMAD.WIDE R26, R2, 0x4, R210 ;  /* 0x00000004021a7825 */ /* 0x000fc600078e02d2 */
[----:B------:R-:W-:Y:S01]  /*398b0*/  LDGSTS.E [R3+-0x4a900], desc[UR4][R204.64], P2 ;  /* 0xb5700000cc037fae */ /* 0x000fe20009121844 */
[----:B------:R-:W-:-:S03]  /*398c0*/  IMAD.WIDE R28, R2, 0x4, R212 ;  /* 0x00000004021c7825 */ /* 0x000fc600078e02d4 */
[----:B------:R-:W-:Y:S04]  /*398d0*/  LDGSTS.E [R5+-0x4a500], desc[UR4][R206.64], P2 ;  /* 0xb5b00000ce057fae */ /* 0x000fe80009121844 */
        /* <DEDUP_REMOVED lines=9> */
[----:B------:R2:W-:Y:S04]  /*39970*/  LDGSTS.E [R5+-0x49500], desc[UR4][R24.64], P2 ;  /* 0xb6b0000018057fae */ /* 0x0005e80009121844 */
[----:B------:R3:W-:Y:S01]  /*39980*/  STL.64 [R1+0x1868], R26 ;  /* 0x0018681a01007387 */ /* 0x0007e20000100a00 */
[----:B-1----:R-:W-:-:S03]  /*39990*/  IMAD.WIDE R28, R2, 0x4, R220 ;  /* 0x00000004021c7825 */ /* 0x002fc600078e02dc */
[----:B------:R3:W-:Y:S01]  /*399a0*/  LDGSTS.E [R3+-0x49100], desc[UR4][R26.64], P2 ;  /* 0xb6f000001a037fae */ /* 0x0007e20009121844 */
[----:B--2---:R-:W-:-:S05]  /*399b0*/  IMAD.WIDE R24, R2, 0x4, R218 ;  /* 0x0000000402187825 */ /* 0x004fca00078e02da */
[----:B------:R1:W-:Y:S01]  /*399c0*/  STL.64 [R1+0x1870], R24 ;  /* 0x0018701801007387 */ /* 0x0003e20000100a00 */
[----:B---3--:R-:W-:-:S03]  /*399d0*/  IMAD.WIDE R26, R2, 0x4, R222 ;  /* 0x00000004021a7825 */ /* 0x008fc600078e02de */
[----:B------:R1:W-:Y:S04]  /*399e0*/  LDGSTS.E [R0+-0x48d00], desc[UR4][R24.64], P2 ;  /* 0xb730000018007fae */ /* 0x0003e80009121844 */
[----:B------:R2:W-:Y:S04]  /*399f0*/  STL.64 [R1+0x1878], R28 ;  /* 0x0018781c01007387 */ /* 0x0005e80000100a00 */
[----:B------:R3:W-:Y:S01]  /*39a00*/  STL.64 [R1+0x1880], R26 ;  /* 0x0018801a01007387 */ /* 0x0007e20000100a00 */
[----:B-1----:R-:W-:-:S03]  /*39a10*/  IMAD.WIDE R24, R2, 0x4, R224 ;  /* 0x0000000402187825 */ /* 0x002fc600078e02e0 */
[----:B------:R-:W-:Y:S04]  /*39a20*/  STL [R1+0xc00], RZ ;  /* 0x000c00ff01007387 */ /* 0x000fe80000100800 */
[----:B------:R1:W-:Y:S04]  /*39a30*/  STL.64 [R1+0x1888], R24 ;  /* 0x0018881801007387 */ /* 0x0003e80000100a00 */
[----:B------:R4:W-:Y:S04]  /*39a40*/  STL [R1+0xc04], RZ ;  /* 0x000c04ff01007387 */ /* 0x0009e80000100800 */
        /* <DEDUP_REMOVED lines=766> */
[----:B------:R4:W-:Y:S04]  /*3ca30*/  STL [R1], RZ ;  /* 0x000000ff01007387 */ /* 0x0009e80000100800 */
        /* <DEDUP_REMOVED lines=126> */
[----:B------:R4:W-:Y:S01]  /*3d220*/  STL [R1+0x1fc], RZ ;  /* 0x0001fcff01007387 */ /* 0x0009e20000100800 */
[----:B------:R-:W-:Y:S01]  /*3d230*/  PLOP3.LUT P0, PT, PT, PT, UP0, 0x40, 0x0 ;  /* 0x000000000000781c */ /* 0x000fe20003f0e808 */
[----:B------:R-:W-:-:S02]  /*3d240*/  VIADD R252, R252, 0x100000 ;  /* 0x00100000fcfc7836 */ /* 0x000fc40000000000 */
[----:B------:R2:W-:Y:S04]  /*3d250*/  LDGSTS.E [R3+-0x48900], desc[UR4][R28.64], P2 ;  /* 0xb77000001c037fae */ /* 0x0005e80009121844 */
[----:B------:R3:W-:Y:S04]  /*3d260*/  LDGSTS.E [R5+-0x48500], desc[UR4][R26.64], P2 ;  /* 0xb7b000001a057fae */ /* 0x0007e80009121844 */
[----:B------:R1:W-:Y:S01]  /*3d270*/  LDGSTS.E [R252+-0x48100], desc[UR4][R24.64], P2 ;  /* 0xb7f0000018fc7fae */ /* 0x0003e20009121844 */
[----:B------:R-:W-:-:S03]  /*3d280*/  CS2R R30, SRZ ;  /* 0x00000000001e7805 */ /* 0x000fc6000001ff00 */
[----:B------:R-:W0:Y:S01]  /*3d290*/  LDGDEPBAR ;  /* 0x00000000000079af */ /* 0x000e220000000000 */
[----:B--2---:R-:W-:Y:S02]  /*3d2a0*/  CS2R R28, SRZ ;  /* 0x00000000001c7805 */ /* 0x004fe4000001ff00 */
[----:B------:R-:W-:Y:S02]  /*3d2b0*/  CS2R R32, SRZ ;  /* 0x0000000000207805 */ /* 0x000fe4000001ff00 */
[----:B------:R-:W-:Y:S02]  /*3d2c0*/  CS2R R34, SRZ ;  /* 0x0000000000227805 */ /* 0x000fe4000001ff00 */
[----:B---3--:R-:W-:Y:S02]  /*3d2d0*/  CS2R R26, SRZ ;  /* 0x00000000001a7805 */ /* 0x008fe4000001ff00 */
[----:B------:R-:W-:Y:S02]  /*3d2e0*/  CS2R R36, SRZ ;  /* 0x0000000000247805 */ /* 0x000fe4000001ff00 */
[----:B------:R-:W-:-:S02]  /*3d2f0*/  CS2R R38, SRZ ;  /* 0x0000000000267805 */ /* 0x000fc4000001ff00 */
[----:B------:R-:W-:Y:S02]  /*3d300*/  CS2R R40, SRZ ;  /* 0x0000000000287805 */ /* 0x000fe4000001ff00 */
[----:B-1----:R-:W-:Y:S02]  /*3d310*/  CS2R R24, SRZ ;  /* 0x0000000000187805 */ /* 0x002fe4000001ff00 */
[----:B------:R-:W-:Y:S02]  /*3d320*/  CS2R R42, SRZ ;  /* 0x00000000002a7805 */ /* 0x000fe4000001ff00 */
[----:B------:R-:W-:Y:S02]  /*3d330*/  CS2R R44, SRZ ;  /* 0x00000000002c7805 */ /* 0x000fe4000001ff00 */
[----:B------:R-:W-:Y:S02]  /*3d340*/  CS2R R46, SRZ ;  /* 0x00000000002e7805 */ /* 0x000fe4000001ff00 */
[----:B------:R-:W-:-:S02]  /*3d350*/  CS2R R48, SRZ ;  /* 0x0000000000307805 */ /* 0x000fc4000001ff00 */
[----:B------:R-:W-:Y:S02]  /*3d360*/  CS2R R50, SRZ ;  /* 0x0000000000327805 */ /* 0x000fe4000001ff00 */
[----:B------:R-:W-:Y:S02]  /*3d370*/  CS2R R52, SRZ ;  /* 0x0000000000347805 */ /* 0x000fe4000001ff00 */
        /* <DEDUP_REMOVED lines=48> */
[----:B------:R-:W-:Y:S01]  /*3d680*/  CS2R R150, SRZ ;  /* 0x0000000000967805 */ /* 0x000fe2000001ff00 */
[----:B----4-:R-:W-:Y:S06]  /*3d690*/  @P0 BRA `(.L_x_0) ;  /* 0x000001c800340947 */ /* 0x010fec0003800000 */
        /* <DEDUP_REMOVED lines=10> */
[----:B------:R-:W4:Y:S01]  /*3d740*/  LDL.LU.64 R208, [R1+0x1088] ;  /* 0x0010880001d07983 */ /* 0x000f220000300a00 */
[----:B--2---:R-:W-:Y:S01]  /*3d750*/  MOV R252, R220 ;  /* 0x000000dc00fc7202 */ /* 0x004fe20000000f00 */
[----:B------:R-:W-:-:S02]  /*3d760*/  IMAD.MOV.U32 R11, RZ, RZ, R221 ;  /* 0x000000ffff0b7224 */ /* 0x000fc400078e00dd */
[----:B------:R-:W2:Y:S01]  /*3d770*/  LDL.LU.64 R220, [R1+0x1090] ;  /* 0x0010900001dc7983 */ /* 0x000ea20000300a00 */
[----:B---3--:R-:W-:-:S03]  /*3d780*/  IMAD.MOV.U32 R0, RZ, RZ, R219 ;  /* 0x000000ffff007224 */ /* 0x008fc600078e00db */
[----:B------:R1:W-:Y:S04]  /*3d790*/  STL [R1+0x103c], R218 ;  /* 0x00103cda01007387 */ /* 0x0003e80000100800 */
[----:B-1----:R-:W3:Y:S04]  /*3d7a0*/  LDL.LU.64 R218, [R1+0x1098] ;  /* 0x0010980001da7983 */ /* 0x002ee80000300a00 */
[----:B------:R1:W-:Y:S04]  /*3d7b0*/  STL [R1+0x1038], R0 ;  /* 0x0010380001007387 */ /* 0x0003e80000100800 */
[----:B----4-:R4:W-:Y:S01]  /*3d7c0*/  STL [R1+0x1044], R216 ;  /* 0x001044d801007387 */ /* 0x0109e20000100800 */
[----:B-1----:R-:W-:-:S03]  /*3d7d0*/  IMAD.MOV.U32 R0, RZ, RZ, R217 ;  /* 0x000000ffff007224 */ /* 0x002fc600078e00d9 */
[----:B----4-:R-:W4:Y:S04]  /*3d7e0*/  LDL.LU.64 R216, [R1+0xff0] ;  /* 0x000ff00001d87983 */ /* 0x010f280000300a00 */
[----:B------:R1:W-:Y:S04]  /*3d7f0*/  STL [R1+0x1040], R0 ;  /* 0x0010400001007387 */ /* 0x0003e80000100800 */
[----:B------:R1:W-:Y:S02]  /*3d800*/  STL [R1+0x104c], R214 ;  /* 0x00104cd601007387 */ /* 0x0003e40000100800 */
[----:B-1----:R-:W-:-:S02]  /*3d810*/  IMAD.MOV.U32 R0, RZ, RZ, R215 ;  /* 0x000000ffff007224 */ /* 0x002fc400078e00d7 */
[----:B------:R-:W4:Y:S04]  /*3d820*/  LDL.LU.64 R214, [R1+0x10a8] ;  /* 0x0010a80001d67983 */ /* 0x000f280000300a00 */
[----:B------:R1:W-:Y:S04]  /*3d830*/  STL [R1+0x1048], R0 ;  /* 0x0010480001007387 */ /* 0x0003e80000100800 */
[----:B------:R1:W-:Y:S02]  /*3d840*/  STL [R1+0x1054], R148 ;  /* 0x0010549401007387 */ /* 0x0003e40000100800 */
[----:B-1----:R-:W-:-:S02]  /*3d850*/  MOV R0, R149 ;  /* 0x0000009500007202 */ /* 0x002fc40000000f00 */
[----:B------:R-:W4:Y:S04]  /*3d860*/  LDL.LU.64 R148, [R1+0x10b0] ;  /* 0x0010b00001947983 */ /* 0x000f280000300a00 */
[----:B------:R1:W-:Y:S04]  /*3d870*/  STL [R1+0x1050], R0 ;  /* 0x0010500001007387 */ /* 0x0003e80000100800 */
[----:B------:R1:W-:Y:S02]  /*3d880*/  STL [R1+0x105c], R212 ;  /* 0x00105cd401007387 */ /* 0x0003e40000100800 */
[----:B-1----:R-:W-:-:S02]  /*3d890*/  IMAD.MOV.U32 R0, RZ, RZ, R213 ;  /* 0x000000ffff007224 */ /* 0x002fc400078e00d5 */
        /* <DEDUP_REMOVED lines=22> */
[----:B--2---:R2:W-:Y:S01]  /*3da00*/  STL [R1+0x108c], R220 ;  /* 0x00108cdc01007387 */ /* 0x0045e20000100800 */
[----:B-1----:R-:W-:-:S03]  /*3da10*/  IMAD.MOV.U32 R0, RZ, RZ, R221 ;  /* 0x000000ffff007224 */ /* 0x002fc600078e00dd */
[----:B--2---:R-:W2:Y:S04]  /*3da20*/  LDL.LU.64 R220, [R1+0x10e8] ;  /* 0x0010e80001dc7983 */ /* 0x004ea80000300a00 */
[----:B------:R1:W-:Y:S04]  /*3da30*/  STL [R1+0x1088], R0 ;  /* 0x0010880001007387 */ /* 0x0003e80000100800 */
[----:B---3--:R3:W-:Y:S01]  /*3da40*/  STL [R1+0x1094], R218 ;  /* 0x001094da01007387 */ /* 0x0087e20000100800 */
[----:B-1----:R-:W-:-:S03]  /*3da50*/  IMAD.MOV.U32 R0, RZ, RZ, R219 ;  /* 0x000000ffff007224 */ /* 0x002fc600078e00db */
[----:B---3--:R-:W3:Y:S04]  /*3da60*/  LDL.LU.64 R218, [R1+0x10f0] ;  /* 0x0010f00001da7983 */ /* 0x008ee80000300a00 */
[----:B------:R1:W-:Y:S04]  /*3da70*/  STL [R1+0x1090], R0 ;  /* 0x0010900001007387 */ /* 0x0003e80000100800 */
[----:B----4-:R4:W-:Y:S01]  /*3da80*/  STL [R1+0x109c], R216 ;  /* 0x00109cd801007387 */ /* 0x0109e20000100800 */
[----:B-1----:R-:W-:-:S03]  /*3da90*/  IMAD.MOV.U32 R0, RZ, RZ, R217 ;  /* 0x000000ffff007224 */ /* 0x002fc600078e00d9 */
[----:B----4-:R-:W4:Y:S04]  /*3daa0*/  LDL.LU.64 R216, [R1+0xf78] ;  /* 0x000f780001d87983 */ /* 0x010f280000300a00 */
        /* <DEDUP_REMOVED lines=42> */
[----:B-1----:R-:W-:-:S03]  /*3dd50*/  MOV R0, R217 ;  /* 0x000000d900007202 */ /* 0x002fc60000000f00 */
[----:B----4-:R-:W4:Y:S04]  /*3dd60*/  LDL.LU.64 R216, [R1+0xfd8] ;  /* 0x000fd80001d87983 */ /* 0x010f280000300a00 */
        /* <DEDUP_REMOVED lines=38> */
[----:B-1----:R-:W-:-:S03]  /*3dfd0*/  MOV R0, R219 ;  /* 0x000000db00007202 */ /* 0x002fc60000000f00 */
[----:B---3--:R-:W3:Y:S04]  /*3dfe0*/  LDL.LU.64 R218, [R1+0xf18] ;  /* 0x000f180001da7983 */ /* 0x008ee80000300a00 */
        /* <DEDUP_REMOVED lines=38> */
[----:B-1----:R-:W-:-:S03]  /*3e250*/  MOV R0, R221 ;  /* 0x000000dd00007202 */ /* 0x002fc60000000f00 */
        /* <DEDUP_REMOVED lines=129> */
[----:B------:R2:W-:Y:S02]  /*3ea70*/  STL [R1+0x1290], R0 ;  /* 0x0012900001007387 */ /* 0x0005e40000100800 */
[----:B--2---:R-:W-:Y:S02]  /*3ea80*/  IMAD.MOV.U32 R0, RZ, RZ, R221 ;  /* 0x000000ffff007224 */ /* 0x004fe400078e00dd */
[----:B------:R1:W-:Y:S04]  /*3ea90*/  STL [R1+0x129c], R220 ;  /* 0x00129cdc01007387 */ /* 0x0003e80000100800 */
[----:B-1----:R-:W2:Y:S04]  /*3eaa0*/  LDL.LU.64 R220, [R1+0x12f8] ;  /* 0x0012f80001dc7983 */ /* 0x002ea80000300a00 */
        /* <DEDUP_REMOVED lines=33> */
[----:B------:R-:W-:Y:S04]  /*3ecc0*/  STL [R1+0x12e4], R222 ;  /* 0x0012e4de01007387 */ /* 0x000fe80000100800 */
[----:B------:R-:W4:Y:S01]  /*3ecd0*/  LDL.LU.64 R146, [R1+0x1340] ;  /* 0x0013400001927983 */ /* 0x000f220000300a00 */
[----:B-1----:R-:W-:-:S05]  /*3ece0*/  IMAD.MOV.U32 R0, RZ, RZ, R223 ;  /* 0x000000ffff007224 */ /* 0x002fca00078e00df */
[----:B------:R1:W-:Y:S04]  /*3ecf0*/  STL [R1+0x12e0], R0 ;  /* 0x0012e00001007387 */ /* 0x0003e80000100800 */
[----:B------:R1:W-:Y:S02]  /*3ed00*/  STL [R1+0x12ec], R208 ;  /* 0x0012ecd001007387 */ /* 0x0003e40000100800 */
[----:B-1----:R-:W-:Y:S02]  /*3ed10*/  IMAD.MOV.U32 R0, RZ, RZ, R209 ;  /* 0x000000ffff007224 */ /* 0x002fe400078e00d1 */
[----:B------:R-:W4:Y:S04]  /*3ed20*/  LDL.LU.64 R208, [R1+0x1348] ;  /* 0x0013480001d07983 */ /* 0x000f280000300a00 */
[----:B------:R2:W-:Y:S02]  /*3ed30*/  STL [R1+0x12e8], R0 ;  /* 0x0012e80001007387 */ /* 0x0005e40000100800 */
[----:B--2---:R-:W-:-:S02]  /*3ed40*/  IMAD.MOV.U32 R0, RZ, RZ, R221 ;  /* 0x000000ffff007224 */ /* 0x004fc400078e00dd */
[----:B------:R1:W-:Y:S04]  /*3ed50*/  STL [R1+0x12f4], R220 ;  /* 0x0012f4dc01007387 */ /* 0x0003e80000100800 */
[----:B-1----:R-:W2:Y:S04]  /*3ed60*/  LDL.LU.64 R220, [R1+0x1350] ;  /* 0x0013500001dc7983 */ /* 0x002ea80000300a00 */
[----:B------:R1:W-:Y:S04]  /*3ed70*/  STL [R1+0x12f0], R0 ;  /* 0x0012f00001007387 */ /* 0x0003e80000100800 */
[----:B---3--:R3:W-:Y:S01]  /*3ed80*/  STL [R1+0x12fc], R218 ;  /* 0x0012fcda01007387 */ /* 0x0087e20000100800 */
[----:B-1----:R-:W-:-:S03]  /*3ed90*/  MOV R0, R219 ;  /* 0x000000db00007202 */ /* 0x002fc60000000f00 */
[----:B---3--:R-:W3:Y:S04]  /*3eda0*/  LDL.LU.64 R218, [R1+0x1358] ;  /* 0x0013580001da7983 */ /* 0x008ee80000300a00 */
[----:B------:R1:W-:Y:S04]  /*3edb0*/  STL [R1+0x12f8], R0 ;  /* 0x0012f80001007387 */ /* 0x0003e80000100800 */
[----:B----4-:R-:W-:Y:S04]  /*3edc0*/  STL [R1+0x1304], R216 ;  /* 0x001304d801007387 */ /* 0x010fe80000100800 */
[----:B------:R-:W4:Y:S01]  /*3edd0*/  LDL.LU.64 R222, [R1+0x1360] ;  /* 0x0013600001de7983 */ /* 0x000f220000300a00 */
[----:B-1----:R-:W-:-:S05]  /*3ede0*/  IMAD.MOV.U32 R0, RZ, RZ, R217 ;  /* 0x000000ffff007224 */ /* 0x002fca00078e00d9 */
[----:B------:R1:W-:Y:S04]  /*3edf0*/  STL [R1+0x1300], R0 ;  /* 0x0013000001007387 */ /* 0x0003e80000100800 */
[----:B------:R1:W-:Y:S02]  /*3ee00*/  STL [R1+0x130c], R214 ;  /* 0x00130cd601007387 */ /* 0x0003e40000100800 */
[----:B-1----:R-:W-:Y:S02]  /*3ee10*/  IMAD.MOV.U32 R0, RZ, RZ, R215 ;  /* 0x000000ffff007224 */ /* 0x002fe400078e00d7 */
[----:B------:R-:W4:Y:S04]  /*3ee20*/  LDL.LU.64 R216, [R1+0x1368] ;  /* 0x0013680001d87983 */ /* 0x000f280000300a00 */
[----:B------:R-:W-:Y:S04]  /*3ee30*/  STL [R1+0x1314], R148 ;  /* 0x0013149401007387 */ /* 0x000fe80000100800 */
[----:B------:R1:W-:Y:S04]  /*3ee40*/  STL [R1+0x1308], R0 ;  /* 0x0013080001007387 */ /* 0x0003e80000100800 */
[----:B------:R-:W4:Y:S01]  /*3ee50*/  LDL.LU.64 R214, [R1+0x1370] ;  /* 0x0013700001d67983 */ /* 0x000f220000300a00 */
[----:B-1----:R-:W-:-:S03]  /*3ee60*/  IMAD.MOV.U32 R0, RZ, RZ, R149 ;  /* 0x000000ffff007224 */ /* 0x002fc600078e0095 */
[----:B------:R-:W-:Y:S04]  /*3ee70*/  STL [R1+0x131c], R212 ;  /* 0x00131cd401007387 */ /* 0x000fe80000100800 */
[----:B------:R1:W-:Y:S04]  /*3ee80*/  STL [R1+0x1310], R0 ;  /* 0x0013100001007387 */ /* 0x0003e80000100800 */
[----:B------:R-:W4:Y:S01]  /*3ee90*/  LDL.LU.64 R148, [R1+0x1378] ;  /* 0x0013780001947983 */ /* 0x000f220000300a00 */
[----:B-1----:R-:W-:-:S03]  /*3eea0*/  IMAD.MOV.U32 R0, RZ, RZ, R213 ;  /* 0x000000ffff007224 */ /* 0x002fc600078e00d5 */
[----:B------:R-:W-:Y:S04]  /*3eeb0*/  STL [R1+0x1324], R150 ;  /* 0x0013249601007387 */ /* 0x000fe80000100800 */
[----:B------:R1:W-:Y:S04]  /*3eec0*/  STL [R1+0x1318], R0 ;  /* 0x0013180001007387 */ /* 0x0003e80000100800 */
[----:B------:R-:W4:Y:S01]  /*3eed0*/  LDL.LU.64 R212, [R1+0x1380] ;  /* 0x0013800001d47983 */ /* 0x000f220000300a00 */
[----:B-1----:R-:W-:-:S03]  /*3eee0*/  MOV R0, R151 ;  /* 0x0000009700007202 */ /* 0x002fc60000000f00 */
        /* <DEDUP_REMOVED lines=13> */
[----:B------:R1:W-:Y:S02]  /*3efc0*/  STL [R1+0x1338], R0 ;  /* 0x0013380001007387 */ /* 0x0003e40000100800 */
[----:B-1----:R-:W-:Y:S02]  /*3efd0*/  IMAD.MOV.U32 R0, RZ, RZ, R209 ;  /* 0x000000ffff007224 */ /* 0x002fe400078e00d1 */
        /* <DEDUP_REMOVED lines=12> */
[----:B------:R-:W-:Y:S04]  /*3f0a0*/  STL [R1+0x1364], R216 ;  /* 0x001364d801007387 */ /* 0x000fe80000100800 */
[----:B------:R1:W-:Y:S04]  /*3f0b0*/  STL [R1+0x1358], R0 ;  /* 0x0013580001007387 */ /* 0x0003e80000100800 */
[----:B----4-:R-:W4:Y:S01]  /*3f0c0*/  LDL.LU.64 R222, [R1+0x13b8] ;  /* 0x0013b80001de7983 */ /* 0x010f220000300a00 */
        /* <DEDUP_REMOVED lines=10> */
[----:B------:R1:W-:Y:S02]  /*3f170*/  STL [R1+0x1370], R0 ;  /* 0x0013700001007387 */ /* 0x0003e40000100800 */
[----:B-1----:R-:W-:Y:S02]  /*3f180*/  IMAD.MOV.U32 R0, RZ, RZ, R213 ;  /* 0x000000ffff007224 */ /* 0x002fe400078e00d5 */
[----:B------:R-:W4:Y:S04]  /*3f190*/  LDL.LU.64 R212, [R1+0x13d0] ;  /* 0x0013d00001d47983 */ /* 0x000f280000300a00 */
[----:B------:R1:W-:Y:S04]  /*3f1a0*/  STL [R1+0x1378], R0 ;  /* 0x0013780001007387 */ /* 0x0003e80000100800 */
[----:B------:R-:W-:Y:S04]  /*3f1b0*/  STL [R1+0x1384], R150 ;  /* 0x0013849601007387 */ /* 0x000fe80000100800 */
[----:B------:R-:W4:Y:S01]  /*3f1c0*/  LDL.LU.64 R142, [R1+0x13d8] ;  /* 0x0013d800018e7983 */ /* 0x000f220000300a00 */
[----:B-1----:R-:W-:-:S05]  /*3f1d0*/  IMAD.MOV.U32 R0, RZ, RZ, R151 ;  /* 0x000000ffff007224 */ /* 0x002fca00078e0097 */
[----:B------:R1:W-:Y:S04]  /*3f1e0*/  STL [R1+0x1380], R0 ;  /* 0x0013800001007387 */ /* 0x0003e80000100800 */
[----:B------:R-:W-:Y:S04]  /*3f1f0*/  STL [R1+0x138c], R224 ;  /* 0x00138ce001007387 */ /* 0x000fe80000100800 */
[----:B------:R-:W4:Y:S01]  /*3f200*/  LDL.LU.64 R144, [R1+0x13e0] ;  /* 0x0013e00001907983 */ /* 0x000f220000300a00 */
[----:B-1----:R-:W-:-:S05]  /*3f210*/  IMAD.MOV.U32 R0, RZ, RZ, R225 ;  /* 0x000000ffff007224 */ /* 0x002fca00078e00e1 */
[----:B------:R1:W-:Y:S04]  /*3f220*/  STL [R1+0x1388], R0 ;  /* 0x0013880001007387 */ /* 0x0003e80000100800 */
[----:B------:R1:W-:Y:S04]  /*3f230*/  STL [R1+0x1394], R210 ;  /* 0x001394d201007387 */ /* 0x0003e80000100800 */
[----:B------:R-:W4:Y:S01]  /*3f240*/  LDL.LU.64 R146, [R1+0x13e8] ;  /* 0x0013e80001927983 */ /* 0x000f220000300a00 */
[----:B-1----:R-:W-:-:S03]  /*3f250*/  IMAD.MOV.U32 R0, RZ, RZ, R211 ;  /* 0x000000ffff007224 */ /* 0x002fc600078e00d3 */
[----:B------:R-:W4:Y:S04]  /*3f260*/  LDL.LU.64 R210, [R1+0x13f0] ;  /* 0x0013f00001d27983 */ /* 0x000f280000300a00 */
[----:B------:R1:W-:Y:S02]  /*3f270*/  STL [R1+0x1390], R0 ;  /* 0x0013900001007387 */ /* 0x0003e40000100800 */
[----:B-1----:R-:W-:Y:S02]  /*3f280*/  MOV R0, R209 ;  /* 0x000000d100007202 */ /* 0x002fe40000000f00 */
[----:B------:R1:W-:Y:S04]  /*3f290*/  STL [R1+0x139c], R208 ;  /* 0x00139cd001007387 */ /* 0x0003e80000100800 */
[----:B-1----:R-:W4:Y:S04]  /*3f2a0*/  LDL.LU.64 R208, [R1+0x13f8] ;  /* 0x0013f80001d07983 */ /* 0x002f280000300a00 */
[----:B------:R2:W-:Y:S02]  /*3f2b0*/  STL [R1+0x1398], R0 ;  /* 0x0013980001007387 */ /* 0x0005e40000100800 */
[----:B--2---:R-:W-:-:S02]  /*3f2c0*/  IMAD.MOV.U32 R0, RZ, RZ, R221 ;  /* 0x000000ffff007224 */ /* 0x004fc400078e00dd */
[----:B------:R-:W-:Y:S04]  /*3f2d0*/  STL [R1+0x13a4], R220 ;  /* 0x0013a4dc01007387 */ /* 0x000fe80000100800 */
[----:B------:R-:W2:Y:S04]  /*3f2e0*/  LDL.LU.64 R148, [R1+0x1400] ;  /* 0x0014000001947983 */ /* 0x000ea80000300a00 */
[----:B------:R1:W-:Y:S04]  /*3f2f0*/  STL [R1+0x13a0], R0 ;  /* 0x0013a00001007387 */ /* 0x0003e80000100800 */
[----:B---3--:R-:W-:Y:S04]  /*3f300*/  STL [R1+0x13ac], R218 ;  /* 0x0013acda01007387 */ /* 0x008fe80000100800 */
[----:B------:R-:W3:Y:S01]  /*3f310*/  LDL.LU.64 R150, [R1+0x1408] ;  /* 0x0014080001967983 */ /* 0x000ee20000300a00 */
[----:B-1----:R-:W-:-:S03]  /*3f320*/  IMAD.MOV.U32 R0, RZ, RZ, R219 ;  /* 0x000000ffff007224 */ /* 0x002fc600078e00db */
[----:B------:R-:W3:Y:S04]  /*3f330*/  LDL.LU.64 R220, [R1+0x1410] ;  /* 0x0014100001dc7983 */ /* 0x000ee80000300a00 */
[----:B------:R1:W-:Y:S04]  /*3f340*/  STL [R1+0x13a8], R0 ;  /* 0x0013a80001007387 */ /* 0x0003e80000100800 */
[----:B----4-:R-:W-:Y:S01]  /*3f350*/  STL [R1+0x13b4], R222 ;  /* 0x0013b4de01007387 */ /* 0x010fe20000100800 */
[----:B-1----:R-:W-:-:S03]  /*3f360*/  IMAD.MOV.U32 R0, RZ, RZ, R223 ;  /* 0x000000ffff007224 */ /* 0x002fc600078e00df */
[----:B------:R-:W4:Y:S04]  /*3f370*/  LDL.LU.64 R218, [R1+0x1418] ;  /* 0x0014180001da7983 */ /* 0x000f280000300a00 */
[----:B------:R-:W-:Y:S04]  /*3f380*/  STL [R1+0x13bc], R216 ;  /* 0x0013bcd801007387 */ /* 0x000fe80000100800 */
[----:B------:R1:W-:Y:S04]  /*3f390*/  STL [R1+0x13b0], R0 ;  /* 0x0013b00001007387 */ /* 0x0003e80000100800 */
[----:B------:R-:W4:Y:S01]  /*3f3a0*/  LDL.LU.64 R224, [R1+0x1420] ;  /* 0x0014200001e07983 */ /* 0x000f220000300a00 */
[----:B-1----:R-:W-:-:S03]  /*3f3b0*/  IMAD.MOV.U32 R0, RZ, RZ, R217 ;  /* 0x000000ffff007224 */ /* 0x002fc600078e00d9 */
[----:B------:R-:W-:Y:S04]  /*3f3c0*/  STL [R1+0x13c4], R214 ;  /* 0x0013c4d601007387 */ /* 0x000fe80000100800 */
[----:B------:R1:W-:Y:S04]  /*3f3d0*/  STL [R1+0x13b8], R0 ;  /* 0x0013b80001007387 */ /* 0x0003e80000100800 */
[----:B------:R-:W4:Y:S04]  /*3f3e0*/  LDL.LU.64 R222, [R1+0x1428] ;  /* 0x0014280001de7983 */ /* 0x000f280000300a00 */
[----:B------:R-:W4:Y:S01]  /*3f3f0*/  LDL.LU.64 R216, [R1+0x1430] ;  /* 0x0014300001d87983 */ /* 0x000f220000300a00 */
[----:B-1----:R-:W-:-:S05]  /*3f400*/  MOV R0, R215 ;  /* 0x000000d700007202 */ /* 0x002fca0000000f00 */
[----:B------:R1:W-:Y:S02]  /*3f410*/  STL [R1+0x13c0], R0 ;  /* 0x0013c00001007387 */ /* 0x0003e40000100800 */
[----:B-1----:R-:W-:Y:S02]  /*3f420*/  IMAD.MOV.U32 R0, RZ, RZ, R213 ;  /* 0x000000ffff007224 */ /* 0x002fe400078e00d5 */
[----:B------:R1:W-:Y:S04]  /*3f430*/  STL [R1+0x13cc], R212 ;  /* 0x0013ccd401007387 */ /* 0x0003e80000100800 */
[----:B------:R-:W4:Y:S04]  /*3f440*/  LDL.LU.64 R214, [R1+0x1438] ;  /* 0x0014380001d67983 */ /* 0x000f280000300a00 */
[----:B------:R-:W-:Y:S04]  /*3f450*/  STL [R1+0x13d4], R142 ;  /* 0x0013d48e01007387 */ /* 0x000fe80000100800 */
[----:B------:R1:W-:Y:S04]  /*3f460*/  STL [R1+0x13c8], R0 ;  /* 0x0013c80001007387 */ /* 0x0003e80000100800 */
[----:B-1----:R-:W4:Y:S01]  /*3f470*/  LDL.LU.64 R212, [R1+0x1440] ;  /* 0x0014400001d47983 */ /* 0x002f220000300a00 */
[----:B------:R-:W-:-:S03]  /*3f480*/  IMAD.MOV.U32 R0, RZ, RZ, R143 ;  /* 0x000000ffff007224 */ /* 0x000fc600078e008f */
[----:B------:R-:W-:Y:S04]  /*3f490*/  STL [R1+0x13dc], R144 ;  /* 0x0013dc9001007387 */ /* 0x000fe80000100800 */
[----:B------:R1:W-:Y:S02]  /*3f4a0*/  STL [R1+0x13d0], R0 ;  /* 0x0013d00001007387 */ /* 0x0003e40000100800 */
[----:B-1----:R-:W-:Y:S02]  /*3f4b0*/  IMAD.MOV.U32 R0, RZ, RZ, R145 ;  /* 0x000000ffff007224 */ /* 0x002fe400078e0091 */
[----:B------:R-:W-:Y:S04]  /*3f4c0*/  STL [R1+0x13e4], R146 ;  /* 0x0013e49201007387 */ /* 0x000fe80000100800 */
[----:B------:R1:W-:Y:S04]  /*3f4d0*/  STL [R1+0x13d8], R0 ;  /* 0x0013d80001007387 */ /* 0x0003e80000100800 */
[----:B------:R-:W-:Y:S01]  /*3f4e0*/  STL [R1+0x13ec], R210 ;  /* 0x0013ecd201007387 */ /* 0x000fe20000100800 */
[----:B-1----:R-:W-:-:S05]  /*3f4f0*/  IMAD.MOV.U32 R0, RZ, RZ, R147 ;  /* 0x000000ffff007224 */ /* 0x002fca00078e0093 */
[----:B------:R1:W-:Y:S02]  /*3f500*/  STL [R1+0x13e0], R0 ;  /* 0x0013e00001007387 */ /* 0x0003e40000100800 */
[----:B-1----:R-:W-:Y:S02]  /*3f510*/  MOV R0, R211 ;  /* 0x000000d300007202 */ /* 0x002fe40000000f00 */
[----:B------:R-:W4:Y:S04]  /*3f520*/  LDL.LU.64 R210, [R1+0x1458] ;  /* 0x0014580001d27983 */ /* 0x000f280000300a00 */
[----:B------:R1:W-:Y:S04]  /*3f530*/  STL [R1+0x13e8], R0 ;  /* 0x0013e80001007387 */ /* 0x0003e80000100800 */
[----:B------:R1:W-:Y:S02]  /*3f540*/  STL [R1+0x13f4], R208 ;  /* 0x0013f4d001007387 */ /* 0x0003e40000100800 */
[----:B-1----:R-:W-:-:S02]  /*3f550*/  IMAD.MOV.U32 R0, RZ, RZ, R209 ;  /* 0x000000ffff007224 */ /* 0x002fc400078e00d1 */
[----:B------:R-:W4:Y:S04]  /*3f560*/  LDL.LU.64 R208, [R1+0x1460] ;  /* 0x0014600001d07983 */ /* 0x000f280000300a00 */
[----:B------:R2:W-:Y:S02]  /*3f570*/  STL [R1+0x13f0], R0 ;  /* 0x0013f00001007387 */ /* 0x0005e40000100800 */
[----:B--2---:R-:W-:Y:S02]  /*3f580*/  IMAD.MOV.U32 R0, RZ, RZ, R149 ;  /* 0x000000ffff007224 */ /* 0x004fe400078e0095 */
[----:B------:R-:W-:Y:S04]  /*3f590*/  STL [R1+0x13fc], R148 ;  /* 0x0013fc9401007387 */ /* 0x000fe80000100800 */
[----:B---3--:R-:W-:Y:S04]  /*3f5a0*/  STL [R1+0x1404], R150 ;  /* 0x0014049601007387 */ /* 0x008fe80000100800 */
[----:B------:R1:W-:Y:S04]  /*3f5b0*/  STL [R1+0x13f8], R0 ;  /* 0x0013f80001007387 */ /* 0x0003e80000100800 */
[----:B------:R-:W-:Y:S01]  /*3f5c0*/  STL [R1+0x140c], R220 ;  /* 0x00140cdc01007387 */ /* 0x000fe20000100800 */
[----:B-1----:R-:W-:-:S05]  /*3f5d0*/  IMAD.MOV.U32 R0, RZ, RZ, R151 ;  /* 0x000000ffff007224 */ /* 0x002fca00078e0097 */
[----:B------:R1:W-:Y:S02]  /*3f5e0*/  STL [R1+0x1400], R0 ;  /* 0x0014000001007387 */ /* 0x0003e40000100800 */
[----:B-1----:R-:W-:Y:S02]  /*3f5f0*/  IMAD.MOV.U32 R0, RZ, RZ, R221 ;  /* 0x000000ffff007224 */ /* 0x002fe400078e00dd */
[----:B----4-:R-:W-:Y:S04]  /*3f600*/  STL [R1+0x1414], R218 ;  /* 0x001414da01007387 */ /* 0x010fe80000100800 */
[----:B------:R1:W-:Y:S04]  /*3f610*/  STL [R1+0x1408], R0 ;  /* 0x0014080001007387 */ /* 0x0003e80000100800 */
[----:B------:R-:W2:Y:S01]  /*3f620*/  LDL.LU.64 R220, [R1+0x1478] ;  /* 0x0014780001dc7983 */ /* 0x000ea20000300a00 */
[----:B-1----:R-:W-:-:S03]  /*3f630*/  MOV R0, R219 ;  /* 0x000000db00007202 */ /* 0x002fc60000000f00 */
[----:B------:R-:W-:Y:S04]  /*3f640*/  STL [R1+0x141c], R224 ;  /* 0x00141ce001007387 */ /* 0x000fe80000100800 */
[----:B------:R1:W-:Y:S04]  /*3f650*/  STL [R1+0x1410], R0 ;  /* 0x0014100001007387 */ /* 0x0003e80000100800 */
[----:B------:R-:W3:Y:S01]  /*3f660*/  LDL.LU.64 R218, [R1+0x1480] ;  /* 0x0014800001da7983 */ /* 0x000ee20000300a00 */
[----:B-1----:R-:W-:-:S03]  /*3f670*/  IMAD.MOV.U32 R0, RZ, RZ, R225 ;  /* 0x000000ffff007224 */ /* 0x002fc600078e00e1 */
[----:B------:R-:W-:Y:S04]  /*3f680*/  STL [R1+0x1424], R222 ;  /* 0x001424de01007387 */ /* 0x000fe80000100800 */
[----:B------:R1:W-:Y:S04]  /*3f690*/  STL [R1+0x1418], R0 ;  /* 0x0014180001007387 */ /* 0x0003e80000100800 */
[----:B------:R-:W-:Y:S01]  /*3f6a0*/  STL [R1+0x142c], R216 ;  /* 0x00142cd801007387 */ /* 0x000fe20000100800 */
[----:B-1----:R-:W-:-:S05]  /*3f6b0*/  IMAD.MOV.U32 R0, RZ, RZ, R223 ;  /* 0x000000ffff007224 */ /* 0x002fca00078e00df */
[----:B------:R1:W-:Y:S02]  /*3f6c0*/  STL [R1+0x1420], R0 ;  /* 0x0014200001007387 */ /* 0x0003e40000100800 */
[----:B-1----:R-:W-:Y:S02]  /*3f6d0*/  IMAD.MOV.U32 R0, RZ, RZ, R217 ;  /* 0x000000ffff007224 */ /* 0x002fe400078e00d9 */
[----:B------:R-:W-:Y:S04]  /*3f6e0*/  STL [R1+0x1434], R214 ;  /* 0x001434d601007387 */ /* 0x000fe80000100800 */
[----:B------:R1:W-:Y:S04]  /*3f6f0*/  STL [R1+0x1428], R0 ;  /* 0x0014280001007387 */ /* 0x0003e80000100800 */
[----:B------:R-:W4:Y:S01]  /*3f700*/  LDL.LU.64 R216, [R1+0x1498] ;  /* 0x0014980001d87983 */ /* 0x000f220000300a00 */
[----:B-1----:R-:W-:-:S05]  /*3f710*/  IMAD.MOV.U32 R0, RZ, RZ, R215 ;  /* 0x000000ffff007224 */ /* 0x002fca00078e00d7 */
[----:B------:R1:W-:Y:S04]  /*3f720*/  STL [R1+0x1430], R0 ;  /* 0x0014300001007387 */ /* 0x0003e80000100800 */
[----:B------:R1:W-:Y:S04]  /*3f730*/  STL [R1+0x143c], R212 ;  /* 0x00143cd401007387 */ /* 0x0003e80000100800 */
[----:B------:R-:W4:Y:S01]  /*3f740*/  LDL.LU.64 R214, [R1+0x14a0] ;  /* 0x0014a00001d67983 */ /* 0x000f220000300a00 */
[----:B-1----:R-:W-:-:S05]  /*3f750*/  MOV R0, R213 ;  /* 0x000000d500007202 */ /* 0x002fca0000000f00 */
[----:B------:R1:W-:Y:S04]  /*3f760*/  STL [R1+0x1438], R0 ;  /* 0x0014380001007387 */ /* 0x0003e80000100800 */
[----:B------:R-:W-:Y:S04]  /*3f770*/  STL [R1+0x1444], R240 ;  /* 0x001444f001007387 */ /* 0x000fe80000100800 */
[----:B------:R-:W-:Y:S04]  /*3f780*/  STL [R1+0x1440], R241 ;  /* 0x001440f101007387 */ /* 0x000fe80000100800 */
[----:B------:R-:W4:Y:S04]  /*3f790*/  LDL.LU.64 R212, [R1+0xe00] ;  /* 0x000e000001d47983 */ /* 0x000f280000300a00 */
[----:B------:R-:W-:Y:S04]  /*3f7a0*/  STL [R1+0x144c], R12 ;  /* 0x00144c0c01007387 */ /* 0x000fe80000100800 */
[----:B------:R-:W-:Y:S01]  /*3f7b0*/  STL [R1+0x1448], R13 ;  /* 0x0014480d01007387 */ /* 0x000fe20000100800 */
[----:B-1----:R-:W-:-:S03]  /*3f7c0*/  IMAD.MOV.U32 R0, RZ, RZ, R211 ;  /* 0x000000ffff007224 */ /* 0x002fc600078e00d3 */
[----:B------:R1:W-:Y:S04]  /*3f7d0*/  STL [R1+0x1454], R210 ;  /* 0x001454d201007387 */ /* 0x0003e80000100800 */
[----:B-1----:R-:W4:Y:S04]  /*3f7e0*/  LDL.LU.64 R210, [R1+0x14b8] ;  /* 0x0014b80001d27983 */ /* 0x002f280000300a00 */
[----:B------:R1:W-:Y:S04]  /*3f7f0*/  STL [R1+0x1450], R0 ;  /* 0x0014500001007387 */ /* 0x0003e80000100800 */
[----:B------:R1:W-:Y:S02]  /*3f800*/  STL [R1+0x145c], R208 ;  /* 0x00145cd001007387 */ /* 0x0003e40000100800 */
[----:B-1----:R-:W-:-:S02]  /*3f810*/  IMAD.MOV.U32 R0, RZ, RZ, R209 ;  /* 0x000000ffff007224 */ /* 0x002fc400078e00d1 */
[----:B------:R-:W4:Y:S04]  /*3f820*/  LDL.LU.64 R208, [R1+0x14c0] ;  /* 0x0014c00001d07983 */ /* 0x000f280000300a00 */
[----:B------:R1:W-:Y:S04]  /*3f830*/  STL [R1+0x1458], R0 ;  /* 0x0014580001007387 */ /* 0x0003e80000100800 */
[----:B------:R-:W-:Y:S04]  /*3f840*/  STL [R1+0x1464], R246 ;  /* 0x001464f601007387 */ /* 0x000fe80000100800 */
[----:B------:R-:W-:Y:S04]  /*3f850*/  STL [R1+0x1460], R247 ;  /* 0x001460f701007387 */ /* 0x000fe80000100800 */
[----:B------:R-:W4:Y:S04]  /*3f860*/  LDL.LU.64 R224, [R1+0xe10] ;  /* 0x000e100001e07983 */ /* 0x000f280000300a00 */
[----:B------:R-:W-:Y:S04]  /*3f870*/  STL [R1+0x146c], R14 ;  /* 0x00146c0e01007387 */ /* 0x000fe80000100800 */
[----:B------:R-:W-:Y:S04]  /*3f880*/  STL [R1+0x1468], R15 ;  /* 0x0014680f01007387 */ /* 0x000fe80000100800 */
[----:B--2---:R-:W-:Y:S01]  /*3f890*/  STL [R1+0x1474], R220 ;  /* 0x001474dc01007387 */ /* 0x004fe20000100800 */
[----:B-1----:R-:W-:-:S03]  /*3f8a0*/  IMAD.MOV.U32 R0, RZ, RZ, R221 ;  /* 0x000000ffff007224 */ /* 0x002fc600078e00dd */
[----:B------:R-:W2:Y:S04]  /*3f8b0*/  LDL.LU.64 R222, [R1+0x14d8] ;  /* 0x0014d80001de7983 */ /* 0x000ea80000300a00 */
[----:B------:R1:W-:Y:S04]  /*3f8c0*/  STL [R1+0x1470], R0 ;  /* 0x0014700001007387 */ /* 0x0003e80000100800 */
[----:B---3--:R3:W-:Y:S01]  /*3f8d0*/  STL [R1+0x147c], R218 ;  /* 0x00147cda01007387 */ /* 0x0087e20000100800 */
[----:B-1----:R-:W-:-:S03]  /*3f8e0*/  IMAD.MOV.U32 R0, RZ, RZ, R219 ;  /* 0x000000ffff007224 */ /* 0x002fc600078e00db */
[----:B------:R-:W2:Y:S04]  /*3f8f0*/  LDL.LU.64 R220, [R1+0x14e0] ;  /* 0x0014e00001dc7983 */ /* 0x000ea80000300a00 */
[----:B------:R1:W-:Y:S04]  /*3f900*/  STL [R1+0x1478], R0 ;  /* 0x0014780001007387 */ /* 0x0003e80000100800 */
[----:B------:R-:W-:Y:S04]  /*3f910*/  STL [R1+0x1484], R248 ;  /* 0x001484f801007387 */ /* 0x000fe80000100800 */
[----:B------:R-:W-:Y:S04]  /*3f920*/  STL [R1+0x1480], R249 ;  /* 0x001480f901007387 */ /* 0x000fe80000100800 */
[----:B---3--:R-:W3:Y:S04]  /*3f930*/  LDL.LU.64 R218, [R1+0xe20] ;  /* 0x000e200001da7983 */ /* 0x008ee80000300a00 */
[----:B------:R-:W-:Y:S04]  /*3f940*/  STL [R1+0x148c], R16 ;  /* 0x00148c1001007387 */ /* 0x000fe80000100800 */
[----:B------:R-:W-:Y:S04]  /*3f950*/  STL [R1+0x1488], R17 ;  /* 0x0014881101007387 */ /* 0x000fe80000100800 */
        /* <DEDUP_REMOVED lines=26> */
[----:B------:R-:W-:Y:S04]  /*3fb00*/  STL [R1+0x14cc], R20 ;  /* 0x0014cc1401007387 */ /* 0x000fe80000100800 */
[----:B------:R-:W-:Y:S04]  /*3fb10*/  STL [R1+0x14c8], R21 ;  /* 0x0014c81501007387 */ /* 0x000fe80000100800 */
[----:B--2---:R2:W-:Y:S01]  /*3fb20*/  STL [R1+0x14d4], R222 ;  /* 0x0014d4de01007387 */ /* 0x0045e20000100800 */
[----:B-1----:R-:W-:-:S03]  /*3fb30*/  IMAD.MOV.U32 R0, RZ, RZ, R223 ;  /* 0x000000ffff007224 */ /* 0x002fc600078e00df */
[----:B--2---:R-:W2:Y:S04]  /*3fb40*/  LDL.LU.64 R222, [R1+0x1538] ;  /* 0x0015380001de7983 */ /* 0x004ea80000300a00 */
[----:B------:R1:W-:Y:S04]  /*3fb50*/  STL [R1+0x14d0], R0 ;  /* 0x0014d00001007387 */ /* 0x0003e80000100800 */
[----:B------:R3:W-:Y:S01]  /*3fb60*/  STL [R1+0x14dc], R220 ;  /* 0x0014dcdc01007387 */ /* 0x0007e20000100800 */
[----:B-1----:R-:W-:-:S03]  /*3fb70*/  IMAD.MOV.U32 R0, RZ, RZ, R221 ;  /* 0x000000ffff007224 */ /* 0x002fc600078e00dd */
[----:B---3--:R-:W3:Y:S04]  /*3fb80*/  LDL.LU.64 R220, [R1+0x1540] ;  /* 0x0015400001dc7983 */ /* 0x008ee80000300a00 */
[----:B------:R1:W-:Y:S04]  /*3fb90*/  STL [R1+0x14d8], R0 ;  /* 0x0014d80001007387 */ /* 0x0003e80000100800 */
[----:B------:R-:W-:Y:S04]  /*3fba0*/  STL [R1+0x14e4], R218 ;  /* 0x0014e4da01007387 */ /* 0x000fe80000100800 */
[----:B------:R-:W3:Y:S01]  /*3fbb0*/  LDL.LU.64 R150, [R1+0xe50] ;  /* 0x000e500001967983 */ /* 0x000ee20000300a00 */
[----:B-1----:R-:W-:-:S05]  /*3fbc0*/  IMAD.MOV.U32 R0, RZ, RZ, R219 ;  /* 0x000000ffff007224 */ /* 0x002fca00078e00db */
[----:B------:R1:W-:Y:S04]  /*3fbd0*/  STL [R1+0x14e0], R0 ;  /* 0x0014e00001007387 */ /* 0x0003e80000100800 */
[----:B------:R-:W-:Y:S04]  /*3fbe0*/  STL [R1+0x14ec], R22 ;  /* 0x0014ec1601007387 */ /* 0x000fe80000100800 */
[----:B------:R-:W-:Y:S04]  /*3fbf0*/  STL [R1+0x14e8], R23 ;  /* 0x0014e81701007387 */ /* 0x000fe80000100800 */
[----:B----4-:R-:W-:Y:S01]  /*3fc00*/  STL [R1+0x14f4], R216 ;  /* 0x0014f4d801007387 */ /* 0x010fe20000100800 */
[----:B-1----:R-:W-:-:S03]  /*3fc10*/  IMAD.MOV.U32 R0, RZ, RZ, R217 ;  /* 0x000000ffff007224 */ /* 0x002fc600078e00d9 */
[----:B------:R-:W4:Y:S04]  /*3fc20*/  LDL.LU.64 R218, [R1+0x1558] ;  /* 0x0015580001da7983 */ /* 0x000f280000300a00 */
[----:B------:R1:W-:Y:S02]  /*3fc30*/  STL [R1+0x14f0], R0 ;  /* 0x0014f00001007387 */ /* 0x0003e40000100800 */
[----:B-1----:R-:W-:Y:S02]  /*3fc40*/  MOV R0, R215 ;  /* 0x000000d700007202 */ /* 0x002fe40000000f00 */
[----:B------:R-:W-:Y:S04]  /*3fc50*/  STL [R1+0x14fc], R214 ;  /* 0x0014fcd601007387 */ /* 0x000fe80000100800 */
[----:B------:R-:W4:Y:S04]  /*3fc60*/  LDL.LU.64 R216, [R1+0x1560] ;  /* 0x0015600001d87983 */ /* 0x000f280000300a00 */
[----:B------:R1:W-:Y:S02]  /*3fc70*/  STL [R1+0x14f8], R0 ;  /* 0x0014f80001007387 */ /* 0x0003e40000100800 */
[----:B-1----:R-:W-:-:S02]  /*3fc80*/  IMAD.MOV.U32 R0, RZ, RZ, R213 ;  /* 0x000000ffff007224 */ /* 0x002fc400078e00d5 */
[----:B------:R-:W-:Y:S04]  /*3fc90*/  STL [R1+0x1504], R212 ;  /* 0x001504d401007387 */ /* 0x000fe80000100800 */
[----:B------:R-:W4:Y:S04]  /*3fca0*/  LDL.LU.64 R214, [R1+0xe60] ;  /* 0x000e600001d67983 */ /* 0x000f280000300a00 */
[----:B------:R1:W-:Y:S04]  /*3fcb0*/  STL [R1+0x1500], R0 ;  /* 0x0015000001007387 */ /* 0x0003e80000100800 */
[----:B------:R-:W-:Y:S04]  /*3fcc0*/  STL [R1+0x150c], R152 ;  /* 0x00150c9801007387 */ /* 0x000fe80000100800 */
[----:B------:R-:W-:Y:S01]  /*3fcd0*/  STL [R1+0x1508], R153 ;  /* 0x0015089901007387 */ /* 0x000fe20000100800 */
[----:B-1----:R-:W-:-:S03]  /*3fce0*/  IMAD.MOV.U32 R0, RZ, RZ, R211 ;  /* 0x000000ffff007224 */ /* 0x002fc600078e00d3 */
[----:B------:R-:W-:Y:S04]  /*3fcf0*/  STL [R1+0x1514], R210 ;  /* 0x001514d201007387 */ /* 0x000fe80000100800 */
[----:B------:R-:W4:Y:S04]  /*3fd00*/  LDL.LU.64 R212, [R1+0x1578] ;  /* 0x0015780001d47983 */ /* 0x000f280000300a00 */
[----:B------:R1:W-:Y:S04]  /*3fd10*/  STL [R1+0x1510], R0 ;  /* 0x0015100001007387 */ /* 0x0003e80000100800 */
[----:B------:R1:W-:Y:S02]  /*3fd20*/  STL [R1+0x151c], R208 ;  /* 0x00151cd001007387 */ /* 0x0003e40000100800 */
[----:B-1----:R-:W-:-:S02]  /*3fd30*/  IMAD.MOV.U32 R0, RZ, RZ, R209 ;  /* 0x000000ffff007224 */ /* 0x002fc400078e00d1 */
[----:B------:R-:W4:Y:S04]  /*3fd40*/  LDL.LU.64 R210, [R1+0x1580] ;  /* 0x0015800001d27983 */ /* 0x000f280000300a00 */
[----:B------:R-:W-:Y:S04]  /*3fd50*/  STL [R1+0x1524], R224 ;  /* 0x001524e001007387 */ /* 0x000fe80000100800 */
[----:B------:R1:W-:Y:S04]  /*3fd60*/  STL [R1+0x1518], R0 ;  /* 0x0015180001007387 */ /* 0x0003e80000100800 */
[----:B------:R-:W4:Y:S01]  /*3fd70*/  LDL.LU.64 R208, [R1+0xe70] ;  /* 0x000e700001d07983 */ /* 0x000f220000300a00 */
[----:B-1----:R-:W-:-:S03]  /*3fd80*/  IMAD.MOV.U32 R0, RZ, RZ, R225 ;  /* 0x000000ffff007224 */ /* 0x002fc600078e00e1 */
[----:B------:R-:W-:Y:S04]  /*3fd90*/  STL [R1+0x152c], R226 ;  /* 0x00152ce201007387 */ /* 0x000fe80000100800 */
[----:B------:R2:W-:Y:S04]  /*3fda0*/  STL [R1+0x1520], R0 ;  /* 0x0015200001007387 */ /* 0x0005e80000100800 */
[----:B------:R-:W-:Y:S01]  /*3fdb0*/  STL [R1+0x1528], R227 ;  /* 0x001528e301007387 */ /* 0x000fe20000100800 */
[----:B--2---:R-:W-:-:S03]  /*3fdc0*/  MOV R0, R223 ;  /* 0x000000df00007202 */ /* 0x004fc60000000f00 */
[----:B------:R-:W-:Y:S04]  /*3fdd0*/  STL [R1+0x1534], R222 ;  /* 0x001534de01007387 */ /* 0x000fe80000100800 */
[----:B------:R-:W2:Y:S04]  /*3fde0*/  LDL.LU.64 R224, [R1+0x1598] ;  /* 0x0015980001e07983 */ /* 0x000ea80000300a00 */
[----:B------:R1:W-:Y:S04]  /*3fdf0*/  STL [R1+0x1530], R0 ;  /* 0x0015300001007387 */ /* 0x0003e80000100800 */
[----:B---3--:R3:W-:Y:S01]  /*3fe00*/  STL [R1+0x153c], R220 ;  /* 0x00153cdc01007387 */ /* 0x0087e20000100800 */
[----:B-1----:R-:W-:-:S03]  /*3fe10*/  IMAD.MOV.U32 R0, RZ, RZ, R221 ;  /* 0x000000ffff007224 */ /* 0x002fc600078e00dd */
[----:B------:R-:W2:Y:S04]  /*3fe20*/  LDL.LU.64 R222, [R1+0x15a0] ;  /* 0x0015a00001de7983 */ /* 0x000ea80000300a00 */
[----:B------:R-:W-:Y:S04]  /*3fe30*/  STL [R1+0x1544], R150 ;  /* 0x0015449601007387 */ /* 0x000fe80000100800 */
[----:B------:R1:W-:Y:S04]  /*3fe40*/  STL [R1+0x1538], R0 ;  /* 0x0015380001007387 */ /* 0x0003e80000100800 */
[----:B---3--:R-:W3:Y:S01]  /*3fe50*/  LDL.LU.64 R220, [R1+0xe80] ;  /* 0x000e800001dc7983 */ /* 0x008ee20000300a00 */
[----:B-1----:R-:W-:-:S03]  /*3fe60*/  IMAD.MOV.U32 R0, RZ, RZ, R151 ;  /* 0x000000ffff007224 */ /* 0x002fc600078e0097 */
[----:B------:R-:W-:Y:S04]  /*3fe70*/  STL [R1+0x154c], R228 ;  /* 0x00154ce401007387 */ /* 0x000fe80000100800 */
[----:B------:R1:W-:Y:S04]  /*3fe80*/  STL [R1+0x1540], R0 ;  /* 0x0015400001007387 */ /* 0x0003e80000100800 */
[----:B------:R-:W-:Y:S04]  /*3fe90*/  STL [R1+0x1548], R229 ;  /* 0x001548e501007387 */ /* 0x000fe80000100800 */
        /* <DEDUP_REMOVED lines=13> */
[----:B------:R-:W-:Y:S01]  /*3ff70*/  STL [R1+0x1568], R233 ;  /* 0x001568e901007387 */ /* 0x000fe20000100800 */
[----:B-1----:R-:W-:-:S03]  /*3ff80*/  IMAD.MOV.U32 R0, RZ, RZ, R213 ;  /* 0x000000ffff007224 */ /* 0x002fc600078e00d5 */
[----:B------:R1:W-:Y:S04]  /*3ff90*/  STL [R1+0x1574], R212 ;  /* 0x001574d401007387 */ /* 0x0003e80000100800 */
[----:B------:R-:W-:Y:S04]  /*3ffa0*/  STL [R1+0x157c], R210 ;  /* 0x00157cd201007387 */ /* 0x000fe80000100800 */
[----:B------:R1:W-:Y:S04]  /*3ffb0*/  STL [R1+0x1570], R0 ;  /* 0x0015700001007387 */ /* 0x0003e80000100800 */
[----:B-1----:R-:W4:Y:S01]  /*3ffc0*/  LDL.LU.64 R212, [R1+0x15d8] ;  /* 0x0015d80001d47983 */ /* 0x002f220000300a00 */
[----:B------:R-:W-:-:S03]  /*3ffd0*/  IMAD.MOV.U32 R0, RZ, RZ, R211 ;  /* 0x000000ffff007224 */ /* 0x000fc600078e00d3 */
[----:B------:R-:W-:Y:S04]  /*3ffe0*/  STL [R1+0x1584], R208 ;  /* 0x001584d001007387 */ /* 0x000fe80000100800 */
[----:B------:R1:W-:Y:S04]  /*3fff0*/  STL [R1+0x1578], R0 ;  /* 0x0015780001007387 */ /* 0x0003e80000100800 */
[----:B------:R-:W4:Y:S01]  /*40000*/  LDL.LU.64 R210, [R1+0x15e0] ;  /* 0x0015e00001d27983 */ /* 0x000f220000300a00 */
[----:B-1----:R-:W-:-:S03]  /*40010*/  IMAD.MOV.U32 R0, RZ, RZ, R209 ;  /* 0x000000ffff007224 */ /* 0x002fc600078e00d1 */
[----:B------:R-:W-:Y:S04]  /*40020*/  STL [R1+0x158c], R234 ;  /* 0x00158cea01007387 */ /* 0x000fe80000100800 */
[----:B------:R2:W-:Y:S04]  /*40030*/  STL [R1+0x1580], R0 ;  /* 0x0015800001007387 */ /* 0x0005e80000100800 */
[----:B------:R-:W4:Y:S04]  /*40040*/  LDL.LU.64 R208, [R1+0xea0] ;  /* 0x000ea00001d07983 */ /* 0x000f280000300a00 */
[----:B------:R-:W-:Y:S01]  /*40050*/  STL [R1+0x1588], R235 ;  /* 0x001588eb01007387 */ /* 0x000fe20000100800 */
[----:B--2---:R-:W-:-:S03]  /*40060*/  IMAD.MOV.U32 R0, RZ, RZ, R225 ;  /* 0x000000ffff007224 */ /* 0x004fc600078e00e1 */
[----:B------:R-:W-:Y:S04]  /*40070*/  STL [R1+0x1594], R224 ;  /* 0x001594e001007387 */ /* 0x000fe80000100800 */
[----:B------:R-:W-:Y:S04]  /*40080*/  STL [R1+0x159c], R222 ;  /* 0x00159cde01007387 */ /* 0x000fe80000100800 */
[----:B------:R1:W-:Y:S04]  /*40090*/  STL [R1+0x1590], R0 ;  /* 0x0015900001007387 */ /* 0x0003e80000100800 */
[----:B------:R-:W2:Y:S01]  /*400a0*/  LDL.LU.64 R148, [R1+0x15f8] ;  /* 0x0015f80001947983 */ /* 0x000ea20000300a00 */
[----:B-1----:R-:W-:-:S05]  /*400b0*/  MOV R0, R223 ;  /* 0x000000df00007202 */ /* 0x002fca0000000f00 */
[----:B------:R1:W-:Y:S04]  /*400c0*/  STL [R1+0x1598], R0 ;  /* 0x0015980001007387 */ /* 0x0003e80000100800 */
[----:B---3--:R3:W-:Y:S04]  /*400d0*/  STL [R1+0x15a4], R220 ;  /* 0x0015a4dc01007387 */ /* 0x0087e80000100800 */
[----:B------:R-:W2:Y:S01]  /*400e0*/  LDL.LU.64 R222, [R1+0x1600] ;  /* 0x0016000001de7983 */ /* 0x000ea20000300a00 */
[----:B-1----:R-:W-:-:S05]  /*400f0*/  IMAD.MOV.U32 R0, RZ, RZ, R221 ;  /* 0x000000ffff007224 */ /* 0x002fca00078e00dd */
[----:B------:R1:W-:Y:S04]  /*40100*/  STL [R1+0x15a0], R0 ;  /* 0x0015a00001007387 */ /* 0x0003e80000100800 */
[----:B------:R-:W-:Y:S04]  /*40110*/  STL [R1+0x15ac], R238 ;  /* 0x0015acee01007387 */ /* 0x000fe80000100800 */
[----:B------:R-:W-:Y:S04]  /*40120*/  STL [R1+0x15a8], R239 ;  /* 0x0015a8ef01007387 */ /* 0x000fe80000100800 */
[----:B---3--:R-:W3:Y:S04]  /*40130*/  LDL.LU.64 R220, [R1+0xeb0] ;  /* 0x000eb00001dc7983 */ /* 0x008ee80000300a00 */
[----:B----4-:R-:W-:Y:S04]  /*40140*/  STL [R1+0x15b4], R218 ;  /* 0x0015b4da01007387 */ /* 0x010fe80000100800 */
[----:B------:R-:W4:Y:S01]  /*40150*/  LDL.LU.64 R150, [R1+0xe08] ;  /* 0x000e080001967983 */ /* 0x000f220000300a00 */
[----:B-1----:R-:W-:-:S05]  /*40160*/  IMAD.MOV.U32 R0, RZ, RZ, R219 ;  /* 0x000000ffff007224 */ /* 0x002fca00078e00db */
[----:B------:R1:W-:Y:S04]  /*40170*/  STL [R1+0x15b0], R0 ;  /* 0x0015b00001007387 */ /* 0x0003e80000100800 */
[----:B------:R-:W-:Y:S01]  /*40180*/  STL [R1+0x15bc], R216 ;  /* 0x0015bcd801007387 */ /* 0x000fe20000100800 */
[----:B-1----:R-:W-:-:S03]  /*40190*/  IMAD.MOV.U32 R0, RZ, RZ, R217 ;  /* 0x000000ffff007224 */ /* 0x002fc600078e00d9 */
[----:B------:R-:W4:Y:S04]  /*401a0*/  LDL.LU.64 R218, [R1+0x1618] ;  /* 0x0016180001da7983 */ /* 0x000f280000300a00 */
[----:B------:R1:W-:Y:S02]  /*401b0*/  STL [R1+0x15b8], R0 ;  /* 0x0015b80001007387 */ /* 0x0003e40000100800 */
[----:B-1----:R-:W-:Y:S02]  /*401c0*/  IMAD.MOV.U32 R0, RZ, RZ, R215 ;  /* 0x000000ffff007224 */ /* 0x002fe400078e00d7 */
[----:B------:R-:W-:Y:S04]  /*401d0*/  STL [R1+0x15c4], R214 ;  /* 0x0015c4d601007387 */ /* 0x000fe80000100800 */
[----:B------:R-:W4:Y:S04]  /*401e0*/  LDL.LU.64 R224, [R1+0x1620] ;  /* 0x0016200001e07983 */ /* 0x000f280000300a00 */
[----:B------:R1:W-:Y:S04]  /*401f0*/  STL [R1+0x15c0], R0 ;  /* 0x0015c00001007387 */ /* 0x0003e80000100800 */
[----:B------:R-:W-:Y:S04]  /*40200*/  STL [R1+0x15cc], R244 ;  /* 0x0015ccf401007387 */ /* 0x000fe80000100800 */
[----:B------:R-:W-:Y:S04]  /*40210*/  STL [R1+0x15c8], R245 ;  /* 0x0015c8f501007387 */ /* 0x000fe80000100800 */
[----:B------:R-:W4:Y:S01]  /*40220*/  LDL.LU.64 R216, [R1+0xeb8] ;  /* 0x000eb80001d87983 */ /* 0x000f220000300a00 */
[----:B-1----:R-:W-:-:S03]  /*40230*/  MOV R0, R213 ;  /* 0x000000d500007202 */ /* 0x002fc60000000f00 */
[----:B------:R-:W-:Y:S04]  /*40240*/  STL [R1+0x15d4], R212 ;  /* 0x0015d4d401007387 */ /* 0x000fe80000100800 */
[----:B------:R-:W4:Y:S04]  /*40250*/  LDL.LU.64 R214, [R1+0xe18] ;  /* 0x000e180001d67983 */ /* 0x000f280000300a00 */
[----:B------:R1:W-:Y:S02]  /*40260*/  STL [R1+0x15d0], R0 ;  /* 0x0015d00001007387 */ /* 0x0003e40000100800 */
[----:B-1----:R-:W-:-:S02]  /*40270*/  IMAD.MOV.U32 R0, RZ, RZ, R211 ;  /* 0x000000ffff007224 */ /* 0x002fc400078e00d3 */
[----:B------:R-:W-:Y:S04]  /*40280*/  STL [R1+0x15dc], R210 ;  /* 0x0015dcd201007387 */ /* 0x000fe80000100800 */
[----:B------:R-:W4:Y:S04]  /*40290*/  LDL.LU.64 R212, [R1+0x1638] ;  /* 0x0016380001d47983 */ /* 0x000f280000300a00 */
        /* <DEDUP_REMOVED lines=8> */
[----:B--2---:R2:W-:Y:S01]  /*40320*/  STL [R1+0x15f4], R148 ;  /* 0x0015f49401007387 */ /* 0x0045e20000100800 */
[----:B-1----:R-:W-:-:S03]  /*40330*/  IMAD.MOV.U32 R0, RZ, RZ, R149 ;  /* 0x000000ffff007224 */ /* 0x002fc600078e0095 */
[----:B--2---:R-:W2:Y:S04]  /*40340*/  LDL.LU.64 R148, [R1+0xe28] ;  /* 0x000e280001947983 */ /* 0x004ea80000300a00 */
[----:B------:R1:W-:Y:S04]  /*40350*/  STL [R1+0x15f0], R0 ;  /* 0x0015f00001007387 */ /* 0x0003e80000100800 */
[----:B------:R1:W-:Y:S02]  /*40360*/  STL [R1+0x15fc], R222 ;  /* 0x0015fcde01007387 */ /* 0x0003e40000100800 */
[----:B-1----:R-:W-:-:S02]  /*40370*/  IMAD.MOV.U32 R0, RZ, RZ, R223 ;  /* 0x000000ffff007224 */ /* 0x002fc400078e00df */
[----:B------:R-:W2:Y:S04]  /*40380*/  LDL.LU.64 R222, [R1+0x1658] ;  /* 0x0016580001de7983 */ /* 0x000ea80000300a00 */
        /* <DEDUP_REMOVED lines=21> */
[----:B-1----:R-:W-:-:S02]  /*404e0*/  MOV R0, R215 ;  /* 0x000000d700007202 */ /* 0x002fc40000000f00 */
[----:B------:R1:W-:Y:S04]  /*404f0*/  STL [R1+0x162c], R214 ;  /* 0x00162cd601007387 */ /* 0x0003e80000100800 */
[----:B-1----:R-:W4:Y:S04]  /*40500*/  LDL.LU.64 R214, [R1+0xee0] ;  /* 0x000ee00001d67983 */ /* 0x002f280000300a00 */
[----:B------:R1:W-:Y:S04]  /*40510*/  STL [R1+0x1628], R0 ;  /* 0x0016280001007387 */ /* 0x0003e80000100800 */
[----:B------:R1:W-:Y:S02]  /*40520*/  STL [R1+0x1634], R212 ;  /* 0x001634d401007387 */ /* 0x0003e40000100800 */
[----:B-1----:R-:W-:-:S02]  /*40530*/  IMAD.MOV.U32 R0, RZ, RZ, R213 ;  /* 0x000000ffff007224 */ /* 0x002fc400078e00d5 */
[----:B------:R-:W4:Y:S04]  /*40540*/  LDL.LU.64 R212, [R1+0xe48] ;  /* 0x000e480001d47983 */ /* 0x000f280000300a00 */
[----:B------:R1:W-:Y:S04]  /*40550*/  STL [R1+0x1630], R0 ;  /* 0x0016300001007387 */ /* 0x0003e80000100800 */
[----:B------:R1:W-:Y:S04]  /*40560*/  STL [R1+0x163c], R210 ;  /* 0x00163cd201007387 */ /* 0x0003e80000100800 */
[----:B------:R-:W4:Y:S01]  /*40570*/  LDL.LU.64 R224, [R1+0x1698] ;  /* 0x0016980001e07983 */ /* 0x000f220000300a00 */
[----:B-1----:R-:W-:-:S05]  /*40580*/  IMAD.MOV.U32 R0, RZ, RZ, R211 ;  /* 0x000000ffff007224 */ /* 0x002fca00078e00d3 */
[----:B------:R1:W-:Y:S04]  /*40590*/  STL [R1+0x1638], R0 ;  /* 0x0016380001007387 */ /* 0x0003e80000100800 */
[----:B------:R2:W-:Y:S04]  /*405a0*/  STL [R1+0x1644], R208 ;  /* 0x001644d001007387 */ /* 0x0005e80000100800 */
[----:B------:R-:W4:Y:S01]  /*405b0*/  LDL.LU.64 R210, [R1+0x16a0] ;  /* 0x0016a00001d27983 */ /* 0x000f220000300a00 */
[----:B-1----:R-:W-:-:S03]  /*405c0*/  IMAD.MOV.U32 R0, RZ, RZ, R209 ;  /* 0x000000ffff007224 */ /* 0x002fc600078e00d1 */
[----:B--2---:R-:W-:Y:S04]  /*405d0*/  STL [R1+0x164c], R148 ;  /* 0x00164c9401007387 */ /* 0x004fe80000100800 */
[----:B------:R1:W-:Y:S04]  /*405e0*/  STL [R1+0x1640], R0 ;  /* 0x0016400001007387 */ /* 0x0003e80000100800 */
[----:B------:R-:W2:Y:S01]  /*405f0*/  LDL.LU.64 R208, [R1+0xfb8] ;  /* 0x000fb80001d07983 */ /* 0x000ea20000300a00 */
[----:B-1----:R-:W-:-:S03]  /*40600*/  IMAD.MOV.U32 R0, RZ, RZ, R149 ;  /* 0x000000ffff007224 */ /* 0x002fc600078e0095 */
[----:B------:R-:W-:Y:S04]  /*40610*/  STL [R1+0x1654], R222 ;  /* 0x001654de01007387 */ /* 0x000fe80000100800 */
[----:B------:R1:W-:Y:S04]  /*40620*/  STL [R1+0x1648], R0 ;  /* 0x0016480001007387 */ /* 0x0003e80000100800 */
[----:B------:R-:W2:Y:S01]  /*40630*/  LDL.LU.64 R148, [R1+0xe58] ;  /* 0x000e580001947983 */ /* 0x000ea20000300a00 */
[----:B-1----:R-:W-:-:S03]  /*40640*/  MOV R0, R223 ;  /* 0x000000df00007202 */ /* 0x002fc60000000f00 */
[----:B---3--:R-:W-:Y:S04]  /*40650*/  STL [R1+0x165c], R220 ;  /* 0x00165cdc01007387 */ /* 0x008fe80000100800 */
[----:B------:R1:W-:Y:S04]  /*40660*/  STL [R1+0x1650], R0 ;  /* 0x0016500001007387 */ /* 0x0003e80000100800 */
[----:B------:R-:W3:Y:S01]  /*40670*/  LDL.LU.64 R222, [R1+0x16b8] ;  /* 0x0016b80001de7983 */ /* 0x000ee20000300a00 */
[----:B-1----:R-:W-:-:S03]  /*40680*/  IMAD.MOV.U32 R0, RZ, RZ, R221 ;  /* 0x000000ffff007224 */ /* 0x002fc600078e00dd */
[----:B----4-:R-:W-:Y:S04]  /*40690*/  STL [R1+0x1664], R146 ;  /* 0x0016649201007387 */ /* 0x010fe80000100800 */
        /* <DEDUP_REMOVED lines=26> */
[----:B------:R-:W-:Y:S04]  /*40840*/  STL [R1+0x169c], R210 ;  /* 0x00169cd201007387 */ /* 0x000fe80000100800 */
[----:B------:R1:W-:Y:S04]  /*40850*/  STL [R1+0x1690], R0 ;  /* 0x0016900001007387 */ /* 0x0003e80000100800 */
[----:B------:R-:W4:Y:S01]  /*40860*/  LDL.LU.64 R224, [R1+0xe78] ;  /* 0x000e780001e07983 */ /* 0x000f220000300a00 */
[----:B-1----:R-:W-:-:S03]  /*40870*/  IMAD.MOV.U32 R0, RZ, RZ, R211 ;  /* 0x000000ffff007224 */ /* 0x002fc600078e00d3 */
[----:B--2---:R-:W-:Y:S04]  /*40880*/  STL [R1+0x16a4], R208 ;  /* 0x0016a4d001007387 */ /* 0x004fe80000100800 */
[----:B------:R1:W-:Y:S04]  /*40890*/  STL [R1+0x1698], R0 ;  /* 0x0016980001007387 */ /* 0x0003e80000100800 */
[----:B------:R-:W2:Y:S01]  /*408a0*/  LDL.LU.64 R210, [R1+0x16f8] ;  /* 0x0016f80001d27983 */ /* 0x000ea20000300a00 */
[----:B-1----:R-:W-:-:S03]  /*408b0*/  MOV R0, R209 ;  /* 0x000000d100007202 */ /* 0x002fc60000000f00 */
[----:B------:R-:W-:Y:S04]  /*408c0*/  STL [R1+0x16ac], R148 ;  /* 0x0016ac9401007387 */ /* 0x000fe80000100800 */
[----:B------:R1:W-:Y:S04]  /*408d0*/  STL [R1+0x16a0], R0 ;  /* 0x0016a00001007387 */ /* 0x0003e80000100800 */
[----:B------:R-:W2:Y:S01]  /*408e0*/  LDL.LU.64 R208, [R1+0x1700] ;  /* 0x0017000001d07983 */ /* 0x000ea20000300a00 */
[----:B-1----:R-:W-:-:S03]  /*408f0*/  IMAD.MOV.U32 R0, RZ, RZ, R149 ;  /* 0x000000ffff007224 */ /* 0x002fc600078e0095 */
[----:B---3--:R-:W-:Y:S04]  /*40900*/  STL [R1+0x16b4], R222 ;  /* 0x0016b4de01007387 */ /* 0x008fe80000100800 */
[----:B------:R1:W-:Y:S04]  /*40910*/  STL [R1+0x16a8], R0 ;  /* 0x0016a80001007387 */ /* 0x0003e80000100800 */
[----:B------:R-:W3:Y:S01]  /*40920*/  LDL.LU.64 R144, [R1+0x1708] ;  /* 0x0017080001907983 */ /* 0x000ee20000300a00 */
[----:B-1----:R-:W-:-:S05]  /*40930*/  IMAD.MOV.U32 R0, RZ, RZ, R223 ;  /* 0x000000ffff007224 */ /* 0x002fca00078e00df */
[----:B------:R1:W-:Y:S04]  /*40940*/  STL [R1+0x16b0], R0 ;  /* 0x0016b00001007387 */ /* 0x0003e80000100800 */
[----:B----4-:R4:W-:Y:S04]  /*40950*/  STL [R1+0x16bc], R220 ;  /* 0x0016bcdc01007387 */ /* 0x0109e80000100800 */
[----:B------:R-:W3:Y:S01]  /*40960*/  LDL.LU.64 R222, [R1+0xe88] ;  /* 0x000e880001de7983 */ /* 0x000ee20000300a00 */
[----:B-1----:R-:W-:-:S03]  /*40970*/  IMAD.MOV.U32 R0, RZ, RZ, R221 ;  /* 0x000000ffff007224 */ /* 0x002fc600078e00dd */
[----:B----4-:R-:W4:Y:S04]  /*40980*/  LDL.LU.64 R220, [R1+0x1718] ;  /* 0x0017180001dc7983 */ /* 0x010f280000300a00 */
[----:B------:R1:W-:Y:S04]  /*40990*/  STL [R1+0x16b8], R0 ;  /* 0x0016b80001007387 */ /* 0x0003e80000100800 */
[----:B------:R1:W-:Y:S02]  /*409a0*/  STL [R1+0x16c4], R218 ;  /* 0x0016c4da01007387 */ /* 0x0003e40000100800 */
[----:B-1----:R-:W-:-:S02]  /*409b0*/  IMAD.MOV.U32 R0, RZ, RZ, R219 ;  /* 0x000000ffff007224 */ /* 0x002fc400078e00db */
[----:B------:R-:W4:Y:S04]  /*409c0*/  LDL.LU.64 R218, [R1+0x1720] ;  /* 0x0017200001da7983 */ /* 0x000f280000300a00 */
[----:B------:R1:W-:Y:S04]  /*409d0*/  STL [R1+0x16c0], R0 ;  /* 0x0016c00001007387 */ /* 0x0003e80000100800 */
[----:B------:R-:W-:Y:S04]  /*409e0*/  STL [R1+0x16cc], R150 ;  /* 0x0016cc9601007387 */ /* 0x000fe80000100800 */
[----:B------:R-:W4:Y:S01]  /*409f0*/  LDL.LU.64 R146, [R1+0x1728] ;  /* 0x0017280001927983 */ /* 0x000f220000300a00 */
[----:B-1----:R-:W-:-:S05]  /*40a00*/  MOV R0, R151 ;  /* 0x0000009700007202 */ /* 0x002fca0000000f00 */
[----:B------:R1:W-:Y:S04]  /*40a10*/  STL [R1+0x16c8], R0 ;  /* 0x0016c80001007387 */ /* 0x0003e80000100800 */
[----:B------:R-:W-:Y:S01]  /*40a20*/  STL [R1+0x16d4], R216 ;  /* 0x0016d4d801007387 */ /* 0x000fe20000100800 */
[----:B-1----:R-:W-:-:S03]  /*40a30*/  IMAD.MOV.U32 R0, RZ, RZ, R217 ;  /* 0x000000ffff007224 */ /* 0x002fc600078e00d9 */
        /* <DEDUP_REMOVED lines=9> */
[----:B------:R-:W4:Y:S04]  /*40ad0*/  LDL.LU.64 R212, [R1+0x1748] ;  /* 0x0017480001d47983 */ /* 0x000f280000300a00 */
[----:B------:R1:W-:Y:S04]  /*40ae0*/  STL [R1+0x16e0], R0 ;  /* 0x0016e00001007387 */ /* 0x0003e80000100800 */
[----:B------:R-:W-:Y:S04]  /*40af0*/  STL [R1+0x16ec], R224 ;  /* 0x0016ece001007387 */ /* 0x000fe80000100800 */
[----:B------:R-:W4:Y:S01]  /*40b00*/  LDL.LU.64 R150, [R1+0xea8] ;  /* 0x000ea80001967983 */ /* 0x000f220000300a00 */
[----:B-1----:R-:W-:-:S05]  /*40b10*/  IMAD.MOV.U32 R0, RZ, RZ, R225 ;  /* 0x000000ffff007224 */ /* 0x002fca00078e00e1 */
[----:B------:R1:W-:Y:S04]  /*40b20*/  STL [R1+0x16e8], R0 ;  /* 0x0016e80001007387 */ /* 0x0003e80000100800 */
[----:B--2---:R2:W-:Y:S01]  /*40b30*/  STL [R1+0x16f4], R210 ;  /* 0x0016f4d201007387 */ /* 0x0045e20000100800 */
[----:B-1----:R-:W-:-:S03]  /*40b40*/  MOV R0, R211 ;  /* 0x000000d300007202 */ /* 0x002fc60000000f00 */
[----:B------:R-:W4:Y:S04]  /*40b50*/  LDL.LU.64 R224, [R1+0x1758] ;  /* 0x0017580001e07983 */ /* 0x000f280000300a00 */
[----:B------:R1:W-:Y:S04]  /*40b60*/  STL [R1+0x16f0], R0 ;  /* 0x0016f00001007387 */ /* 0x0003e80000100800 */
[----:B------:R1:W-:Y:S04]  /*40b70*/  STL [R1+0x16fc], R208 ;  /* 0x0016fcd001007387 */ /* 0x0003e80000100800 */
[----:B--2---:R-:W2:Y:S01]  /*40b80*/  LDL.LU.64 R210, [R1+0x1760] ;  /* 0x0017600001d27983 */ /* 0x004ea20000300a00 */
[----:B-1----:R-:W-:-:S03]  /*40b90*/  IMAD.MOV.U32 R0, RZ, RZ, R209 ;  /* 0x000000ffff007224 */ /* 0x002fc600078e00d1 */
[----:B------:R-:W2:Y:S04]  /*40ba0*/  LDL.LU.64 R208, [R1+0x1768] ;  /* 0x0017680001d07983 */ /* 0x000ea80000300a00 */
[----:B------:R1:W-:Y:S04]  /*40bb0*/  STL [R1+0x16f8], R0 ;  /* 0x0016f80001007387 */ /* 0x0003e80000100800 */
[----:B---3--:R-:W-:Y:S01]  /*40bc0*/  STL [R1+0x1704], R144 ;  /* 0x0017049001007387 */ /* 0x008fe20000100800 */
[----:B-1----:R-:W-:-:S03]  /*40bd0*/  IMAD.MOV.U32 R0, RZ, RZ, R145 ;  /* 0x000000ffff007224 */ /* 0x002fc600078e0091 */
[----:B------:R-:W-:Y:S04]  /*40be0*/  STL [R1+0x170c], R222 ;  /* 0x00170cde01007387 */ /* 0x000fe80000100800 */
[----:B------:R1:W-:Y:S04]  /*40bf0*/  STL [R1+0x1700], R0 ;  /* 0x0017000001007387 */ /* 0x0003e80000100800 */
[----:B----4-:R-:W-:Y:S01]  /*40c00*/  STL [R1+0x1714], R220 ;  /* 0x001714dc01007387 */ /* 0x010fe20000100800 */
[----:B-1----:R-:W-:-:S05]  /*40c10*/  IMAD.MOV.U32 R0, RZ, RZ, R223 ;  /* 0x000000ffff007224 */ /* 0x002fca00078e00df */
[----:B------:R1:W-:Y:S04]  /*40c20*/  STL [R1+0x1708], R0 ;  /* 0x0017080001007387 */ /* 0x0003e80000100800 */
[----:B------:R-:W3:Y:S01]  /*40c30*/  LDL.LU.64 R222, [R1+0x1778] ;  /* 0x0017780001de7983 */ /* 0x000ee20000300a00 */
        /* <DEDUP_REMOVED lines=10> */
[----:B------:R1:W-:Y:S02]  /*40ce0*/  STL [R1+0x1720], R0 ;  /* 0x0017200001007387 */ /* 0x0003e40000100800 */
[----:B-1----:R-:W-:Y:S02]  /*40cf0*/  IMAD.MOV.U32 R0, RZ, RZ, R149 ;  /* 0x000000ffff007224 */ /* 0x002fe400078e0095 */
[----:B------:R-:W-:Y:S04]  /*40d00*/  STL [R1+0x1734], R216 ;  /* 0x001734d801007387 */ /* 0x000fe80000100800 */
        /* <DEDUP_REMOVED lines=17> */
[----:B--2---:R-:W-:Y:S04]  /*40e20*/  STL [R1+0x175c], R210 ;  /* 0x00175cd201007387 */ /* 0x004fe80000100800 */
[----:B------:R1:W-:Y:S04]  /*40e30*/  STL [R1+0x1750], R0 ;  /* 0x0017500001007387 */ /* 0x0003e80000100800 */
[----:B------:R-:W-:Y:S01]  /*40e40*/  STL [R1+0x1764], R208 ;  /* 0x001764d001007387 */ /* 0x000fe20000100800 */
[----:B-1----:R-:W-:-:S05]  /*40e50*/  IMAD.MOV.U32 R0, RZ, RZ, R211 ;  /* 0x000000ffff007224 */ /* 0x002fca00078e00d3 */
[----:B------:R1:W-:Y:S04]  /*40e60*/  STL [R1+0x1758], R0 ;  /* 0x0017580001007387 */ /* 0x0003e80000100800 */
[----:B------:R-:W2:Y:S01]  /*40e70*/  LDL.LU.64 R210, [R1+0x17b8] ;  /* 0x0017b80001d27983 */ /* 0x000ea20000300a00 */
[----:B-1----:R-:W-:-:S03]  /*40e80*/  IMAD.MOV.U32 R0, RZ, RZ, R209 ;  /* 0x000000ffff007224 */ /* 0x002fc600078e00d1 */
[----:B------:R-:W2:Y:S04]  /*40e90*/  LDL.LU.64 R208, [R1+0x17c0] ;  /* 0x0017c00001d07983 */ /* 0x000ea80000300a00 */
[----:B------:R3:W-:Y:S04]  /*40ea0*/  STL [R1+0x1760], R0 ;  /* 0x0017600001007387 */ /* 0x0007e80000100800 */
[----:B------:R-:W-:Y:S04]  /*40eb0*/  STL [R1+0x176c], R242 ;  /* 0x00176cf201007387 */ /* 0x000fe80000100800 */
[----:B------:R-:W-:Y:S01]  /*40ec0*/  STL [R1+0x1768], R243 ;  /* 0x001768f301007387 */ /* 0x000fe20000100800 */
[----:B---3--:R-:W-:-:S03]  /*40ed0*/  MOV R0, R223 ;  /* 0x000000df00007202 */ /* 0x008fc60000000f00 */
[----:B------:R-:W-:Y:S04]  /*40ee0*/  STL [R1+0x1774], R222 ;  /* 0x001774de01007387 */ /* 0x000fe80000100800 */
[----:B------:R-:W3:Y:S04]  /*40ef0*/  LDL.LU.64 R146, [R1+0x17c8] ;  /* 0x0017c80001927983 */ /* 0x000ee80000300a00 */
[----:B----4-:R-:W-:Y:S04]  /*40f00*/  STL [R1+0x177c], R220 ;  /* 0x00177cdc01007387 */ /* 0x010fe80000100800 */
[----:B------:R1:W-:Y:S04]  /*40f10*/  STL [R1+0x1770], R0 ;  /* 0x0017700001007387 */ /* 0x0003e80000100800 */
[----:B------:R-:W4:Y:S01]  /*40f20*/  LDL.LU.64 R148, [R1+0x17d8] ;  /* 0x0017d80001947983 */ /* 0x000f220000300a00 */
[----:B-1----:R-:W-:-:S05]  /*40f30*/  IMAD.MOV.U32 R0, RZ, RZ, R221 ;  /* 0x000000ffff007224 */ /* 0x002fca00078e00dd */
[----:B------:R1:W-:Y:S04]  /*40f40*/  STL [R1+0x1778], R0 ;  /* 0x0017780001007387 */ /* 0x0003e80000100800 */
[----:B------:R-:W-:Y:S04]  /*40f50*/  STL [R1+0x1784], R218 ;  /* 0x001784da01007387 */ /* 0x000fe80000100800 */
[----:B------:R-:W4:Y:S01]  /*40f60*/  LDL.LU.64 R150, [R1+0x17e0] ;  /* 0x0017e00001967983 */ /* 0x000f220000300a00 */
[----:B-1----:R-:W-:-:S03]  /*40f70*/  IMAD.MOV.U32 R0, RZ, RZ, R219 ;  /* 0x000000ffff007224 */ /* 0x002fc600078e00db */
[----:B------:R-:W4:Y:S04]  /*40f80*/  LDL.LU.64 R224, [R1+0x17e8] ;  /* 0x0017e80001e07983 */ /* 0x000f280000300a00 */
[----:B------:R1:W-:Y:S04]  /*40f90*/  STL [R1+0x1780], R0 ;  /* 0x0017800001007387 */ /* 0x0003e80000100800 */
[----:B------:R-:W-:Y:S04]  /*40fa0*/  STL [R1+0x178c], R236 ;  /* 0x00178cec01007387 */ /* 0x000fe80000100800 */
[----:B------:R-:W-:Y:S04]  /*40fb0*/  STL [R1+0x1788], R237 ;  /* 0x001788ed01007387 */ /* 0x000fe80000100800 */
[----:B------:R-:W-:Y:S01]  /*40fc0*/  STL [R1+0x1794], R216 ;  /* 0x001794d801007387 */ /* 0x000fe20000100800 */
[----:B-1----:R-:W-:-:S03]  /*40fd0*/  IMAD.MOV.U32 R0, RZ, RZ, R217 ;  /* 0x000000ffff007224 */ /* 0x002fc600078e00d9 */
[----:B------:R-:W4:Y:S04]  /*40fe0*/  LDL.LU.64 R222, [R1+0x17f8] ;  /* 0x0017f80001de7983 */ /* 0x000f280000300a00 */
[----:B------:R-:W4:Y:S04]  /*40ff0*/  LDL.LU.64 R220, [R1+0x1800] ;  /* 0x0018000001dc7983 */ /* 0x000f280000300a00 */
[----:B------:R1:W-:Y:S04]  /*41000*/  STL [R1+0x1790], R0 ;  /* 0x0017900001007387 */ /* 0x0003e80000100800 */
[----:B------:R-:W-:Y:S01]  /*41010*/  STL [R1+0x179c], R214 ;  /* 0x00179cd601007387 */ /* 0x000fe20000100800 */
[----:B-1----:R-:W-:-:S03]  /*41020*/  IMAD.MOV.U32 R0, RZ, RZ, R215 ;  /* 0x000000ffff007224 */ /* 0x002fc600078e00d7 */
[----:B------:R-:W4:Y:S04]  /*41030*/  LDL.LU.64 R218, [R1+0x1808] ;  /* 0x0018080001da7983 */ /* 0x000f280000300a00 */
[----:B------:R-:W-:Y:S04]  /*41040*/  STL [R1+0x17a4], R212 ;  /* 0x0017a4d401007387 */ /* 0x000fe80000100800 */
[----:B------:R1:W-:Y:S04]  /*41050*/  STL [R1+0x1798], R0 ;  /* 0x0017980001007387 */ /* 0x0003e80000100800 */
[----:B------:R-:W4:Y:S01]  /*41060*/  LDL.LU.64 R216, [R1+0x1818] ;  /* 0x0018180001d87983 */ /* 0x000f220000300a00 */
[----:B-1----:R-:W-:-:S05]  /*41070*/  MOV R0, R213 ;  /* 0x000000d500007202 */ /* 0x002fca0000000f00 */
[----:B------:R2:W-:Y:S04]  /*41080*/  STL [R1+0x17a0], R0 ;  /* 0x0017a00001007387 */ /* 0x0005e80000100800 */
[----:B------:R-:W-:Y:S04]  /*41090*/  STL [R1+0x17ac], R230 ;  /* 0x0017ace601007387 */ /* 0x000fe80000100800 */
[----:B------:R-:W4:Y:S04]  /*410a0*/  LDL.LU.64 R214, [R1+0x1820] ;  /* 0x0018200001d67983 */ /* 0x000f280000300a00 */
[----:B------:R-:W-:Y:S04]  /*410b0*/  STL [R1+0x17a8], R231 ;  /* 0x0017a8e701007387 */ /* 0x000fe80000100800 */
[----:B------:R-:W4:Y:S01]  /*410c0*/  LDL.LU.64 R212, [R1+0x1828] ;  /* 0x0018280001d47983 */ /* 0x000f220000300a00 */
[----:B--2---:R-:W-:-:S03]  /*410d0*/  IMAD.MOV.U32 R0, RZ, RZ, R211 ;  /* 0x000000ffff007224 */ /* 0x004fc600078e00d3 */
[----:B------:R1:W-:Y:S04]  /*410e0*/  STL [R1+0x17b4], R210 ;  /* 0x0017b4d201007387 */ /* 0x0003e80000100800 */
[----:B------:R-:W-:Y:S04]  /*410f0*/  STL [R1+0x17bc], R208 ;  /* 0x0017bcd001007387 */ /* 0x000fe80000100800 */
[----:B------:R2:W-:Y:S04]  /*41100*/  STL [R1+0x17b0], R0 ;  /* 0x0017b00001007387 */ /* 0x0005e80000100800 */
[----:B-1----:R-:W4:Y:S01]  /*41110*/  LDL.LU.64 R210, [R1+0x1838] ;  /* 0x0018380001d27983 */ /* 0x002f220000300a00 */
[----:B--2---:R-:W-:-:S03]  /*41120*/  IMAD.MOV.U32 R0, RZ, RZ, R209 ;  /* 0x000000ffff007224 */ /* 0x004fc600078e00d1 */
[----:B------:R-:W2:Y:S04]  /*41130*/  LDL.LU.64 R208, [R1+0x1840] ;  /* 0x0018400001d07983 */ /* 0x000ea80000300a00 */
[----:B------:R3:W-:Y:S02]  /*41140*/  STL [R1+0x17b8], R0 ;  /* 0x0017b80001007387 */ /* 0x0007e40000100800 */
[----:B---3--:R-:W-:Y:S02]  /*41150*/  IMAD.MOV.U32 R0, RZ, RZ, R147 ;  /* 0x000000ffff007224 */ /* 0x008fe400078e0093 */
[----:B------:R-:W-:Y:S04]  /*41160*/  STL [R1+0x17c4], R146 ;  /* 0x0017c49201007387 */ /* 0x000fe80000100800 */
[----:B------:R-:W-:Y:S04]  /*41170*/  STL [R1+0x17cc], R154 ;  /* 0x0017cc9a01007387 */ /* 0x000fe80000100800 */
[----:B------:R4:W-:Y:S04]  /*41180*/  STL [R1+0x17c0], R0 ;  /* 0x0017c00001007387 */ /* 0x0009e80000100800 */
[----:B------:R-:W-:Y:S01]  /*41190*/  STL [R1+0x17c8], R155 ;  /* 0x0017c89b01007387 */ /* 0x000fe20000100800 */
[----:B----4-:R-:W-:-:S03]  /*411a0*/  IMAD.MOV.U32 R0, RZ, RZ, R149 ;  /* 0x000000ffff007224 */ /* 0x010fc600078e0095 */
[----:B------:R-:W-:Y:S04]  /*411b0*/  STL [R1+0x17d4], R148 ;  /* 0x0017d49401007387 */ /* 0x000fe80000100800 */
[----:B------:R-:W-:Y:S04]  /*411c0*/  STL [R1+0x17dc], R150 ;  /* 0x0017dc9601007387 */ /* 0x000fe80000100800 */
[----:B------:R1:W-:Y:S04]  /*411d0*/  STL [R1+0x17d0], R0 ;  /* 0x0017d00001007387 */ /* 0x0003e80000100800 */
[----:B------:R-:W-:Y:S01]  /*411e0*/  STL [R1+0x17e4], R224 ;  /* 0x0017e4e001007387 */ /* 0x000fe20000100800 */
[----:B-1----:R-:W-:-:S05]  /*411f0*/  MOV R0, R151 ;  /* 0x0000009700007202 */ /* 0x002fca0000000f00 */
[----:B------:R1:W-:Y:S04]  /*41200*/  STL [R1+0x17d8], R0 ;  /* 0x0017d80001007387 */ /* 0x0003e80000100800 */
[----:B------:R-:W-:Y:S01]  /*41210*/  STL [R1+0x17ec], R156 ;  /* 0x0017ec9c01007387 */ /* 0x000fe20000100800 */
[----:B-1----:R-:W-:-:S05]  /*41220*/  IMAD.MOV.U32 R0, RZ, RZ, R225 ;  /* 0x000000ffff007224 */ /* 0x002fca00078e00e1 */
[----:B------:R1:W-:Y:S04]  /*41230*/  STL [R1+0x17e0], R0 ;  /* 0x0017e00001007387 */ /* 0x0003e80000100800 */
[----:B------:R-:W-:Y:S01]  /*41240*/  STL [R1+0x17e8], R157 ;  /* 0x0017e89d01007387 */ /* 0x000fe20000100800 */
[----:B-1----:R-:W-:-:S03]  /*41250*/  IMAD.MOV.U32 R0, RZ, RZ, R223 ;  /* 0x000000ffff007224 */ /* 0x002fc600078e00df */
[----:B------:R-:W-:Y:S04]  /*41260*/  STL [R1+0x17f4], R222 ;  /* 0x0017f4de01007387 */ /* 0x000fe80000100800 */
[----:B------:R-:W-:Y:S04]  /*41270*/  STL [R1+0x17fc], R220 ;  /* 0x0017fcdc01007387 */ /* 0x000fe80000100800 */
[----:B------:R1:W-:Y:S02]  /*41280*/  STL [R1+0x17f0], R0 ;  /* 0x0017f00001007387 */ /* 0x0003e40000100800 */
[----:B-1----:R-:W-:-:S02]  /*41290*/  IMAD.MOV.U32 R0, RZ, RZ, R221 ;  /* 0x000000ffff007224 */ /* 0x002fc400078e00dd */
[----:B------:R-:W-:Y:S04]  /*412a0*/  STL [R1+0x1804], R218 ;  /* 0x001804da01007387 */ /* 0x000fe80000100800 */
[----:B------:R1:W-:Y:S04]  /*412b0*/  STL [R1+0x17f8], R0 ;  /* 0x0017f80001007387 */ /* 0x0003e80000100800 */
[----:B------:R-:W-:Y:S01]  /*412c0*/  STL [R1+0x180c], R158 ;  /* 0x00180c9e01007387 */ /* 0x000fe20000100800 */
[----:B-1----:R-:W-:-:S05]  /*412d0*/  IMAD.MOV.U32 R0, RZ, RZ, R219 ;  /* 0x000000ffff007224 */ /* 0x002fca00078e00db */
[----:B------:R1:W-:Y:S04]  /*412e0*/  STL [R1+0x1800], R0 ;  /* 0x0018000001007387 */ /* 0x0003e80000100800 */
[----:B------:R-:W-:Y:S01]  /*412f0*/  STL [R1+0x1808], R159 ;  /* 0x0018089f01007387 */ /* 0x000fe20000100800 */
[----:B-1----:R-:W-:-:S03]  /*41300*/  MOV R0, R217 ;  /* 0x000000d900007202 */ /* 0x002fc60000000f00 */
[----:B------:R-:W-:Y:S04]  /*41310*/  STL [R1+0x1814], R216 ;  /* 0x001814d801007387 */ /* 0x000fe80000100800 */
[----:B------:R-:W-:Y:S04]  /*41320*/  STL [R1+0x181c], R214 ;  /* 0x00181cd601007387 */ /* 0x000fe80000100800 */
[----:B------:R1:W-:Y:S04]  /*41330*/  STL [R1+0x1810], R0 ;  /* 0x0018100001007387 */ /* 0x0003e80000100800 */
[----:B------:R-:W-:Y:S01]  /*41340*/  STL [R1+0x1824], R212 ;  /* 0x001824d401007387 */ /* 0x000fe20000100800 */
[----:B-1----:R-:W-:-:S05]  /*41350*/  IMAD.MOV.U32 R0, RZ, RZ, R215 ;  /* 0x000000ffff007224 */ /* 0x002fca00078e00d7 */
[----:B------:R1:W-:Y:S04]  /*41360*/  STL [R1+0x1818], R0 ;  /* 0x0018180001007387 */ /* 0x0003e80000100800 */
[----:B------:R-:W-:Y:S01]  /*41370*/  STL [R1+0x182c], R160 ;  /* 0x00182ca001007387 */ /* 0x000fe20000100800 */
[----:B-1----:R-:W-:-:S05]  /*41380*/  IMAD.MOV.U32 R0, RZ, RZ, R213 ;  /* 0x000000ffff007224 */ /* 0x002fca00078e00d5 */
[----:B------:R1:W-:Y:S04]  /*41390*/  STL [R1+0x1820], R0 ;  /* 0x0018200001007387 */ /* 0x0003e80000100800 */
[----:B------:R-:W-:Y:S01]  /*413a0*/  STL [R1+0x1828], R161 ;  /* 0x001828a101007387 */ /* 0x000fe20000100800 */
[----:B-1----:R-:W-:-:S03]  /*413b0*/  IMAD.MOV.U32 R0, RZ, RZ, R211 ;  /* 0x000000ffff007224 */ /* 0x002fc600078e00d3 */
[----:B------:R-:W-:Y:S04]  /*413c0*/  STL [R1+0x1834], R210 ;  /* 0x001834d201007387 */ /* 0x000fe80000100800 */
[----:B--2---:R-:W-:Y:S04]  /*413d0*/  STL [R1+0x183c], R208 ;  /* 0x00183cd001007387 */ /* 0x004fe80000100800 */
[----:B------:R1:W-:Y:S04]  /*413e0*/  STL [R1+0x1830], R0 ;  /* 0x0018300001007387 */ /* 0x0003e80000100800 */
[----:B------:R-:W2:Y:S01]  /*413f0*/  LDL.LU.64 R12, [R1+0x1890] ;  /* 0x00189000010c7983 */ /* 0x000ea20000300a00 */
[----:B-1----:R-:W-:-:S05]  /*41400*/  IMAD.MOV.U32 R0, RZ, RZ, R209 ;  /* 0x000000ffff007224 */ /* 0x002fca00078e00d1 */
[----:B------:R-:W-:Y:S04]  /*41410*/  STL [R1+0x1838], R0 ;  /* 0x0018380001007387 */ /* 0x000fe80000100800 */
[----:B------:R-:W-:Y:S04]  /*41420*/  STL.64 [R1+0x1020], R162 ;  /* 0x001020a201007387 */ /* 0x000fe80000100a00 */
[----:B--2---:R1:W-:Y:S04]  /*41430*/  STL.64 [R1+0x1028], R12 ;  /* 0x0010280c01007387 */ /* 0x0043e80000100a00 */
[----:B-1----:R-:W2:Y:S04]  /*41440*/  LDL.LU.64 R12, [R1+0x1a98] ;  /* 0x001a9800010c7983 */ /* 0x002ea80000300a00 */
[----:B------:R-:W3:Y:S04]  /*41450*/  LDL.LU.64 R14, [R1+0x19a0] ;  /* 0x0019a000010e7983 */ /* 0x000ee80000300a00 */
[----:B--2---:R1:W-:Y:S04]  /*41460*/  STL.64 [R1+0x1018], R12 ;  /* 0x0010180c01007387 */ /* 0x0043e80000100a00 */
[----:B-1----:R-:W2:Y:S04]  /*41470*/  LDL.LU.64 R12, [R1+0x1898] ;  /* 0x00189800010c7983 */ /* 0x002ea80000300a00 */
[----:B---3--:R-:W-:Y:S04]  /*41480*/  STL.64 [R1+0x1010], R14 ;  /* 0x0010100e01007387 */ /* 0x008fe80000100a00 */
        /* <DEDUP_REMOVED lines=112> */
[----:B------:R1:W-:Y:S01]  /*41b90*/  STL.64 [R1+0xe00], R196 ;  /* 0x000e00c401007387 */ /* 0x0003e20000100a00 */
[----:B------:R-:W-:-:S02]  /*41ba0*/  IMAD.MOV.U32 R212, RZ, RZ, R206 ;  /* 0x000000ffffd47224 */ /* 0x000fc400078e00ce */
[----:B------:R-:W-:Y:S01]  /*41bb0*/  IMAD.MOV.U32 R213, RZ, RZ, R207 ;  /* 0x000000ffffd57224 */ /* 0x000fe200078e00cf */
[----:B------:R-:W-:Y:S01]  /*41bc0*/  MOV R229, R203 ;  /* 0x000000cb00e57202 */ /* 0x000fe20000000f00 */
[----:B------:R-:W-:Y:S02]  /*41bd0*/  IMAD.MOV.U32 R220, RZ, RZ, R204 ;  /* 0x000000ffffdc7224 */ /* 0x000fe400078e00cc */
[----:B------:R-:W-:Y:S02]  /*41be0*/  IMAD.MOV.U32 R221, RZ, RZ, R205 ;  /* 0x000000ffffdd7224 */ /* 0x000fe400078e00cd */
[----:B------:R-:W-:Y:S01]  /*41bf0*/  IMAD.MOV.U32 R228, RZ, RZ, R202 ;  /* 0x000000ffffe47224 */ /* 0x000fe200078e00ca */
[----:B------:R-:W-:Y:S01]  /*41c00*/  MOV R244, R198 ;  /* 0x000000c600f47202 */ /* 0x000fe20000000f00 */
[----:B------:R-:W-:Y:S02]  /*41c10*/  IMAD.MOV.U32 R236, RZ, RZ, R200 ;  /* 0x000000ffffec7224 */ /* 0x000fe400078e00c8 */
[----:B------:R-:W-:-:S02]  /*41c20*/  IMAD.MOV.U32 R237, RZ, RZ, R201 ;  /* 0x000000ffffed7224 */ /* 0x000fc400078e00c9 */
[----:B------:R-:W-:Y:S01]  /*41c30*/  IMAD.MOV.U32 R245, RZ, RZ, R199 ;  /* 0x000000fffff57224 */ /* 0x000fe200078e00c7 */
[----:B--2---:R2:W-:Y:S04]  /*41c40*/  STL.64 [R1+0xe08], R12 ;  /* 0x000e080c01007387 */ /* 0x0045e80000100a00 */
[----:B------:R3:W5:Y:S04]  /*41c50*/  LDL.LU.64 R250, [R1+0x1b20] ;  /* 0x001b200001fa7983 */ /* 0x0007680000300a00 */
        /* <DEDUP_REMOVED lines=21> */
[----:B-1----:R3:W5:Y:S04]  /*41db0*/  LDL.LU.64 R196, [R1+0x1850] ;  /* 0x0018500001c47983 */ /* 0x0027680000300a00 */
        /* <DEDUP_REMOVED lines=27> */
[----:B--2---:R3:W5:Y:S04]  /*41f70*/  LDL.LU.64 R12, [R1+0x1888] ;  /* 0x00188800010c7983 */ /* 0x0047680000300a00 */
[----:B------:R-:W-:Y:S04]  /*41f80*/  STL [R1+0xc00], RZ ;  /* 0x000c00ff01007387 */ /* 0x000fe80000100800 */
        /* <DEDUP_REMOVED lines=767> */
[----:B------:R-:W-:Y:S04]  /*44f80*/  STL [R1], RZ ;  /* 0x000000ff01007387 */ /* 0x000fe80000100800 */
        /* <DEDUP_REMOVED lines=104> */
[----:B------:R-:W-:Y:S01]  /*45610*/  STL [R1+0x1a4], RZ ;  /* 0x0001a4ff01007387 */ /* 0x000fe20000100800 */
[----:B------:R-:W-:-:S03]  /*45620*/  USHF.R.S32.HI UR8, URZ, 0x1f, UR7 ;  /* 0x0000001f3f087899 */ /* 0x000fc60008011407 */
[----:B------:R-:W-:Y:S04]  /*45630*/  STL [R1+0x1a8], RZ ;  /* 0x0001a8ff01007387 */ /* 0x000fe80000100800 */
[----:B------:R-:W-:Y:S04]  /*45640*/  STL [R1+0x1ac], RZ ;  /* 0x0001acff01007387 */ /* 0x000fe80000100800 */
[----:B------:R-:W-:Y:S04]  /*45650*/  STL [R1+0x1b0], RZ ;  /* 0x0001b0ff01007387 */ /* 0x000fe80000100800 */
[----:B------:R-:W-:Y:S01]  /*45660*/  STL [R1+0x1b4], RZ ;  /* 0x0001b4ff01007387 */ /* 0x000fe20000100800 */
[----:B------:R-:W-:-:S03]  /*45670*/  ULEA.HI UR8, UR8, UR7, URZ, 0x6 ;  /* 0x0000000708087291 */ /* 0x000fc6000f8f303f */
        /* <DEDUP_REMOVED lines=8> */
[----:B------:R-:W-:Y:S04]  /*45700*/  STL [R1+0x1d4], RZ ;  /* 0x0001d4ff01007387 */ /* 0x000fe80000100800 */
[----:B------:R-:W-:Y:S04]  /*45710*/  STL [R1+0x1d8], RZ ;  /* 0x0001d8ff01007387 */ /* 0x000fe80000100800 */
[----:B------:R-:W-:Y:S01]  /*45720*/  STL [R1+0x1dc], RZ ;  /* 0x0001dcff01007387 */ /* 0x000fe20000100800 */
[----:B------:R-:W-:-:S03]  /*45730*/  IMAD.U32 R5, RZ, RZ, UR9 ;  /* 0x00000009ff057e24 */ /* 0x000fc6000f8e00ff */
[----:B------:R-:W-:Y:S01]  /*45740*/  STL [R1+0x1e0], RZ ;  /* 0x0001e0ff01007387 */ /* 0x000fe20000100800 */
[----:B------:R-:W-:-:S03]  /*45750*/  UIADD3 UR7, UR9, -0x6, URZ ;  /* 0xfffffffa09077890 */ /* 0x000fc6000fffe03f */
[----:B------:R-:W-:Y:S04]  /*45760*/  STL [R1+0x1e4], RZ ;  /* 0x0001e4ff01007387 */ /* 0x000fe80000100800 */
[----:B------:R-:W-:Y:S04]  /*45770*/  STL [R1+0x1e8], RZ ;  /* 0x0001e8ff01007387 */ /* 0x000fe80000100800 */
[----:B------:R-:W-:Y:S04]  /*45780*/  STL [R1+0x1ec], RZ ;  /* 0x0001ecff01007387 */ /* 0x000fe80000100800 */
[----:B------:R-:W-:Y:S04]  /*45790*/  STL [R1+0x1f0], RZ ;  /* 0x0001f0ff01007387 */ /* 0x000fe80000100800 */
[----:B------:R-:W-:Y:S04]  /*457a0*/  STL [R1+0x1f4], RZ ;  /* 0x0001f4ff01007387 */ /* 0x000fe80000100800 */
[----:B------:R-:W-:Y:S04]  /*457b0*/  STL [R1+0x1f8], RZ ;  /* 0x0001f8ff01007387 */ /* 0x000fe80000100800 */
[----:B------:R-:W-:Y:S04]  /*457c0*/  STL [R1+0x1fc], RZ ;  /* 0x0001fcff01007387 */ /* 0x000fe80000100800 */
[----:B------:R1:W-:Y:S02]  /*457d0*/  STL [R1+0x18bc], R5 ;  /* 0x0018bc0501007387 */ /* 0x0003e40000100800 */
[----:B-1----:R-:W-:-:S05]  /*457e0*/  IMAD.U32 R5, RZ, RZ, UR7 ;  /* 0x00000007ff057e24 */ /* 0x002fca000f8e00ff */
[----:B------:R3:W-:Y:S01]  /*457f0*/  STL [R1+0x18b8], R5 ;  /* 0x0018b80501007387 */ /* 0x0007e20000100800 */
[----:B------:R-:W-:Y:S02]  /*45800*/  SHF.R.S32.HI R3, RZ, 0x1f, R4 ;  /* 0x0000001fff037819 */ /* 0x000fe40000011404 */
[----:B------:R-:W-:Y:S02]  /*45810*/  SHF.R.S32.HI R0, RZ, 0x1f, R2 ;  /* 0x0000001fff007819 */ /* 0x000fe40000011402 */
[----:B------:R-:W-:Y:S02]  /*45820*/  CS2R R24, SRZ ;  /* 0x0000000000187805 */ /* 0x000fe4000001ff00 */
[----:B------:R-:W-:Y:S02]  /*45830*/  SHF.L.U64.HI R3, R4, 0x2, R3 ;  /* 0x0000000204037819 */ /* 0x000fe40000010203 */
[----:B------:R-:W-:Y:S02]  /*45840*/  CS2R R26, SRZ ;  /* 0x00000000001a7805 */ /* 0x000fe4000001ff00 */
[C---:B------:R-:W-:Y:S01]  /*45850*/  SHF.L.U64.HI R0, R2.reuse, 0x2, R0 ;  /* 0x0000000202007819 */ /* 0x040fe20000010200 */
[----:B------:R-:W-:Y:S01]  /*45860*/  IMAD.SHL.U32 R2, R2, 0x4, RZ ;  /* 0x0000000402027824 */ /* 0x000fe200078e00ff */
[----:B------:R-:W-:-:S02]  /*45870*/  SHF.L.U32 R4, R4, 0x2, RZ ;  /* 0x0000000204047819 */ /* 0x000fc400000006ff */
        /* <DEDUP_REMOVED lines=61> */
[----:B------:R-:W-:Y:S01]  /*45c50*/  CS2R R150, SRZ ;  /* 0x0000000000967805 */ /* 0x000fe2000001ff00 */
[----:B------:R-:W-:Y:S01]  /*45c60*/  UMOV UR6, 0x5 ;  /* 0x0000000500067882 */ /* 0x000fe20000000000 */
[----:B------:R-:W-:Y:S01]  /*45c70*/  UMOV UR60, 0xffffffff ;  /* 0xffffffff003c7882 */ /* 0x000fe20000000000 */
[----:B---3--:R-:W-:-:S05]  /*45c80*/  UMOV UR7, URZ ;  /* 0x0000003f00077c82 */ /* 0x008fca0008000000 */
.L_x_1:
[----:B-----5:R-:W-:Y:S01]  /*45c90*/  STL.64 [R1+0x1e88], R250 ;  /* 0x001e88fa01007387 */ /* 0x020fe20000100a00 */
[----:B------:R-:W-:Y:S01]  /*45ca0*/  UIADD3 UR60, UR60, 0x1, URZ ;  /* 0x000000013c3c7890 */ /* 0x000fe2000fffe03f */
[----:B------:R-:W-:-:S04]  /*45cb0*/  DEPBAR.LE SB0, 0xa ;  /* 0x000082800000791a */ /* 0x000fc80000000000 */
        /* <DEDUP_REMOVED lines=63> */
[----:B-1----:R-:W2:Y:S04]  /*460b0*/  LDL.LU.64 R124, [R1+0xc00] ;  /* 0x000c0000017c7983 */ /* 0x002ea80000300a00 */
        /* <DEDUP_REMOVED lines=63> */
[----:B------:R-:W-:Y:S01]  /*464b0*/  UISETP.GT.AND UP0, UPT, UR60, 0x6, UPT ;  /* 0x000000063c00788c */ /* 0x000fe2000bf04270 */
[----:B------:R-:W-:Y:S01]  /*464c0*/  MOV R6, UR5 ;  /* 0x0000000500067c02 */ /* 0x000fe20008000f00 */
[----:B------:R-:W-:Y:S01]  /*464d0*/  UMOV UR11, 0x40000040 ;  /* 0x40000040000b7882 */ /* 0x000fe20000000000 */
[----:B------:R-:W-:Y:S01]  /*464e0*/  BAR.SYNC.DEFER_BLOCKING 0x0 ;  /* 0x0000000000007b1d */ /* 0x000fe20000010000 */
[----:B------:R-:W-:Y:S01]  /*464f0*/  USEL UR60, UR60, URZ, !UP0 ;  /* 0x0000003f3c3c7287 */ /* 0x000fe2000c000000 */
[----:B------:R-:W-:-:S03]  /*46500*/  MOV R5, UR4 ;  /* 0x0000000400057c02 */ /* 0x000fc60008000f00 */
[----:B------:R-:W-:Y:S02]  /*46510*/  ULEA UR8, UR60, UR61, 0x10 ;  /* 0x0000003d3c087291 */ /* 0x000fe4000f8e803f */
[----:B------:R-:W-:Y:S01]  /*46520*/  ULEA UR9, UR60, UR61, 0x11 ;  /* 0x0000003d3c097291 */ /* 0x000fe2000f8e883f */
[----:B------:R1:W-:Y:S01]  /*46530*/  STL [R1+0x1c58], R7 ;  /* 0x001c580701007387 */ /* 0x0003e20000100800 */
[----:B------:R-:W-:Y:S02]  /*46540*/  UIADD3 UR8, UR8, 0xe0000, URZ ;  /* 0x000e000008087890 */ /* 0x000fe4000fffe03f */
[----:B------:R-:W-:Y:S01]  /*46550*/  USHF.R.U32.HI UR9, URZ, 0x4, UR9 ;  /* 0x000000043f097899 */ /* 0x000fe20008011609 */
[----:B------:R3:W-:Y:S01]  /*46560*/  STL.64 [R1+0x1bc8], R8 ;  /* 0x001bc80801007387 */ /* 0x0007e20000100a00 */
[----:B------:R-:W-:Y:S02]  /*46570*/  USHF.R.U32.HI UR8, URZ, 0x4, UR8 ;  /* 0x000000043f087899 */ /* 0x000fe40008011608 */
[----:B------:R-:W-:-:S02]  /*46580*/  USGXT.U32 UR10, UR9, 0xe ;  /* 0x0000000e090a789a */ /* 0x000fc40008000000 */
[----:B------:R-:W-:Y:S01]  /*46590*/  USGXT.U32 UR8, UR8, 0xe ;  /* 0x0000000e0808789a */ /* 0x000fe20008000000 */
[----:B-1----:R-:W4:Y:S01]  /*465a0*/  LDL R7, [R1+0x18b8] ;  /* 0x0018b80001077983 */ /* 0x002f220000100800 */
[----:B------:R-:W-:Y:S01]  /*465b0*/  UMOV UR9, 0x40000040 ;  /* 0x4000004000097882 */ /* 0x000fe20000000000 */
[----:B------:R-:W-:Y:S02]  /*465c0*/  UIADD3 UR14, UP1, UR10, 0x2, URZ ;  /* 0x000000020a0e7890 */ /* 0x000fe4000ff3e03f */
[----:B------:R-:W-:Y:S01]  /*465d0*/  UIADD3 UR16, UP0, UR8, 0x2, URZ ;  /* 0x0000000208107890 */ /* 0x000fe2000ff1e03f */
[----:B------:R-:W-:Y:S01]  /*465e0*/  UMOV UR13, URZ ;  /* 0x0000003f000d7c82 */ /* 0x000fe20008000000 */
[----:B------:R-:W-:Y:S01]  /*465f0*/  UMOV UR12, URZ ;  /* 0x0000003f000c7c82 */ /* 0x000fe20008000000 */
[----:B------:R-:W-:Y:S01]  /*46600*/  UIADD3.X UR15, UR13, 0x40000040, URZ, UP1, !UPT ;  /* 0x400000400d0f7890 */ /* 0x000fe20008ffe43f */
[----:B---3--:R-:W3:Y:S01]  /*46610*/  LDL R8, [R1+0x18c4] ;  /* 0x0018c40001087983 */ /* 0x008ee20000100800 */
[----:B------:R-:W-:-:S02]  /*46620*/  UIADD3.X UR13, UR12, 0x40000040, URZ, UP0, !UPT ;  /* 0x400000400c0d7890 */ /* 0x000fc400087fe43f */
[----:B------:R-:W-:Y:S01]  /*46630*/  UIADD3.64 UR38, UR14, 0x2, URZ ;  /* 0x000000020e267897 */ /* 0x000fe2000fffe03f */
[----:B------:R-:W-:Y:S01]  /*46640*/  UMOV UR12, UR16 ;  /* 0x00000010000c7c82 */ /* 0x000fe20008000000 */
[----:B------:R-:W-:Y:S02]  /*46650*/  UIADD3.64 UR34, UR14, 0x4, URZ ;  /* 0x000000040e227897 */ /* 0x000fe4000fffe03f */
[----:B------:R-:W-:Y:S02]  /*46660*/  UIADD3.64 UR36, UR12, 0x2, URZ ;  /* 0x000000020c247897 */ /* 0x000fe4000fffe03f */
[----:B------:R-:W-:Y:S02]  /*46670*/  UIADD3.64 UR32, UR12, 0x4, URZ ;  /* 0x000000040c207897 */ /* 0x000fe4000fffe03f */
[----:B------:R-:W-:Y:S02]  /*46680*/  UIADD3.64 UR30, UR14, 0x7fe, URZ ;  /* 0x000007fe0e1e7897 */ /* 0x000fe4000fffe03f */
[----:B------:R-:W-:-:S02]  /*46690*/  UIADD3.64 UR28, UR12, 0x7fe, URZ ;  /* 0x000007fe0c1c7897 */ /* 0x000fc4000fffe03f */
[----:B------:R-:W-:Y:S02]  /*466a0*/  UIADD3.64 UR26, UR14, 0x800, URZ ;  /* 0x000008000e1a7897 */ /* 0x000fe4000fffe03f */
[----:B------:R-:W-:Y:S02]  /*466b0*/  UIADD3.64 UR24, UR12, 0x800, URZ ;  /* 0x000008000c187897 */ /* 0x000fe4000fffe03f */
[----:B------:R-:W-:Y:S02]  /*466c0*/  UIADD3.64 UR22, UR14, 0x802, URZ ;  /* 0x000008020e167897 */ /* 0x000fe4000fffe03f */
[----:B------:R-:W-:Y:S02]  /*466d0*/  UIADD3.64 UR20, UR12, 0x802, URZ ;  /* 0x000008020c147897 */ /* 0x000fe4000fffe03f */
[----:B------:R-:W-:Y:S02]  /*466e0*/  UIADD3.64 UR18, UR14, 0x804, URZ ;  /* 0x000008040e127897 */ /* 0x000fe4000fffe03f */
[----:B------:R-:W-:Y:S01]  /*466f0*/  UIADD3.64 UR16, UR12, 0x804, URZ ;  /* 0x000008040c107897 */ /* 0x000fe2000fffe03f */
[----:B--2---:R-:W-:-:S06]  /*46700*/  WARPGROUP.ARRIVE ;  /* 0x00000000000079c5 */ /* 0x004fcc0000000000 */
[----:B------:R-:W-:Y:S03]  /*46710*/  HGMMA.64x256x8.F32.TF32 R124, gdesc[UR8], R124, gsb0 ;  /* 0x07e00000087c79f0 */ /* 0x000fe6000800287c */
[----:B------:R-:W-:Y:S02]  /*46720*/  WARPGROUP.DEPBAR.LE gsb0, 0x0 ;  /* 0x00008000000079c5 */ /* 0x000fe40000010000 */
[----:B------:R-:W-:-:S15]  /*46730*/  WARPGROUP.ARRIVE ;  /* 0x00000000000079c5 */ /* 0x000fde0000000000 */
[----:B------:R-:W-:-:S08]  /*46740*/  NOP ;  /* 0x0000000000007918 */ /* 0x000fd00000000000 */
        /* <DEDUP_REMOVED lines=26> */
[----:B------:R1:W-:Y:S04]  /*468f0*/  STL.64 [R1+0xc00], R124 ;  /* 0x000c007c01007387 */ /* 0x0003e80000100a00 */
        /* <DEDUP_REMOVED lines=63> */
[----:B-1----:R-:W3:Y:S04]  /*46cf0*/  LDL.LU.64 R124, [R1+0x800] ;  /* 0x00080000017c7983 */ /* 0x002ee80000300a00 */
[----:B--2---:R-:W2:Y:S04]  /*46d00*/  LDL.LU.64 R126, [R1+0x808] ;  /* 0x00080800017e7983 */ /* 0x004ea80000300a00 */
[----:B----4-:R-:W4:Y:S04]  /*46d10*/  LDL.LU.64 R128, [R1+0x810] ;  /* 0x0008100001807983 */ /* 0x010f280000300a00 */
[----:B---3--:R-:W3:Y:S04]  /*46d20*/  LDL.LU.64 R130, [R1+0x818] ;  /* 0x0008180001827983 */ /* 0x008ee80000300a00 */
[----:B------:R-:W2:Y:S04]  /*46d30*/  LDL.LU.64 R132, [R1+0x820] ;  /* 0x0008200001847983 */ /* 0x000ea80000300a00 */
[----:B------:R-:W4:Y:S04]  /*46d40*/  LDL.LU.64 R134, [R1+0x828] ;  /* 0x0008280001867983 */ /* 0x000f280000300a00 */
[----:B------:R-:W3:Y:S04]  /*46d50*/  LDL.LU.64 R136, [R1+0x830] ;  /* 0x0008300001887983 */ /* 0x000ee80000300a00 */
[----:B------:R-:W2:Y:S04]  /*46d60*/  LDL.LU.64 R138, [R1+0x838] ;  /* 0x00083800018a7983 */ /* 0x000ea80000300a00 */
[----:B------:R-:W4:Y:S04]  /*46d70*/  LDL.LU.64 R140, [R1+0x840] ;  /* 0x00084000018c7983 */ /* 0x000f280000300a00 */
[----:B------:R-:W3:Y:S04]  /*46d80*/  LDL.LU.64 R142, [R1+0x848] ;  /* 0x00084800018e7983 */ /* 0x000ee80000300a00 */
[----:B------:R-:W2:Y:S04]  /*46d90*/  LDL.LU.64 R144, [R1+0x850] ;  /* 0x0008500001907983 */ /* 0x000ea80000300a00 */
[----:B------:R-:W4:Y:S04]  /*46da0*/  LDL.LU.64 R146, [R1+0x858] ;  /* 0x0008580001927983 */ /* 0x000f280000300a00 */
[----:B------:R-:W3:Y:S04]  /*46db0*/  LDL.LU.64 R148, [R1+0x860] ;  /* 0x0008600001947983 */ /* 0x000ee80000300a00 */
[----:B------:R-:W2:Y:S04]  /*46dc0*/  LDL.LU.64 R150, [R1+0x868] ;  /* 0x0008680001967983 */ /* 0x000ea80000300a00 */
[----:B--2---:R-:W-:Y:S04]  /*46dd0*/  STL.64 [R1+0x2488], R150 ;  /* 0x0024889601007387 */ /* 0x004fe80000100a00 */
[----:B---3--:R-:W-:Y:S04]  /*46de0*/  STL.64 [R1+0x2480], R148 ;  /* 0x0024809401007387 */ /* 0x008fe80000100a00 */
[----:B----4-:R-:W-:Y:S04]  /*46df0*/  STL.64 [R1+0x2478], R146 ;  /* 0x0024789201007387 */ /* 0x010fe80000100a00 */
        /* <DEDUP_REMOVED lines=125> */
[----:B------:R-:W-:Y:S01]  /*475d0*/  UIADD3.64 UR46, UR14, 0xffe, URZ ;  /* 0x00000ffe0e2e7897 */ /* 0x000fe2000fffe03f */
[----:B------:R-:W-:Y:S01]  /*475e0*/  UMOV UR44, UR8 ;  /* 0x00000008002c7c82 */ /* 0x000fe20008000000 */
[----:B------:R-:W-:Y:S01]  /*475f0*/  UMOV UR45, UR9 ;  /* 0x00000009002d7c82 */ /* 0x000fe20008000000 */
[----:B------:R-:W-:Y:S01]  /*47600*/  UIADD3.64 UR42, UR14, 0x1000, URZ ;  /* 0x000010000e2a7897 */ /* 0x000fe2000fffe03f */
[----:B------:R-:W3:Y:S01]  /*47610*/  LDL.LU.64 R152, [R1+0x870] ;  /* 0x0008700001987983 */ /* 0x000ee20000300a00 */
[----:B------:R-:W-:Y:S01]  /*47620*/  UMOV UR40, UR12 ;  /* 0x0000000c00287c82 */ /* 0x000fe20008000000 */
[----:B------:R-:W-:Y:S01]  /*47630*/  UMOV UR41, UR13 ;  /* 0x0000000d00297c82 */ /* 0x000fe20008000000 */
[----:B------:R-:W-:Y:S01]  /*47640*/  UIADD3.64 UR50, UR14, 0x1004, URZ ;  /* 0x000010040e327897 */ /* 0x000fe2000fffe03f */
[----:B------:R-:W3:Y:S01]  /*47650*/  LDL.LU.64 R154, [R1+0x878] ;  /* 0x00087800019a7983 */ /* 0x000ee20000300a00 */
[----:B--2---:R-:W-:Y:S01]  /*47660*/  WARPGROUP.ARRIVE ;  /* 0x00000000000079c5 */ /* 0x004fe20000000000 */
[----:B------:R-:W-:Y:S01]  /*47670*/  UMOV UR4, UR42 ;  /* 0x0000002a00047c82 */ /* 0x000fe20008000000 */
[----:B------:R-:W-:Y:S01]  /*47680*/  UMOV UR5, UR43 ;  /* 0x0000002b00057c82 */ /* 0x000fe20008000000 */
[----:B------:R-:W-:Y:S01]  /*47690*/  UMOV UR48, UR32 ;  /* 0x0000002000307c82 */ /* 0x000fe20008000000 */
[----:B------:R-:W-:Y:S01]  /*476a0*/  UMOV UR49, UR33 ;  /* 0x0000002100317c82 */ /* 0x000fe20008000000 */
[----:B------:R-:W-:Y:S01]  /*476b0*/  UIADD3.64 UR54, UR14, 0x17fe, URZ ;  /* 0x000017fe0e367897 */ /* 0x000fe2000fffe03f */
[----:B------:R-:W-:Y:S01]  /*476c0*/  HGMMA.64x256x8.F32.TF32 R24, gdesc[UR44], R24, gsb0 ;  /* 0x07e000002c1879f0 */ /* 0x000fe20008002818 */
[----:B------:R-:W-:Y:S01]  /*476d0*/  UMOV UR52, UR28 ;  /* 0x0000001c00347c82 */ /* 0x000fe20008000000 */
[----:B------:R-:W-:Y:S01]  /*476e0*/  UMOV UR53, UR29 ;  /* 0x0000001d00357c82 */ /* 0x000fe20008000000 */
[----:B------:R-:W-:Y:S01]  /*476f0*/  UIADD3.64 UR58, UR14, 0x1800, URZ ;  /* 0x000018000e3a7897 */ /* 0x000fe2000fffe03f */
[----:B------:R-:W3:Y:S01]  /*47700*/  LDL.LU.64 R156, [R1+0x880] ;  /* 0x00088000019c7983 */ /* 0x000ee20000300a00 */
[----:B------:R-:W-:Y:S01]  /*47710*/  UMOV UR56, UR24 ;  /* 0x0000001800387c82 */ /* 0x000fe20008000000 */
[----:B------:R-:W-:-:S02]  /*47720*/  UMOV UR57, UR25 ;  /* 0x0000001900397c82 */ /* 0x000fc40008000000 */
        /* <DEDUP_REMOVED lines=47> */
[----:B------:R-:W-:-:S02]  /*47a20*/  WARPGROUP.DEPBAR.LE gsb0, 0x0 ;  /* 0x00008000000079c5 */ /* 0x000fc40000010000 */
[----:B------:R-:W-:-:S06]  /*47a30*/  WARPGROUP.ARRIVE ;  /* 0x00000000000079c5 */ /* 0x000fcc0000000000 */
[----:B------:R-:W-:Y:S01]  /*47a40*/  HGMMA.64x256x8.F32.TF32 R24, gdesc[UR40], R24, gsb0 ;  /* 0x07e00000281879f0 */ /* 0x000fe20008002818 */
[----:B------:R-:W-:Y:S01]  /*47a50*/  UIADD3.64 UR42, UR14, 0x1002, URZ ;  /* 0x000010020e2a7897 */ /* 0x000fe2000fffe03f */
[----:B------:R-:W-:Y:S01]  /*47a60*/  UMOV UR40, UR36 ;  /* 0x0000002400287c82 */ /* 0x000fe20008000000 */
[----:B------:R-:W-:Y:S01]  /*47a70*/  UMOV UR41, UR37 ;  /* 0x0000002500297c82 */ /* 0x000fe20008000000 */
[----:B------:R-:W-:Y:S02]  /*47a80*/  WARPGROUP.DEPBAR.LE gsb0, 0x0 ;  /* 0x00008000000079c5 */ /* 0x000fe40000010000 */
[----:B------:R-:W-:-:S15]  /*47a90*/  WARPGROUP.ARRIVE ;  /* 0x00000000000079c5 */ /* 0x000fde0000000000 */
[----:B------:R-:W-:-:S07]  /*47aa0*/  NOP ;  /* 0x0000000000007918 */ /* 0x000fce0000000000 */
        /* <DEDUP_REMOVED lines=8> */
[----:B------:R-:W-:Y:S01]  /*47b30*/  HGMMA.64x256x8.F32.TF32 R24, gdesc[UR52], R24, gsb0 ;  /* 0x07e00000341879f0 */ /* 0x000fe20008002818 */
[----:B------:R-:W-:Y:S01]  /*47b40*/  UIADD3.64 UR42, UR14, 0x1802, URZ ;  /* 0x000018020e2a7897 */ /* 0x000fe2000fffe03f */
[----:B------:R-:W-:Y:S01]  /*47b50*/  UMOV UR40, UR20 ;  /* 0x0000001400287c82 */ /* 0x000fe20008000000 */
[----:B------:R-:W-:Y:S01]  /*47b60*/  UMOV UR41, UR21 ;  /* 0x0000001500297c82 */ /* 0x000fe20008000000 */
[----:B------:R-:W-:Y:S02]  /*47b70*/  WARPGROUP.DEPBAR.LE gsb0, 0x0 ;  /* 0x00008000000079c5 */ /* 0x000fe40000010000 */
[----:B------:R-:W-:-:S15]  /*47b80*/  WARPGROUP.ARRIVE ;  /* 0x00000000000079c5 */ /* 0x000fde0000000000 */
[----:B------:R-:W-:-:S07]  /*47b90*/  NOP ;  /* 0x0000000000007918 */ /* 0x000fce0000000000 */
[----:B------:R-:W-:Y:S01]  /*47ba0*/  HGMMA.64x256x8.F32.TF32 R24, gdesc[UR56], R24, gsb0 ;  /* 0x07e00000381879f0 */ /* 0x000fe20008002818 */
[----:B------:R-:W-:Y:S01]  /*47bb0*/  UMOV UR56, UR42 ;  /* 0x0000002a00387c82 */ /* 0x000fe20008000000 */
[----:B------:R-:W-:Y:S01]  /*47bc0*/  UMOV UR57, UR43 ;  /* 0x0000002b00397c82 */ /* 0x000fe20008000000 */
        /* <DEDUP_REMOVED lines=90> */
[----:B------:R-:W-:-:S02]  /*48170*/  UIADD3.64 UR8, UR12, 0x1fe, URZ ;  /* 0x000001fe0c087897 */ /* 0x000fc4000fffe03f */
[----:B------:R-:W-:Y:S01]  /*48180*/  UIADD3.64 UR40, UR12, 0x200, URZ ;  /* 0x000002000c287897 */ /* 0x000fe2000fffe03f */
[----:B------:R-:W2:Y:S01]  /*48190*/  LDL.LU.64 R122, [R1+0x2418] ;  /* 0x00241800017a7983 */ /* 0x000ea20000300a00 */
[----:B------:R-:W-:Y:S01]  /*481a0*/  UMOV UR48, UR42 ;  /* 0x0000002a00307c82 */ /* 0x000fe20008000000 */
[----:B------:R-:W-:Y:S01]  /*481b0*/  UMOV UR49, UR43 ;  /* 0x0000002b00317c82 */ /* 0x000fe20008000000 */
[----:B------:R-:W-:Y:S01]  /*481c0*/  UMOV UR42, UR14 ;  /* 0x0000000e002a7c82 */ /* 0x000fe20008000000 */
[----:B------:R-:W-:Y:S01]  /*481d0*/  UMOV UR43, UR15 ;  /* 0x0000000f002b7c82 */ /* 0x000fe20008000000 */
[----:B------:R-:W-:Y:S01]  /*481e0*/  UIADD3.64 UR36, UR12, 0x202, URZ ;  /* 0x000002020c247897 */ /* 0x000fe2000fffe03f */
[----:B------:R-:W4:Y:S01]  /*481f0*/  LDL.LU.64 R120, [R1+0x2410] ;  /* 0x0024100001787983 */ /* 0x000f220000300a00 */
[----:B------:R-:W-:Y:S02]  /*48200*/  UIADD3.64 UR32, UR12, 0x204, URZ ;  /* 0x000002040c207897 */ /* 0x000fe4000fffe03f */
[----:B------:R-:W-:Y:S01]  /*48210*/  UIADD3.64 UR28, UR12, 0x9fe, URZ ;  /* 0x000009fe0c1c7897 */ /* 0x000fe2000fffe03f */
[----:B------:R-:W4:Y:S01]  /*48220*/  LDL.LU.64 R118, [R1+0x2408] ;  /* 0x0024080001767983 */ /* 0x000f220000300a00 */
[----:B------:R-:W-:-:S02]  /*48230*/  UIADD3.64 UR24, UR12, 0xa00, URZ ;  /* 0x00000a000c187897 */ /* 0x000fc4000fffe03f */
[----:B------:R-:W-:Y:S01]  /*48240*/  UIADD3.64 UR20, UR12, 0xa02, URZ ;  /* 0x00000a020c147897 */ /* 0x000fe2000fffe03f */
[----:B------:R-:W4:Y:S01]  /*48250*/  LDL.LU.64 R116, [R1+0x2400] ;  /* 0x0024000001747983 */ /* 0x000f220000300a00 */
[----:B------:R-:W-:-:S03]  /*48260*/  UIADD3.64 UR16, UR12, 0xa04, URZ ;  /* 0x00000a040c107897 */ /* 0x000fc6000fffe03f */
        /* <DEDUP_REMOVED lines=46> */
[----:B---3--:R-:W-:-:S06]  /*48550*/  WARPGROUP.ARRIVE ;  /* 0x00000000000079c5 */ /* 0x008fcc0000000000 */
        /* <DEDUP_REMOVED lines=94> */
[----:B-1----:R-:W4:Y:S04]  /*48b40*/  LDL.LU.64 R124, [R1+0x400] ;  /* 0x00040000017c7983 */ /* 0x002f280000300a00 */
[----:B---3--:R-:W3:Y:S04]  /*48b50*/  LDL.LU.64 R126, [R1+0x408] ;  /* 0x00040800017e7983 */ /* 0x008ee80000300a00 */
[----:B--2---:R-:W2:Y:S04]  /*48b60*/  LDL.LU.64 R128, [R1+0x410] ;  /* 0x0004100001807983 */ /* 0x004ea80000300a00 */
[----:B----4-:R-:W4:Y:S04]  /*48b70*/  LDL.LU.64 R130, [R1+0x418] ;  /* 0x0004180001827983 */ /* 0x010f280000300a00 */
        /* <DEDUP_REMOVED lines=10> */
[----:B---3--:R-:W-:Y:S04]  /*48c20*/  STL.64 [R1+0x2288], R150 ;  /* 0x0022889601007387 */ /* 0x008fe80000100a00 */
[----:B----4-:R-:W-:Y:S04]  /*48c30*/  STL.64 [R1+0x2280], R148 ;  /* 0x0022809401007387 */ /* 0x010fe80000100a00 */
[----:B--2---:R-:W-:Y:S04]  /*48c40*/  STL.64 [R1+0x2278], R146 ;  /* 0x0022789201007387 */ /* 0x004fe80000100a00 */
        /* <DEDUP_REMOVED lines=125> */
[----:B------:R-:W-:Y:S01]  /*49420*/  UMOV UR44, UR8 ;  /* 0x00000008002c7c82 */ /* 0x000fe20008000000 */
[----:B------:R-:W-:Y:S01]  /*49430*/  UMOV UR45, UR9 ;  /* 0x00000009002d7c82 */ /* 0x000fe20008000000 */
[----:B------:R-:W-:Y:S01]  /*49440*/  UMOV UR42, UR4 ;  /* 0x00000004002a7c82 */ /* 0x000fe20008000000 */
[----:B------:R-:W-:Y:S01]  /*49450*/  UMOV UR43, UR5 ;  /* 0x00000005002b7c82 */ /* 0x000fe20008000000 */
[----:B--2---:R-:W-:Y:S01]  /*49460*/  WARPGROUP.ARRIVE ;  /* 0x00000000000079c5 */ /* 0x004fe20000000000 */
[----:B------:R-:W2:Y:S01]  /*49470*/  LDL.LU.64 R152, [R1+0x470] ;  /* 0x0004700001987983 */ /* 0x000ea20000300a00 */
[----:B------:R-:W-:-:S03]  /*49480*/  UIADD3.64 UR8, UR14, 0x1002, URZ ;  /* 0x000010020e087897 */ /* 0x000fc6000fffe03f */
[----:B------:R-:W2:Y:S01]  /*49490*/  LDL.LU.64 R154, [R1+0x478] ;  /* 0x00047800019a7983 */ /* 0x000ea20000300a00 */
[----:B------:R-:W-:Y:S03]  /*494a0*/  HGMMA.64x256x8.F32.TF32 R24, gdesc[UR44], R24, gsb0 ;  /* 0x07e000002c1879f0 */ /* 0x000fe60008002818 */
        /* <DEDUP_REMOVED lines=48> */
[----:B------:R-:W-:-:S02]  /*497b0*/  WARPGROUP.DEPBAR.LE gsb0, 0x0 ;  /* 0x00008000000079c5 */ /* 0x000fc40000010000 */
[----:B------:R-:W-:-:S06]  /*497c0*/  WARPGROUP.ARRIVE ;  /* 0x00000000000079c5 */ /* 0x000fcc0000000000 */
[----:B------:R-:W-:Y:S01]  /*497d0*/  HGMMA.64x256x8.F32.TF32 R24, gdesc[UR40], R24, gsb0 ;  /* 0x07e00000281879f0 */ /* 0x000fe20008002818 */
[----:B------:R-:W-:Y:S01]  /*497e0*/  UMOV UR42, UR8 ;  /* 0x00000008002a7c82 */ /* 0x000fe20008000000 */
[----:B------:R-:W-:Y:S01]  /*497f0*/  UMOV UR43, UR9 ;  /* 0x00000009002b7c82 */ /* 0x000fe20008000000 */
[----:B------:R-:W-:Y:S01]  /*49800*/  UMOV UR40, UR36 ;  /* 0x0000002400287c82 */ /* 0x000fe20008000000 */
[----:B------:R-:W-:Y:S01]  /*49810*/  UMOV UR41, UR37 ;  /* 0x0000002500297c82 */ /* 0x000fe20008000000 */
[----:B------:R-:W-:Y:S02]  /*49820*/  WARPGROUP.DEPBAR.LE gsb0, 0x0 ;  /* 0x00008000000079c5 */ /* 0x000fe40000010000 */
[----:B------:R-:W-:-:S15]  /*49830*/  WARPGROUP.ARRIVE ;  /* 0x00000000000079c5 */ /* 0x000fde0000000000 */
[----:B------:R-:W-:-:S06]  /*49840*/  NOP ;  /* 0x0000000000007918 */ /* 0x000fcc0000000000 */
        /* <DEDUP_REMOVED lines=120> */
[----:B------:R-:W-:-:S02]  /*49fd0*/  UIADD3.64 UR8, UR12, 0x3fe, URZ ;  /* 0x000003fe0c087897 */ /* 0x000fc4000fffe03f */
[----:B------:R-:W-:Y:S01]  /*49fe0*/  UIADD3.64 UR40, UR12, 0x400, URZ ;  /* 0x000004000c287897 */ /* 0x000fe2000fffe03f */
[----:B------:R-:W3:Y:S01]  /*49ff0*/  LDL.LU.64 R122, [R1+0x2218] ;  /* 0x00221800017a7983 */ /* 0x000ee20000300a00 */
        /* <DEDUP_REMOVED lines=152> */
[----:B-1----:R-:W4:Y:S04]  /*4a980*/  LDL.LU.64 R124, [R1] ;  /* 0x00000000017c7983 */ /* 0x002f280000300a00 */
[----:B--2---:R-:W2:Y:S04]  /*4a990*/  LDL.LU.64 R126, [R1+0x8] ;  /* 0x00000800017e7983 */ /* 0x004ea80000300a00 */
[----:B---3--:R-:W3:Y:S04]  /*4a9a0*/  LDL.LU.64 R128, [R1+0x10] ;  /* 0x0000100001807983 */ /* 0x008ee80000300a00 */
[----:B----4-:R-:W4:Y:S04]  /*4a9b0*/  LDL.LU.64 R130, [R1+0x18] ;  /* 0x0000180001827983 */ /* 0x010f280000300a00 */
[----:B------:R-:W2:Y:S04]  /*4a9c0*/  LDL.LU.64 R132, [R1+0x20] ;  /* 0x0000200001847983 */ /* 0x000ea80000300a00 */
[----:B------:R-:W3:Y:S04]  /*4a9d0*/  LDL.LU.64 R134, [R1+0x28] ;  /* 0x0000280001867983 */ /* 0x000ee80000300a00 */
[----:B------:R-:W4:Y:S04]  /*4a9e0*/  LDL.LU.64 R136, [R1+0x30] ;  /* 0x0000300001887983 */ /* 0x000f280000300a00 */
[----:B------:R-:W2:Y:S04]  /*4a9f0*/  LDL.LU.64 R138, [R1+0x38] ;  /* 0x00003800018a7983 */ /* 0x000ea80000300a00 */
[----:B------:R-:W3:Y:S04]  /*4aa00*/  LDL.LU.64 R140, [R1+0x40] ;  /* 0x00004000018c7983 */ /* 0x000ee80000300a00 */
[----:B------:R-:W4:Y:S04]  /*4aa10*/  LDL.LU.64 R142, [R1+0x48] ;  /* 0x00004800018e7983 */ /* 0x000f280000300a00 */
[----:B------:R-:W2:Y:S04]  /*4aa20*/  LDL.LU.64 R144, [R1+0x50] ;  /* 0x0000500001907983 */ /* 0x000ea80000300a00 */
[----:B------:R-:W3:Y:S04]  /*4aa30*/  LDL.LU.64 R146, [R1+0x58] ;  /* 0x0000580001927983 */ /* 0x000ee80000300a00 */
[----:B------:R-:W4:Y:S04]  /*4aa40*/  LDL.LU.64 R148, [R1+0x60] ;  /* 0x0000600001947983 */ /* 0x000f280000300a00 */
[----:B------:R-:W2:Y:S04]  /*4aa50*/  LDL.LU.64 R150, [R1+0x68] ;  /* 0x0000680001967983 */ /* 0x000ea80000300a00 */
[----:B--2---:R-:W-:Y:S04]  /*4aa60*/  STL.64 [R1+0x2088], R150 ;  /* 0x0020889601007387 */ /* 0x004fe80000100a00 */
[----:B----4-:R-:W-:Y:S04]  /*4aa70*/  STL.64 [R1+0x2080], R148 ;  /* 0x0020809401007387 */ /* 0x010fe80000100a00 */
[----:B---3--:R-:W-:Y:S04]  /*4aa80*/  STL.64 [R1+0x2078], R146 ;  /* 0x0020789201007387 */ /* 0x008fe80000100a00 */
        /* <DEDUP_REMOVED lines=179> */
[----:B--2---:R-:W-:-:S06]  /*4b5c0*/  WARPGROUP.ARRIVE ;  /* 0x00000000000079c5 */ /* 0x004fcc0000000000 */
[----:B------:R-:W-:Y:S01]  /*4b5d0*/  HGMMA.64x256x8.F32.TF32 R24, gdesc[UR44], R24, gsb0 ;  /* 0x07e000002c1879f0 */ /* 0x000fe20008002818 */
[----:B------:R-:W-:Y:S02]  /*4b5e0*/  UIADD3.64 UR44, UR14, 0x1002, URZ ;  /* 0x000010020e2c7897 */ /* 0x000fe4000fffe03f */
[----:B------:R-:W-:Y:S02]  /*4b5f0*/  WARPGROUP.DEPBAR.LE gsb0, 0x0 ;  /* 0x00008000000079c5 */ /* 0x000fe40000010000 */
[----:B------:R-:W-:-:S15]  /*4b600*/  WARPGROUP.ARRIVE ;  /* 0x00000000000079c5 */ /* 0x000fde0000000000 */
[----:B------:R-:W-:-:S08]  /*4b610*/  NOP ;  /* 0x0000000000007918 */ /* 0x000fd00000000000 */
        /* <DEDUP_REMOVED lines=128> */
[----:B------:R-:W-:Y:S01]  /*4be20*/  UIADD3.64 UR40, UR12, 0x5fe, URZ ;  /* 0x000005fe0c287897 */ /* 0x000fe2000fffe03f */
[----:B------:R-:W-:Y:S01]  /*4be30*/  UMOV UR42, UR10 ;  /* 0x0000000a002a7c82 */ /* 0x000fe20008000000 */
[----:B------:R-:W-:Y:S01]  /*4be40*/  UMOV UR43, UR11 ;  /* 0x0000000b002b7c82 */ /* 0x000fe20008000000 */
[----:B------:R-:W-:Y:S01]  /*4be50*/  UIADD3.64 UR8, UR12, 0x600, URZ ;  /* 0x000006000c087897 */ /* 0x000fe2000fffe03f */
[----:B------:R-:W2:Y:S01]  /*4be60*/  LDL.LU.64 R122, [R1+0x2018] ;  /* 0x00201800017a7983 */ /* 0x000ea20000300a00 */
[----:B------:R-:W-:Y:S01]  /*4be70*/  UMOV UR10, UR14 ;  /* 0x0000000e000a7c82 */ /* 0x000fe20008000000 */
[----:B------:R-:W-:Y:S01]  /*4be80*/  UMOV UR11, UR15 ;  /* 0x0000000f000b7c82 */ /* 0x000fe20008000000 */
[----:B---3--:R-:W-:Y:S01]  /*4be90*/  WARPGROUP.ARRIVE ;  /* 0x00000000000079c5 */ /* 0x008fe20000000000 */
[----:B------:R-:W-:Y:S01]  /*4bea0*/  UIADD3.64 UR36, UR12, 0x602, URZ ;  /* 0x000006020c247897 */ /* 0x000fe2000fffe03f */
[----:B------:R-:W2:Y:S04]  /*4beb0*/  LDL.LU.64 R120, [R1+0x2010] ;  /* 0x0020100001787983 */ /* 0x000ea80000300a00 */
[----:B------:R-:W-:Y:S01]  /*4bec0*/  HGMMA.64x256x8.F32.TF32 R124, gdesc[UR40], R124, gsb0 ;  /* 0x07e00000287c79f0 */ /* 0x000fe2000800287c */
[----:B------:R-:W-:Y:S01]  /*4bed0*/  UIADD3.64 UR32, UR12, 0x604, URZ ;  /* 0x000006040c207897 */ /* 0x000fe2000fffe03f */
[----:B------:R-:W2:Y:S01]  /*4bee0*/  LDL.LU.64 R118, [R1+0x2008] ;  /* 0x0020080001767983 */ /* 0x000ea20000300a00 */
[----:B------:R-:W-:-:S02]  /*4bef0*/  UIADD3.64 UR28, UR12, 0xdfe, URZ ;  /* 0x00000dfe0c1c7897 */ /* 0x000fc4000fffe03f */
[----:B------:R-:W-:Y:S01]  /*4bf00*/  UIADD3.64 UR24, UR12, 0xe00, URZ ;  /* 0x00000e000c187897 */ /* 0x000fe2000fffe03f */
[----:B------:R-:W2:Y:S01]  /*4bf10*/  LDL.LU.64 R116, [R1+0x2000] ;  /* 0x0020000001747983 */ /* 0x000ea20000300a00 */
[----:B------:R-:W-:Y:S01]  /*4bf20*/  UIADD3.64 UR20, UR12, 0xe02, URZ ;  /* 0x00000e020c147897 */ /* 0x000fe2000fffe03f */
[----:B------:R-:W-:Y:S02]  /*4bf30*/  WARPGROUP.DEPBAR.LE gsb0, 0x0 ;  /* 0x00008000000079c5 */ /* 0x000fe40000010000 */
[----:B------:R-:W-:Y:S01]  /*4bf40*/  WARPGROUP.ARRIVE ;  /* 0x00000000000079c5 */ /* 0x000fe20000000000 */
[----:B------:R-:W-:Y:S01]  /*4bf50*/  UMOV UR14, UR18 ;  /* 0x00000012000e7c82 */ /* 0x000fe20008000000 */
[----:B------:R-:W-:Y:S01]  /*4bf60*/  UMOV UR15, UR19 ;  /* 0x00000013000f7c82 */ /* 0x000fe20008000000 */
[----:B------:R-:W2:-:S15]  /*4bf70*/  LDL.LU.64 R114, [R1+0x1ff8] ;  /* 0x001ff80001727983 */ /* 0x000e9e0000300a00 */
[----:B------:R-:W-:Y:S01]  /*4bf80*/  HGMMA.64x256x8.F32.TF32 R124, gdesc[UR8], R124, gsb0 ;  /* 0x07e00000087c79f0 */ /* 0x000fe2000800287c */
[----:B------:R-:W-:Y:S01]  /*4bf90*/  UIADD3.64 UR12, UR12, 0xe04, URZ ;  /* 0x00000e040c0c7897 */ /* 0x000fe2000fffe03f */
        /* <DEDUP_REMOVED lines=69> */
[----:B------:R-:W-:Y:S04]  /*4c3f0*/  STL.64 [R1], R124 ;  /* 0x0000007c01007387 */ /* 0x000fe80000100a00 */
        /* <DEDUP_REMOVED lines=131> */
[----:B--2---:R-:W-:-:S06]  /*4cc30*/  WARPGROUP.ARRIVE ;  /* 0x00000000000079c5 */ /* 0x004fcc0000000000 */
[----:B------:R-:W-:Y:S01]  /*4cc40*/  HGMMA.64x256x8.F32.TF32 R24, gdesc[UR40], R24, gsb0 ;  /* 0x07e00000281879f0 */ /* 0x000fe20008002818 */
[----:B------:R-:W-:Y:S01]  /*4cc50*/  UMOV UR38, UR44 ;  /* 0x0000002c00267c82 */ /* 0x000fe20008000000 */
[----:B------:R-:W-:Y:S01]  /*4cc60*/  UMOV UR39, UR45 ;  /* 0x0000002d00277c82 */ /* 0x000fe20008000000 */
[----:B------:R-:W-:Y:S02]  /*4cc70*/  WARPGROUP.DEPBAR.LE gsb0, 0x0 ;  /* 0x00008000000079c5 */ /* 0x000fe40000010000 */
[----:B------:R-:W-:-:S15]  /*4cc80*/  WARPGROUP.ARRIVE ;  /* 0x00000000000079c5 */ /* 0x000fde0000000000 */
[----:B------:R-:W-:-:S08]  /*4cc90*/  NOP ;  /* 0x0000000000007918 */ /* 0x000fd00000000000 */
        /* <DEDUP_REMOVED lines=25> */
[----:B------:R-:W-:Y:S02]  /*4ce30*/  R2UR UR52, R7 ;  /* 0x00000000073472ca */ /* 0x000fe400000e0000 */
[----:B------:R-:W2:Y:S01]  /*4ce40*/  LDL R7, [R1+0x18bc] ;  /* 0x0018bc0001077983 */ /* 0x000ea20000100800 */
[----:B------:R-:W-:Y:S01]  /*4ce50*/  UMOV UR14, UR48 ;  /* 0x00000030000e7c82 */ /* 0x000fe20008000000 */
[----:B------:R-:W-:Y:S01]  /*4ce60*/  UMOV UR15, UR49 ;  /* 0x00000031000f7c82 */ /* 0x000fe20008000000 */
[----:B------:R-:W-:Y:S02]  /*4ce70*/  WARPGROUP.DEPBAR.LE gsb0, 0x0 ;  /* 0x00008000000079c5 */ /* 0x000fe40000010000 */
[----:B------:R-:W-:-:S15]  /*4ce80*/  WARPGROUP.ARRIVE ;  /* 0x00000000000079c5 */ /* 0x000fde0000000000 */
[----:B------:R-:W-:-:S05]  /*4ce90*/  NOP ;  /* 0x0000000000007918 */ /* 0x000fca0000000000 */
[----:B------:R-:W-:Y:S03]  /*4cea0*/  HGMMA.64x256x8.F32.TF32 R24, gdesc[UR20], R24, gsb0 ;  /* 0x07e00000141879f0 */ /* 0x000fe60008002818 */
[----:B------:R-:W1:Y:S01]  /*4ceb0*/  S2R R9, SR_TID.X ;  /* 0x0000000000097919 */ /* 0x000e620000002100 */
[----:B------:R-:W-:-:S04]  /*4cec0*/  UIADD3 UR6, UR6, 0x1, URZ ;  /* 0x0000000106067890 */ /* 0x000fc8000fffe03f */
[----:B------:R-:W-:Y:S01]  /*4ced0*/  UISETP.GT.AND UP2, UPT, UR6, 0x6, UPT ;  /* 0x000000060600788c */ /* 0x000fe2000bf44270 */
[----:B------:R-:W-:-:S03]  /*4cee0*/  R2UR UR53, R8 ;  /* 0x00000000083572ca */ /* 0x000fc600000e0000 */
[----:B------:R-:W-:-:S04]  /*4cef0*/  USEL UR6, UR6, URZ, !UP2 ;  /* 0x0000003f06067287 */ /* 0x000fc8000d000000 */
[----:B------:R-:W-:Y:S01]  /*4cf00*/  ULEA UR10, UR6, UR61, 0x10 ;  /* 0x0000003d060a7291 */ /* 0x000fe2000f8e803f */
[----:B------:R-:W-:-:S05]  /*4cf10*/  R2UR UR4, R5 ;  /* 0x00000000050472ca */ /* 0x000fca00000e0000 */
[----:B------:R-:W-:Y:S02]  /*4cf20*/  IMAD.U32 R5, RZ, RZ, UR10 ;  /* 0x0000000aff057e24 */ /* 0x000fe4000f8e00ff */
[C---:B-1----:R-:W-:Y:S01]  /*4cf30*/  IMAD.SHL.U32 R8, R9.reuse, 0x10, RZ ;  /* 0x0000001009087824 */ /* 0x042fe200078e00ff */
[----:B------:R-:W-:-:S04]  /*4cf40*/  LOP3.LUT R9, R9, 0x7f, RZ, 0xc0, !PT ;  /* 0x0000007f09097812 */ /* 0x000fc800078ec0ff */
[----:B------:R-:W-:-:S04]  /*4cf50*/  LOP3.LUT R8, R8, 0x70, RZ, 0xc0, !PT ;  /* 0x0000007008087812 */ /* 0x000fc800078ec0ff */
[----:B------:R-:W-:Y:S02]  /*4cf60*/  LEA R8, R9, R8, 0x7 ;  /* 0x0000000809087211 */ /* 0x000fe400078e38ff */
[----:B------:R-:W-:Y:S02]  /*4cf70*/  R2UR UR5, R6 ;  /* 0x00000000060572ca */ /* 0x000fe400000e0000 */
[----:B------:R-:W-:Y:S02]  /*4cf80*/  IADD3 R5, R8, 0x100000, R5 ;  /* 0x0010000008057810 */ /* 0x000fe40007ffe005 */
[----:B------:R-:W3:Y:S04]  /*4cf90*/  LDL.LU R8, [R1+0x103c] ;  /* 0x00103c0001087983 */ /* 0x000ee80000300800 */
[----:B------:R-:W4:Y:S04]  /*4cfa0*/  LDL.LU R9, [R1+0x1044] ;  /* 0x0010440001097983 */ /* 0x000f280000300800 */
[----:B------:R-:W4:Y:S01]  /*4cfb0*/  LDL.LU R6, [R1+0x1054] ;  /* 0x0010540001067983 */ /* 0x000f220000300800 */
[----:B------:R-:W-:-:S02]  /*4cfc0*/  WARPGROUP.DEPBAR.LE gsb0, 0x0 ;  /* 0x00008000000079c5 */ /* 0x000fc40000010000 */
[----:B------:R-:W-:-:S06]  /*4cfd0*/  WARPGROUP.ARRIVE ;  /* 0x00000000000079c5 */ /* 0x000fcc0000000000 */
[----:B------:R-:W-:Y:S01]  /*4cfe0*/  HGMMA.64x256x8.F32.TF32 R24, gdesc[UR12], R24, gsb0 ;  /* 0x07e000000c1879f0 */ /* 0x000fe20008002818 */
[----:B--2---:R-:W-:Y:S02]  /*4cff0*/  R2UR UR11, R7 ;  /* 0x00000000070b72ca */ /* 0x004fe400000e0000 */
[----:B------:R-:W-:Y:S02]  /*4d000*/  WARPGROUP.DEPBAR.LE gsb0, 0x0 ;  /* 0x00008000000079c5 */ /* 0x000fe40000010000 */
[----:B------:R1:W-:Y:S04]  /*4d010*/  STL [R1+0x1c8c], R105 ;  /* 0x001c8c6901007387 */ /* 0x0003e80000100800 */
[----:B-1----:R-:W2:Y:S04]  /*4d020*/  LDL.LU R105, [R1+0x104c] ;  /* 0x00104c0001697983 */ /* 0x002ea80000300800 */
[----:B------:R1:W-:Y:S04]  /*4d030*/  STL [R1+0x1c88], R106 ;  /* 0x001c886a01007387 */ /* 0x0003e80000100800 */
[----:B-1----:R-:W2:Y:S04]  /*4d040*/  LDL.LU R106, [R1+0x1040] ;  /* 0x00104000016a7983 */ /* 0x002ea80000300800 */
[----:B------:R1:W-:Y:S04]  /*4d050*/  STL [R1+0x1c84], R107 ;  /* 0x001c846b01007387 */ /* 0x0003e80000100800 */
[----:B-1----:R-:W2:Y:S04]  /*4d060*/  LDL.LU R107, [R1+0x1048] ;  /* 0x00104800016b7983 */ /* 0x002ea80000300800 */
[----:B------:R1:W-:Y:S04]  /*4d070*/  STL [R1+0x1c80], R108 ;  /* 0x001c806c01007387 */ /* 0x0003e80000100800 */
[----:B-1----:R-:W2:Y:S04]  /*4d080*/  LDL.LU R108, [R1+0x1038] ;  /* 0x00103800016c7983 */ /* 0x002ea80000300800 */
[----:B------:R-:W-:Y:S04]  /*4d090*/  STL [R1+0x1c7c], R109 ;  /* 0x001c7c6d01007387 */ /* 0x000fe80000100800 */
[----:B------:R1:W-:Y:S04]  /*4d0a0*/  STL [R1+0x1c78], R110 ;  /* 0x001c786e01007387 */ /* 0x0003e80000100800 */
[----:B-1----:R-:W2:Y:S04]  /*4d0b0*/  LDL.LU R110, [R1+0x1050] ;  /* 0x00105000016e7983 */ /* 0x002ea80000300800 */
[----:B------:R-:W-:Y:S04]  /*4d0c0*/  STL [R1+0x1c74], R111 ;  /* 0x001c746f01007387 */ /* 0x000fe80000100800 */
[----:B------:R1:W-:Y:S04]  /*4d0d0*/  STL [R1+0x1c70], R112 ;  /* 0x001c707001007387 */ /* 0x0003e80000100800 */
[----:B------:R4:W-:Y:S04]  /*4d0e0*/  STL [R1+0x1c6c], R113 ;  /* 0x001c6c7101007387 */ /* 0x0009e80000100800 */
[----:B------:R-:W-:Y:S04]  /*4d0f0*/  STL [R1+0x1c68], R114 ;  /* 0x001c687201007387 */ /* 0x000fe80000100800 */
[----:B------:R-:W-:Y:S04]  /*4d100*/  STL [R1+0x1c64], R115 ;  /* 0x001c647301007387 */ /* 0x000fe80000100800 */
[----:B------:R-:W-:Y:S04]  /*4d110*/  STL [R1+0x1c60], R116 ;  /* 0x001c607401007387 */ /* 0x000fe80000100800 */
[----:B------:R-:W-:Y:S04]  /*4d120*/  STL [R1+0x1c5c], R117 ;  /* 0x001c5c7501007387 */ /* 0x000fe80000100800 */
        /* <DEDUP_REMOVED lines=17> */
[----:B------:R-:W2:Y:S04]  /*4d240*/  LDL.LU R109, [R1+0x1058] ;  /* 0x00105800016d7983 */ /* 0x000ea80000300800 */
[----:B------:R-:W2:Y:S01]  /*4d250*/  LDL.LU R7, [R1+0x105c] ;  /* 0x00105c0001077983 */ /* 0x000ea20000300800 */
[----:B------:R-:W-:-:S04]  /*4d260*/  UIMAD UR9, UR7, -0x40, UR53 ;  /* 0xffffffc0070978a4 */ /* 0x000fc8000f8e0235 */
[----:B------:R-:W-:Y:S02]  /*4d270*/  UISETP.GT.AND UP1, UPT, UR9, URZ, UPT ;  /* 0x0000003f0900728c */ /* 0x000fe4000bf24270 */
[----:B------:R-:W-:Y:S02]  /*4d280*/  UISETP.GE.AND UP0, UPT, UR7, UR52, UPT ;  /* 0x000000340700728c */ /* 0x000fe4000bf06270 */
[----:B------:R-:W-:-:S04]  /*4d290*/  USEL UR8, URZ, 0x4, !UP1 ;  /* 0x000000043f087887 */ /* 0x000fc8000c800000 */
[----:B------:R-:W-:Y:S01]  /*4d2a0*/  USEL UR8, UR8, URZ, !UP0 ;  /* 0x0000003f08087287 */ /* 0x000fe2000c000000 */
[----:B------:R-:W-:Y:S01]  /*4d2b0*/  BAR.SYNC.DEFER_BLOCKING 0x0 ;  /* 0x0000000000007b1d */ /* 0x000fe20000010000 */
[----:B------:R-:W-:-:S04]  /*4d2c0*/  IADD3 R252, P1, R252, R4, RZ ;  /* 0x00000004fcfc7210 */ /* 0x000fc80007f3e0ff */
[----:B------:R-:W-:Y:S01]  /*4d2d0*/  ISETP.NE.U32.AND P0, PT, RZ, UR8, PT ;  /* 0x00000008ff007c0c */ /* 0x000fe2000bf05070 */
[----:B------:R-:W-:Y:S01]  /*4d2e0*/  IMAD.X R11, R11, 0x1, R3, P1 ;  /* 0x000000010b0b7824 */ /* 0x000fe200008e0603 */
[----:B---3--:R-:W-:Y:S01]  /*4d2f0*/  IADD3 R8, P1, R8, R4, RZ ;  /* 0x0000000408087210 */ /* 0x008fe20007f3e0ff */
[----:B-1----:R-:W-:Y:S02]  /*4d300*/  IMAD.MOV.U32 R112, RZ, RZ, R252 ;  /* 0x000000ffff707224 */ /* 0x002fe400078e00fc */
[----:B----4-:R-:W-:Y:S02]  /*4d310*/  IMAD.MOV.U32 R113, RZ, RZ, R11 ;  /* 0x000000ffff717224 */ /* 0x010fe400078e000b */
[----:B------:R-:W-:Y:S01]  /*4d320*/  STL [R1+0x103c], R8 ;  /* 0x00103c0801007387 */ /* 0x000fe20000100800 */
[----:B------:R-:W-:-:S04]  /*4d330*/  UISETP.GT.AND UP1, UPT, UR9, 0x1, UPT ;  /* 0x000000010900788c */ /* 0x000fc8000bf24270 */
[----:B------:R-:W-:Y:S01]  /*4d340*/  USEL UR8, URZ, 0x4, !UP1 ;  /* 0x000000043f087887 */ /* 0x000fe2000c800000 */
[----:B------:R-:W-:Y:S01]  /*4d350*/  @!PT LDS RZ, [RZ] ;  /* 0x00000000fffff984 */ /* 0x000fe20000000800 */
[----:B------:R-:W-:Y:S01]  /*4d360*/  @!PT LDS RZ, [RZ] ;  /* 0x00000000fffff984 */ /* 0x000fe20000000800 */
[----:B------:R-:W-:Y:S01]  /*4d370*/  @!PT LDS RZ, [RZ] ;  /* 0x00000000fffff984 */ /* 0x000fe20000000800 */
[----:B------:R1:W-:Y:S03]  /*4d380*/  LDGSTS.E [R5+-0x20000], desc[UR4][R112.64], P0 ;  /* 0xe000000070057fae */ /* 0x0003e60008121844 */
[----:B------:R-:W-:Y:S01]  /*4d390*/  USEL UR8, UR8, URZ, !UP0 ;  /* 0x0000003f08087287 */ /* 0x000fe2000c000000 */
[----:B-1----:R-:W-:Y:S01]  /*4d3a0*/  IMAD.MOV.U32 R112, RZ, RZ, R8 ;  /* 0x000000ffff707224 */ /* 0x002fe200078e0008 */
[-C--:B------:R-:W-:Y:S01]  /*4d3b0*/  IADD3 R6, P3, R6, R4.reuse, RZ ;  /* 0x0000000406067210 */ /* 0x080fe20007f7e0ff */
[----:B------:R-:W-:Y:S01]  /*4d3c0*/  UISETP.GT.AND UP1, UPT, UR9, 0x2, UPT ;  /* 0x000000020900788c */ /* 0x000fe2000bf24270 */
[----:B--2---:R-:W-:Y:S02]  /*4d3d0*/  IADD3 R105, P2, R105, R4, RZ ;  /* 0x0000000469697210 */ /* 0x004fe40007f5e0ff */
[----:B------:R-:W-:-:S05]  /*4d3e0*/  IADD3.X R108, R108, R3, RZ, P1, !PT ;  /* 0x000000036c6c7210 */ /* 0x000fca0000ffe4ff */
[----:B------:R1:W-:Y:S01]  /*4d3f0*/  STL [R1+0x1038], R108 ;  /* 0x0010386c01007387 */ /* 0x0003e20000100800 */
[----:B------:R-:W-:Y:S01]  /*4d400*/  IMAD.MOV.U32 R113, RZ, RZ, R108 ;  /* 0x000000ffff717224 */ /* 0x000fe200078e006c */
[----:B------:R-:W-:-:S04]  /*4d410*/  IADD3 R9, P1, R9, R4, RZ ;  /* 0x0000000409097210 */ /* 0x000fc80007f3e0ff */
[----:B------:R2:W-:Y:S04]  /*4d420*/  LDGSTS.E [R5+-0x1c000], desc[UR4][R112.64], P0 ;  /* 0xe400000070057fae */ /* 0x0005e80008121844 */
[----:B-1----:R-:W3:Y:S04]  /*4d430*/  LDL.LU R108, [R1+0x1060] ;  /* 0x00106000016c7983 */ /* 0x002ee80000300800 */
[----:B------:R-:W4:Y:S01]  /*4d440*/  LDL.LU R8, [R1+0x1064] ;  /* 0x0010640001087983 */ /* 0x000f220000300800 */
[----:B------:R-:W-:Y:S01]  /*4d450*/  ISETP.NE.U32.AND P0, PT, RZ, UR8, PT ;  /* 0x00000008ff007c0c */ /* 0x000fe2000bf05070 */
[----:B------:R-:W-:-:S02]  /*4d460*/  IMAD.X R106, R106, 0x1, R3, P1 ;  /* 0x000000016a6a7824 */ /* 0x000fc400008e0603 */
[----:B------:R-:W-:Y:S01]  /*4d470*/  STL [R1+0x1044], R9 ;  /* 0x0010440901007387 */ /* 0x000fe20000100800 */
[----:B------:R-:W-:Y:S02]  /*4d480*/  IMAD.X R107, R107, 0x1, R3, P2 ;  /* 0x000000016b6b7824 */ /* 0x000fe400010e0603 */
[----:B--2---:R-:W-:Y:S01]  /*4d490*/  IMAD.MOV.U32 R112, RZ, RZ, R9 ;  /* 0x000000ffff707224 */ /* 0x004fe200078e0009 */
[----:B------:R1:W-:Y:S01]  /*4d4a0*/  STL [R1+0x1040], R106 ;  /* 0x0010406a01007387 */ /* 0x0003e20000100800 */
[----:B------:R-:W-:Y:S01]  /*4d4b0*/  MOV R113, R106 ;  /* 0x0000006a00717202 */ /* 0x000fe20000000f00 */
[----:B------:R-:W-:Y:S01]  /*4d4c0*/  IMAD.X R110, R110, 0x1, R3, P3 ;  /* 0x000000016e6e7824 */ /* 0x000fe200018e0603 */
[----:B------:R-:W-:-:S03]  /*4d4d0*/  USEL UR8, URZ, 0x4, !UP1 ;  /* 0x000000043f087887 */ /* 0x000fc6000c800000 */
[----:B------:R2:W-:Y:S04]  /*4d4e0*/  LDGSTS.E [R5+-0x1fffc], desc[UR4][R112.64], P0 ;  /* 0xe000400070057fae */ /* 0x0005e80008121844 */
[----:B-1----:R-:W3:Y:S04]  /*4d4f0*/  LDL.LU R106, [R1+0x106c] ;  /* 0x00106c00016a7983 */ /* 0x002ee80000300800 */
[----:B------:R-:W3:Y:S04]  /*4d500*/  LDL.LU R9, [R1+0x1234] ;  /* 0x0012340001097983 */ /* 0x000ee80000300800 */
[----:B------:R-:W-:Y:S01]  /*4d510*/  STL [R1+0x104c], R105 ;  /* 0x00104c6901007387 */ /* 0x000fe20000100800 */
[----:B--2---:R-:W-:-:S03]  /*4d520*/  IMAD.MOV.U32 R113, RZ, RZ, R107 ;  /* 0x000000ffff717224 */ /* 0x004fc600078e006b */
[----:B------:R1:W-:Y:S01]  /*4d530*/  STL [R1+0x1048], R107 ;  /* 0x0010486b01007387 */ /* 0x0003e20000100800 */
[----:B------:R-:W-:-:S03]  /*4d540*/  IMAD.MOV.U32 R112, RZ, RZ, R105 ;  /* 0x000000ffff707224 */ /* 0x000fc600078e0069 */
[----:B------:R-:W-:Y:S01]  /*4d550*/  STL [R1+0x1054], R6 ;  /* 0x0010540601007387 */ /* 0x000fe20000100800 */
[----:B------:R-:W-:-:S03]  /*4d560*/  USEL UR8, UR8, URZ, !UP0 ;  /* 0x0000003f08087287 */ /* 0x000fc6000c000000 */
[----:B------:R2:W-:Y:S04]  /*4d570*/  STL [R1+0x1050], R110 ;  /* 0x0010506e01007387 */ /* 0x0005e80000100800 */
[----:B-1----:R-:W3:Y:S04]  /*4d580*/  LDL.LU R107, [R1+0x1068] ;  /* 0x00106800016b7983 */ /* 0x002ee80000300800 */
[----:B------:R-:W3:Y:S01]  /*4d590*/  LDL.LU R105, [R1+0x1230] ;  /* 0x0012300001697983 */ /* 0x000ee20000300800 */
[----:B------:R-:W-:-:S03]  /*4d5a0*/  ISETP.NE.U32.AND P1, PT, RZ, UR8, PT ;  /* 0x00000008ff007c0c */ /* 0x000fc6000bf25070 */
[----:B------:R-:W-:Y:S01]  /*4d5b0*/  LDGSTS.E [R5+-0x1bffc], desc[UR4][R112.64], P0 ;  /* 0xe400400070057fae */ /* 0x000fe20008121844 */
[----:B------:R-:W-:Y:S01]  /*4d5c0*/  MOV R111, R110 ;  /* 0x0000006e006f7202 */ /* 0x000fe20000000f00 */
[----:B--2---:R-:W-:Y:S02]  /*4d5d0*/  IMAD.MOV.U32 R110, RZ, RZ, R6 ;  /* 0x000000ffff6e7224 */ /* 0x004fe400078e0006 */
[----:B------:R-:W2:Y:S06]  /*4d5e0*/  LDL.LU R6, [R1+0x123c] ;  /* 0x00123c0001067983 */ /* 0x000eac0000300800 */
[----:B------:R1:W-:Y:S01]  /*4d5f0*/  LDGSTS.E [R5+-0x1fff8], desc[UR4][R110.64], P1 ;  /* 0xe00080006e057fae */ /* 0x0003e20008921844 */
[----:B------:R-:W-:-:S05]  /*4d600*/  IADD3 R7, P0, R7, R4, RZ ;  /* 0x0000000407077210 */ /* 0x000fca0007f1e0ff */
[----:B------:R-:W-:Y:S01]  /*4d610*/  IMAD.X R109, R109, 0x1, R3, P0 ;  /* 0x000000016d6d7824 */ /* 0x000fe200000e0603 */
[----:B------:R1:W-:Y:S02]  /*4d620*/  STL [R1+0x105c], R7 ;  /* 0x00105c0701007387 */ /* 0x0003e40000100800 */
[----:B-1----:R-:W-:Y:S02]  /*4d630*/  IMAD.MOV.U32 R110, RZ, RZ, R7 ;  /* 0x000000ffff6e7224 */ /* 0x002fe400078e0007 */
[----:B------:R1:W-:Y:S04]  /*4d640*/  STL [R1+0x1058], R109 ;  /* 0x0010586d01007387 */ /* 0x0003e80000100800 */
[----:B------:R-:W2:Y:S01]  /*4d650*/  LDL.LU R7, [R1+0x1238] ;  /* 0x0012380001077983 */ /* 0x000ea20000300800 */
[----:B------:R-:W-:Y:S01]  /*4d660*/  UISETP.GT.AND UP1, UPT, UR9, 0x3, UPT ;  /* 0x000000030900788c */ /* 0x000fe2000bf24270 */
[----:B------:R-:W-:-:S03]  /*4d670*/  IMAD.MOV.U32 R111, RZ, RZ, R109 ;  /* 0x000000ffff6f7224 */ /* 0x000fc600078e006d */
[----:B------:R-:W-:Y:S02]  /*4d680*/  USEL UR8, URZ, 0x4, !UP1 ;  /* 0x000000043f087887 */ /* 0x000fe4000c800000 */
[----:B------:R-:W-:Y:S02]  /*4d690*/  LDGSTS.E [R5+-0x1bff8], desc[UR4][R110.64], P1 ;  /* 0xe40080006e057fae */ /* 0x000fe40008921844 */
[----:B------:R-:W-:-:S06]  /*4d6a0*/  USEL UR8, UR8, URZ, !UP0 ;  /* 0x0000003f08087287 */ /* 0x000fcc000c000000 */
[----:B------:R-:W-:Y:S01]  /*4d6b0*/  ISETP.NE.U32.AND P0, PT, RZ, UR8, PT ;  /* 0x00000008ff007c0c */ /* 0x000fe2000bf05070 */
[----:B------:R-:W-:-:S04]  /*4d6c0*/  UISETP.GT.AND UP1, UPT, UR9, 0x20, UPT ;  /* 0x000000200900788c */ /* 0x000fc8000bf24270 */
[----:B------:R-:W-:-:S04]  /*4d6d0*/  USEL UR8, URZ, 0x4, !UP1 ;  /* 0x000000043f087887 */ /* 0x000fc8000c800000 */
[----:B------:R-:W-:Y:S01]  /*4d6e0*/  USEL UR8, UR8, URZ, !UP0 ;  /* 0x0000003f08087287 */ /* 0x000fe2000c000000 */
[----:B----4-:R-:W-:-:S04]  /*4d6f0*/  IADD3 R8, P1, R8, R4, RZ ;  /* 0x0000000408087210 */ /* 0x010fc80007f3e0ff */
[----:B---3--:R-:W-:Y:S01]  /*4d700*/  IADD3.X R108, R108, R3, RZ, P1, !PT ;  /* 0x000000036c6c7210 */ /* 0x008fe20000ffe4ff */
[----:B------:R-:W-:Y:S04]  /*4d710*/  STL [R1+0x1064], R8 ;  /* 0x0010640801007387 */ /* 0x000fe80000100800 */
[----:B------:R3:W-:Y:S01]  /*4d720*/  STL [R1+0x1060], R108 ;  /* 0x0010606c01007387 */ /* 0x0007e20000100800 */
[----:B-1----:R-:W-:-:S03]  /*4d730*/  IMAD.MOV.U32 R109, RZ, RZ, R108 ;  /* 0x000000ffff6d7224 */ /* 0x002fc600078e006c */
[----:B------:R-:W4:Y:S04]  /*4d740*/  LDL.LU R111, [R1+0x1244] ;  /* 0x00124400016f7983 */ /* 0x000f280000300800 */
[----:B------:R-:W4:Y:S01]  /*4d750*/  LDL.LU R112, [R1+0x1240] ;  /* 0x0012400001707983 */ /* 0x000f220000300800 */
[----:B---3--:R-:W-:-:S03]  /*4d760*/  IMAD.MOV.U32 R108, RZ, RZ, R8 ;  /* 0x000000ffff6c7224 */ /* 0x008fc600078e0008 */
[----:B------:R-:W3:Y:S04]  /*4d770*/  LDL.LU R110, [R1+0x1248] ;  /* 0x00124800016e7983 */ /* 0x000ee80000300800 */
[----:B------:R-:W-:Y:S01]  /*4d780*/  LDGSTS.E [R5+-0x1fff4], desc[UR4][R108.64], P0 ;  /* 0xe000c0006c057fae */ /* 0x000fe20008121844 */
[----:B------:R-:W-:-:S03]  /*4d790*/  IADD3 R106, P2, R106, R4, RZ ;  /* 0x000000046a6a7210 */ /* 0x000fc60007f5e0ff */
[----:B------:R-:W3:Y:S04]  /*4d7a0*/  LDL.LU R109, [R1+0x124c] ;  /* 0x00124c00016d7983 */ /* 0x000ee80000300800 */
[----:B------:R-:W3:Y:S04]  /*4d7b0*/  LDL.LU R108, [R1+0x1250] ;  /* 0x00125000016c7983 */ /* 0x000ee80000300800 */
[----:B------:R-:W3:Y:S01]  /*4d7c0*/  LDL.LU R8, [R1+0x1254] ;  /* 0x0012540001087983 */ /* 0x000ee20000300800 */
[----:B------:R-:W-:Y:S02]  /*4d7d0*/  IADD3 R9, P3, R9, R4, RZ ;  /* 0x0000000409097210 */ /* 0x000fe40007f7e0ff */
[----:B------:R-:W-:Y:S01]  /*4d7e0*/  ISETP.NE.U32.AND P1, PT, RZ, UR8, PT ;  /* 0x00000008ff007c0c */ /* 0x000fe2000bf25070 */
[----:B------:R-:W-:-:S02]  /*4d7f0*/  IMAD.X R107, R107, 0x1, R3, P2 ;  /* 0x000000016b6b7824 */ /* 0x000fc400010e0603 */
[----:B------:R-:W-:Y:S01]  /*4d800*/  IMAD.X R105, R105, 0x1, R3, P3 ;  /* 0x0000000169697824 */ /* 0x000fe200018e0603 */
[----:B------:R1:W-:Y:S04]  /*4d810*/  STL [R1+0x106c], R106 ;  /* 0x00106c6a01007387 */ /* 0x0003e80000100800 */
[----:B------:R1:W-:Y:S04]  /*4d820*/  STL [R1+0x1068], R107 ;  /* 0x0010686b01007387 */ /* 0x0003e80000100800 */
[----:B------:R1:W-:Y:S04]  /*4d830*/  LDGSTS.E [R5+-0x1bff4], desc[UR4][R106.64], P0 ;  /* 0xe400c0006a057fae */ /* 0x0003e80008121844 */
[----:B------:R2:W-:Y:S01]  /*4d840*/  STL [R1+0x1234], R9 ;  /* 0x0012340901007387 */ /* 0x0005e20000100800 */
[----:B-1----:R-:W-:Y:S01]  /*4d850*/  MOV R106, R9 ;  /* 0x00000009006a7202 */ /* 0x002fe20000000f00 */
[----:B------:R-:W-:-:S02]  /*4d860*/  IMAD.MOV.U32 R107, RZ, RZ, R105 ;  /* 0x000000ffff6b7224 */ /* 0x000fc400078e0069 */
[----:B------:R-:W-:Y:S04]  /*4d870*/  STL [R1+0x1230], R105 ;  /* 0x0012306901007387 */ /* 0x000fe80000100800 */
[----:B------:R1:W-:Y:S01]  /*4d880*/  LDGSTS.E [R5+-0x18000], desc[UR4][R106.64], P1 ;  /* 0xe80000006a057fae */ /* 0x0003e20008921844 */
[----:B--2---:R-:W-:-:S03]  /*4d890*/  IADD3 R6, P0, R6, R4, RZ ;  /* 0x0000000406067210 */ /* 0x004fc60007f1e0ff */
[----:B------:R-:W1:Y:S04]  /*4d8a0*/  LDL.LU R107, [R1+0x1258] ;  /* 0x00125800016b7983 */ /* 0x000e680000300800 */
[----:B------:R-:W2:Y:S04]  /*4d8b0*/  LDL.LU R9, [R1+0x125c] ;  /* 0x00125c0001097983 */ /* 0x000ea80000300800 */
[----:B------:R-:W-:Y:S01]  /*4d8c0*/  STL [R1+0x123c], R6 ;  /* 0x00123c0601007387 */ /* 0x000fe20000100800 */
[----:B------:R-:W-:-:S05]  /*4d8d0*/  IMAD.X R7, R7, 0x1, R3, P0 ;  /* 0x0000000107077824 */ /* 0x000fca00000e0603 */
[----:B------:R4:W-:Y:S04]  /*4d8e0*/  STL [R1+0x1238], R7 ;  /* 0x0012380701007387 */ /* 0x0009e80000100800 */
[----:B------:R-:W-:Y:S04]  /*4d8f0*/  LDGSTS.E [R5+-0x14000], desc[UR4][R6.64], P1 ;  /* 0xec00000006057fae */ /* 0x000fe80008921844 */
[----:B------:R-:W2:Y:S04]  /*4d900*/  LDL.LU R106, [R1+0x1260] ;  /* 0x00126000016a7983 */ /* 0x000ea80000300800 */
[----:B----4-:R-:W4:Y:S04]  /*4d910*/  LDL.LU R7, [R1+0x1264] ;  /* 0x0012640001077983 */ /* 0x010f280000300800 */
[----:B------:R-:W4:Y:S04]  /*4d920*/  LDL.LU R105, [R1+0x1268] ;  /* 0x0012680001697983 */ /* 0x000f280000300800 */
[----:B------:R-:W4:Y:S01]  /*4d930*/  LDL.LU R6, [R1+0x126c] ;  /* 0x00126c0001067983 */ /* 0x000f220000300800 */
[----:B------:R-:W-:-:S04]  /*4d940*/  UISETP.GT.AND UP1, UPT, UR9, 0x21, UPT ;  /* 0x000000210900788c */ /* 0x000fc8000bf24270 */
[----:B------:R-:W-:-:S04]  /*4d950*/  USEL UR8, URZ, 0x4, !UP1 ;  /* 0x000000043f087887 */ /* 0x000fc8000c800000 */
[----:B------:R-:W-:Y:S02]  /*4d960*/  USEL UR8, UR8, URZ, !UP0 ;  /* 0x0000003f08087287 */ /* 0x000fe4000c000000 */
[----:B------:R-:W-:-:S04]  /*4d970*/  UISETP.GT.AND UP1, UPT, UR9, 0x22, UPT ;  /* 0x000000220900788c */ /* 0x000fc8000bf24270 */
[----:B------:R-:W-:Y:S01]  /*4d980*/  ISETP.NE.U32.AND P0, PT, RZ, UR8, PT ;  /* 0x00000008ff007c0c */ /* 0x000fe2000bf05070 */
[----:B------:R-:W-:-:S04]  /*4d990*/  USEL UR8, URZ, 0x4, !UP1 ;  /* 0x000000043f087887 */ /* 0x000fc8000c800000 */
[----:B------:R-:W-:Y:S02]  /*4d9a0*/  USEL UR8, UR8, URZ, !UP0 ;  /* 0x0000003f08087287 */ /* 0x000fe4000c000000 */
[----:B------:R-:W-:Y:S01]  /*4d9b0*/  UISETP.GT.AND UP1, UPT, UR9, 0x23, UPT ;  /* 0x000000230900788c */ /* 0x000fe2000bf24270 */
[----:B------:R-:W-:-:S05]  /*4d9c0*/  IADD3 R111, P1, R111, R4, RZ ;  /* 0x000000046f6f7210 */ /* 0x000fca0007f3e0ff */
[----:B------:R-:W-:Y:S01]  /*4d9d0*/  IMAD.X R112, R112, 0x1, R3, P1 ;  /* 0x0000000170707824 */ /* 0x000fe200008e0603 */
[----:B------:R-:W-:Y:S01]  /*4d9e0*/  ISETP.NE.U32.AND P1, PT, RZ, UR8, PT ;  /* 0x00000008ff007c0c */ /* 0x000fe2000bf25070 */
[----:B------:R-:W-:Y:S02]  /*4d9f0*/  STL [R1+0x1244], R111 ;  /* 0x0012446f01007387 */ /* 0x000fe40000100800 */
[----:B------:R-:W-:Y:S02]  /*4da00*/  IMAD.MOV.U32 R113, RZ, RZ, R112 ;  /* 0x000000ffff717224 */ /* 0x000fe400078e0070 */
[----:B------:R3:W-:Y:S02]  /*4da10*/  STL [R1+0x1240], R112 ;  /* 0x0012407001007387 */ /* 0x0007e40000100800 */
[----:B---3--:R-:W-:-:S05]  /*4da20*/  IADD3 R109, P2, R109, R4, RZ ;  /* 0x000000046d6d7210 */ /* 0x008fca0007f5e0ff */
[----:B------:R-:W-:Y:S01]  /*4da30*/  IMAD.X R110, R110, 0x1, R3, P2 ;  /* 0x000000016e6e7824 */ /* 0x000fe200010e0603 */
[----:B------:R-:W-:Y:S01]  /*4da40*/  IADD3 R8, P3, R8, R4, RZ ;  /* 0x0000000408087210 */ /* 0x000fe20007f7e0ff */
[----:B------:R-:W-:Y:S01]  /*4da50*/  STL [R1+0x124c], R109 ;  /* 0x00124c6d01007387 */ /* 0x000fe20000100800 */
[----:B------:R-:W-:-:S03]  /*4da60*/  MOV R112, R111 ;  /* 0x0000006f00707202 */ /* 0x000fc60000000f00 */
[----:B------:R-:W-:Y:S01]  /*4da70*/  IMAD.X R108, R108, 0x1, R3, P3 ;  /* 0x000000016c6c7824 */ /* 0x000fe200018e0603 */
[----:B------:R3:W-:Y:S01]  /*4da80*/  STL [R1+0x1248], R110 ;  /* 0x0012486e01007387 */ /* 0x0007e20000100800 */
[----:B------:R-:W-:-:S03]  /*4da90*/  IMAD.MOV.U32 R111, RZ, RZ, R110 ;  /* 0x000000ffff6f7224 */ /* 0x000fc600078e006e */
[----:B------:R-:W-:Y:S04]  /*4daa0*/  STL [R1+0x1254], R8 ;  /* 0x0012540801007387 */ /* 0x000fe80000100800 */
[----:B------:R3:W-:Y:S02]  /*4dab0*/  STL [R1+0x1250], R108 ;  /* 0x0012506c01007387 */ /* 0x0007e40000100800 */
[----:B---3--:R-:W-:Y:S01]  /*4dac0*/  IMAD.MOV.U32 R110, RZ, RZ, R109 ;  /* 0x000000ffff6e7224 */ /* 0x008fe200078e006d */
[----:B------:R-:W-:Y:S01]  /*4dad0*/  MOV R109, R108 ;  /* 0x0000006c006d7202 */ /* 0x000fe20000000f00 */
[----:B------:R-:W-:Y:S04]  /*4dae0*/  LDGSTS.E [R5+-0x17ffc], desc[UR4][R112.64], P0 ;  /* 0xe800400070057fae */ /* 0x000fe80008121844 */
[----:B------:R3:W-:Y:S01]  /*4daf0*/  LDGSTS.E [R5+-0x13ffc], desc[UR4][R110.64], P0 ;  /* 0xec0040006e057fae */ /* 0x0007e20008121844 */
[----:B------:R-:W-:-:S03]  /*4db00*/  IMAD.MOV.U32 R108, RZ, RZ, R8 ;  /* 0x000000ffff6c7224 */ /* 0x000fc600078e0008 */
[----:B------:R-:W4:Y:S04]  /*4db10*/  LDL.LU R8, [R1+0x1074] ;  /* 0x0010740001087983 */ /* 0x000f280000300800 */
[----:B------:R-:W-:Y:S04]  /*4db20*/  LDGSTS.E [R5+-0x17ff8], desc[UR4][R108.64], P1 ;  /* 0xe80080006c057fae */ /* 0x000fe80008921844 */
[----:B------:R-:W4:Y:S01]  /*4db30*/  LDL.LU R109, [R1+0x1070] ;  /* 0x00107000016d7983 */ /* 0x000f220000300800 */
[----:B--2---:R-:W-:Y:S01]  /*4db40*/  IADD3 R9, P0, R9, R4, RZ ;  /* 0x0000000409097210 */ /* 0x004fe20007f1e0ff */
[----:B------:R-:W-:-:S04]  /*4db50*/  USEL UR8, URZ, 0x4, !UP1 ;  /* 0x000000043f087887 */ /* 0x000fc8000c800000 */
[----:B-1----:R-:W-:Y:S01]  /*4db60*/  IMAD.X R107, R107, 0x1, R3, P0 ;  /* 0x000000016b6b7824 */ /* 0x002fe200000e0603 */
[----:B------:R1:W-:Y:S01]  /*4db70*/  STL [R1+0x125c], R9 ;  /* 0x00125c0901007387 */ /* 0x0003e20000100800 */
[----:B---3--:R-:W-:Y:S02]  /*4db80*/  IMAD.MOV.U32 R110, RZ, RZ, R9 ;  /* 0x000000ffff6e7224 */ /* 0x008fe400078e0009 */
[----:B------:R-:W-:Y:S01]  /*4db90*/  IMAD.MOV.U32 R111, RZ, RZ, R107 ;  /* 0x000000ffff6f7224 */ /* 0x000fe200078e006b */
[----:B------:R2:W-:Y:S01]  /*4dba0*/  STL [R1+0x1258], R107 ;  /* 0x0012586b01007387 */ /* 0x0005e20000100800 */
[----:B------:R-:W-:-:S03]  /*4dbb0*/  USEL UR8, UR8, URZ, !UP0 ;  /* 0x0000003f08087287 */ /* 0x000fc6000c000000 */
[----:B------:R-:W-:Y:S04]  /*4dbc0*/  LDGSTS.E [R5+-0x13ff8], desc[UR4][R110.64], P1 ;  /* 0xec0080006e057fae */ /* 0x000fe80008921844 */
[----:B-1----:R-:W3:Y:S01]  /*4dbd0*/  LDL.LU R9, [R1+0x107c] ;  /* 0x00107c0001097983 */ /* 0x002ee20000300800 */
[----:B------:R-:W-:-:S03]  /*4dbe0*/  ISETP.NE.U32.AND P0, PT, RZ, UR8, PT ;  /* 0x00000008ff007c0c */ /* 0x000fc6000bf05070 */
[----:B------:R-:W3:Y:S01]  /*4dbf0*/  LDL.LU R108, [R1+0x1078] ;  /* 0x00107800016c7983 */ /* 0x000ee20000300800 */
[----:B----4-:R-:W-:-:S04]  /*4dc00*/  IADD3 R7, P1, R7, R4, RZ ;  /* 0x0000000407077210 */ /* 0x010fc80007f3e0ff */
[----:B------:R-:W-:Y:S01]  /*4dc10*/  IADD3.X R106, R106, R3, RZ, P1, !PT ;  /* 0x000000036a6a7210 */ /* 0x000fe20000ffe4ff */
[----:B------:R-:W-:Y:S01]  /*4dc20*/  STL [R1+0x1264], R7 ;  /* 0x0012640701007387 */ /* 0x000fe20000100800 */
[----:B------:R-:W-:-:S03]  /*4dc30*/  IADD3 R6, P2, R6, R4, RZ ;  /* 0x0000000406067210 */ /* 0x000fc60007f5e0ff */
[----:B------:R1:W-:Y:S01]  /*4dc40*/  STL [R1+0x1260], R106 ;  /* 0x0012606a01007387 */ /* 0x0003e20000100800 */
[----:B--2---:R-:W-:Y:S02]  /*4dc50*/  IMAD.MOV.U32 R107, RZ, RZ, R106 ;  /* 0x000000ffff6b7224 */ /* 0x004fe400078e006a */
[----:B------:R-:W-:Y:S02]  /*4dc60*/  IMAD.X R105, R105, 0x1, R3, P2 ;  /* 0x0000000169697824 */ /* 0x000fe400010e0603 */
[----:B-1----:R-:W-:Y:S01]  /*4dc70*/  IMAD.MOV.U32 R106, RZ, RZ, R7 ;  /* 0x000000ffff6a7224 */ /* 0x002fe200078e0007 */
[----:B------:R-:W-:Y:S04]  /*4dc80*/  STL [R1+0x126c], R6 ;  /* 0x00126c0601007387 */ /* 0x000fe80000100800 */
[----:B------:R1:W-:Y:S04]  /*4dc90*/  LDGSTS.E [R5+-0x17ff4], desc[UR4][R106.64], P0 ;  /* 0xe800c0006a057fae */ /* 0x0003e80008121844 */
[----:B------:R2:W-:Y:S04]  /*4dca0*/  STL [R1+0x1268], R105 ;  /* 0x0012686901007387 */ /* 0x0005e80000100800 */
[----:B------:R-:W4:Y:S01]  /*4dcb0*/  LDL.LU R7, [R1+0x1084] ;  /* 0x0010840001077983 */ /* 0x000f220000300800 */
[----:B-1----:R-:W-:Y:S01]  /*4dcc0*/  IMAD.MOV.U32 R106, RZ, RZ, R6 ;  /* 0x000000ffff6a7224 */ /* 0x002fe200078e0006 */
[----:B------:R-:W-:-:S05]  /*4dcd0*/  MOV R107, R105 ;  /* 0x00000069006b7202 */ /* 0x000fca0000000f00 */
[----:B------:R1:W-:Y:S04]  /*4dce0*/  LDGSTS.E [R5+-0x13ff4], desc[UR4][R106.64], P0 ;  /* 0xec00c0006a057fae */ /* 0x0003e80008121844 */
[----:B------:R-:W4:Y:S04]  /*4dcf0*/  LDL.LU R106, [R1+0x1080] ;  /* 0x00108000016a7983 */ /* 0x000f280000300800 */
[----:B------:R-:W4:Y:S04]  /*4dd00*/  LDL.LU R107, [R1+0x1088] ;  /* 0x00108800016b7983 */ /* 0x000f280000300800 */
[----:B--2---:R-:W2:Y:S04]  /*4dd10*/  LDL.LU R105, [R1+0x108c] ;  /* 0x00108c0001697983 */ /* 0x004ea80000300800 */
[----:B------:R-:W2:Y:S04]  /*4dd20*/  LDL.LU R110, [R1+0x1090] ;  /* 0x00109000016e7983 */ /* 0x000ea80000300800 */
[----:B------:R-:W2:Y:S01]  /*4dd30*/  LDL.LU R6, [R1+0x1094] ;  /* 0x0010940001067983 */ /* 0x000ea20000300800 */
[----:B------:R-:W1:Y:S01]  /*4dd40*/  S2R R112, SR_TID.X ;  /* 0x0000000000707919 */ /* 0x000e620000002100 */
[----:B------:R-:W-:-:S04]  /*4dd50*/  UISETP.GT.AND UP1, UPT, UR9, 0x4, UPT ;  /* 0x000000040900788c */ /* 0x000fc8000bf24270 */
[----:B------:R-:W-:-:S04]  /*4dd60*/  USEL UR8, URZ, 0x4, !UP1 ;  /* 0x000000043f087887 */ /* 0x000fc8000c800000 */
[----:B------:R-:W-:Y:S01]  /*4dd70*/  USEL UR8, UR8, URZ, !UP0 ;  /* 0x0000003f08087287 */ /* 0x000fe2000c000000 */
[----:B-1----:R-:W-:Y:S02]  /*4dd80*/  IMAD.U32 R5, RZ, RZ, UR10 ;  /* 0x0000000aff057e24 */ /* 0x002fe4000f8e00ff */
[C---:B------:R-:W-:Y:S01]  /*4dd90*/  IMAD.SHL.U32 R111, R112.reuse, 0x10, RZ ;  /* 0x00000010706f7824 */ /* 0x040fe200078e00ff */
[----:B------:R-:W-:-:S04]  /*4dda0*/  LOP3.LUT R112, R112, 0x7f, RZ, 0xc0, !PT ;  /* 0x0000007f70707812 */ /* 0x000fc800078ec0ff */
[----:B------:R-:W-:-:S05]  /*4ddb0*/  LOP3.LUT R111, R111, 0x70, RZ, 0xc0, !PT ;  /* 0x000000706f6f7812 */ /* 0x000fca00078ec0ff */
[----:B------:R-:W-:Y:S01]  /*4ddc0*/  IMAD R111, R112, 0x80, R111 ;  /* 0x00000080706f7824 */ /* 0x000fe200078e026f */
[----:B------:R-:W-:-:S04]  /*4ddd0*/  ISETP.NE.U32.AND P0, PT, RZ, UR8, PT ;  /* 0x00000008ff007c0c */ /* 0x000fc8000bf05070 */
[----:B------:R-:W-:-:S04]  /*4dde0*/  LOP3.LUT R111, R111, 0x10, RZ, 0x3c, !PT ;  /* 0x000000106f6f7812 */ /* 0x000fc800078e3cff */
[----:B------:R-:W-:Y:S01]  /*4ddf0*/  IADD3 R5, R111, 0x100000, R5 ;  /* 0x001000006f057810 */ /* 0x000fe20007ffe005 */
[----:B------:R-:W-:-:S04]  /*4de00*/  UISETP.GT.AND UP1, UPT, UR9, 0x5, UPT ;  /* 0x000000050900788c */ /* 0x000fc8000bf24270 */
[----:B------:R-:W-:-:S04]  /*4de10*/  USEL UR8, URZ, 0x4, !UP1 ;  /* 0x000000043f087887 */ /* 0x000fc8000c800000 */
[----:B------:R-:W-:Y:S01]  /*4de20*/  USEL UR8, UR8, URZ, !UP0 ;  /* 0x0000003f08087287 */ /* 0x000fe2000c000000 */
[----:B------:R-:W-:-:S05]  /*4de30*/  IADD3 R8, P1, R8, R4, RZ ;  /* 0x0000000408087210 */ /* 0x000fca0007f3e0ff */
[----:B------:R-:W-:Y:S01]  /*4de40*/  STL [R1+0x1074], R8 ;  /* 0x0010740801007387 */ /* 0x000fe20000100800 */
[----:B------:R-:W-:Y:S01]  /*4de50*/  MOV R112, R8 ;  /* 0x0000000800707202 */ /* 0x000fe20000000f00 */
[----:B------:R-:W-:-:S04]  /*4de60*/  IMAD.X R109, R109, 0x1, R3, P1 ;  /* 0x000000016d6d7824 */ /* 0x000fc800008e0603 */
[----:B------:R-:W-:Y:S01]  /*4de70*/  IMAD.MOV.U32 R113, RZ, RZ, R109 ;  /* 0x000000ffff717224 */ /* 0x000fe200078e006d */
[----:B------:R1:W-:Y:S04]  /*4de80*/  STL [R1+0x1070], R109 ;  /* 0x0010706d01007387 */ /* 0x0003e80000100800 */
[----:B------:R3:W-:Y:S04]  /*4de90*/  LDGSTS.E [R5+-0x20000], desc[UR4][R112.64], P0 ;  /* 0xe000000070057fae */ /* 0x0007e80008121844 */
[----:B-1----:R-:W2:Y:S04]  /*4dea0*/  LDL.LU R109, [R1+0x1098] ;  /* 0x00109800016d7983 */ /* 0x002ea80000300800 */
[----:B------:R-:W2:Y:S01]  /*4deb0*/  LDL.LU R8, [R1+0x109c] ;  /* 0x00109c0001087983 */ /* 0x000ea20000300800 */
[----:B---3--:R-:W-:-:S05]  /*4dec0*/  IADD3 R9, P1, R9, R4, RZ ;  /* 0x0000000409097210 */ /* 0x008fca0007f3e0ff */
[----:B------:R-:W-:Y:S01]  /*4ded0*/  IMAD.X R108, R108, 0x1, R3, P1 ;  /* 0x000000016c6c7824 */ /* 0x000fe200008e0603 */
[----:B------:R-:W-:Y:S01]  /*4dee0*/  STL [R1+0x107c], R9 ;  /* 0x00107c0901007387 */ /* 0x000fe20000100800 */
[----:B------:R-:W-:Y:S02]  /*4def0*/  IMAD.MOV.U32 R112, RZ, RZ, R9 ;  /* 0x000000ffff707224 */ /* 0x000fe400078e0009 */
[----:B------:R-:W-:Y:S01]  /*4df00*/  IMAD.MOV.U32 R113, RZ, RZ, R108 ;  /* 0x000000ffff717224 */ /* 0x000fe200078e006c */
[----:B------:R1:W-:Y:S04]  /*4df10*/  STL [R1+0x1078], R108 ;  /* 0x0010786c01007387 */ /* 0x0003e80000100800 */
[----:B------:R3:W-:Y:S04]  /*4df20*/  LDGSTS.E [R5+-0x1c000], desc[UR4][R112.64], P0 ;  /* 0xe400000070057fae */ /* 0x0007e80008121844 */
[----:B-1----:R-:W2:Y:S04]  /*4df30*/  LDL.LU R108, [R1+0x10a0] ;  /* 0x0010a000016c7983 */ /* 0x002ea80000300800 */
[----:B------:R-:W2:Y:S01]  /*4df40*/  LDL.LU R9, [R1+0x10a4] ;  /* 0x0010a40001097983 */ /* 0x000ea20000300800 */
[----:B------:R-:W-:-:S02]  /*4df50*/  ISETP.NE.U32.AND P0, PT, RZ, UR8, PT ;  /* 0x00000008ff007c0c */ /* 0x000fc4000bf05070 */
[----:B----4-:R-:W-:-:S05]  /*4df60*/  IADD3 R7, P1, R7, R4, RZ ;  /* 0x0000000407077210 */ /* 0x010fca0007f3e0ff */
[----:B------:R-:W-:Y:S01]  /*4df70*/  STL [R1+0x1084], R7 ;  /* 0x0010840701007387 */ /* 0x000fe20000100800 */
[----:B---3--:R-:W-:Y:S01]  /*4df80*/  IMAD.MOV.U32 R112, RZ, RZ, R7 ;  /* 0x000000ffff707224 */ /* 0x008fe200078e0007 */
[----:B------:R-:W-:Y:S02]  /*4df90*/  IADD3.X R106, R106, R3, RZ, P1, !PT ;  /* 0x000000036a6a7210 */ /* 0x000fe40000ffe4ff */
[----:B--2---:R-:W-:-:S03]  /*4dfa0*/  IADD3 R105, P2, R105, R4, RZ ;  /* 0x0000000469697210 */ /* 0x004fc60007f5e0ff */
[----:B------:R1:W-:Y:S01]  /*4dfb0*/  STL [R1+0x1080], R106 ;  /* 0x0010806a01007387 */ /* 0x0003e20000100800 */
[----:B------:R-:W-:Y:S02]  /*4dfc0*/  IMAD.MOV.U32 R113, RZ, RZ, R106 ;  /* 0x000000ffff717224 */ /* 0x000fe400078e006a */
[----:B------:R-:W-:-:S03]  /*4dfd0*/  IMAD.X R107, R107, 0x1, R3, P2 ;  /* 0x000000016b6b7824 */ /* 0x000fc600010e0603 */
[----:B------:R2:W-:Y:S01]  /*4dfe0*/  LDGSTS.E [R5+-0x1fffc], desc[UR4][R112.64], P0 ;  /* 0xe000400070057fae */ /* 0x0005e20008121844 */
[----:B------:R-:W-:-:S03]  /*4dff0*/  IADD3 R6, P3, R6, R4, RZ ;  /* 0x0000000406067210 */ /* 0x000fc60007f7e0ff */
[----:B-1----:R-:W3:Y:S02]  /*4e000*/  LDL.LU R106, [R1+0x10ac] ;  /* 0x0010ac00016a7983 */ /* 0x002ee40000300800 */
[----:B------:R-:W-:Y:S02]  /*4e010*/  IMAD.X R110, R110, 0x1, R3, P3 ;  /* 0x000000016e6e7824 */ /* 0x000fe400018e0603 */
[----:B------:R-:W4:Y:S04]  /*4e020*/  LDL.LU R7, [R1+0x1274] ;  /* 0x0012740001077983 */ /* 0x000f280000300800 */
[----:B------:R-:W-:Y:S01]  /*4e030*/  STL [R1+0x108c], R105 ;  /* 0x00108c6901007387 */ /* 0x000fe20000100800 */
[----:B--2---:R-:W-:-:S03]  /*4e040*/  IMAD.MOV.U32 R113, RZ, RZ, R107 ;  /* 0x000000ffff717224 */ /* 0x004fc600078e006b */
[----:B------:R1:W-:Y:S01]  /*4e050*/  STL [R1+0x1088], R107 ;  /* 0x0010886b01007387 */ /* 0x0003e20000100800 */
[----:B------:R-:W-:-:S03]  /*4e060*/  MOV R112, R105 ;  /* 0x0000006900707202 */ /* 0x000fc60000000f00 */
[----:B------:R-:W-:Y:S04]  /*4e070*/  STL [R1+0x1094], R6 ;  /* 0x0010940601007387 */ /* 0x000fe80000100800 */
[----:B------:R2:W-:Y:S04]  /*4e080*/  STL [R1+0x1090], R110 ;  /* 0x0010906e01007387 */ /* 0x0005e80000100800 */
[----:B-1----:R-:W4:Y:S04]  /*4e090*/  LDL.LU R107, [R1+0x10a8] ;  /* 0x0010a800016b7983 */ /* 0x002f280000300800 */
[----:B------:R-:W4:Y:S01]  /*4e0a0*/  LDL.LU R105, [R1+0x1270] ;  /* 0x0012700001697983 */ /* 0x000f220000300800 */
[----:B------:R-:W-:-:S03]  /*4e0b0*/  UISETP.GT.AND UP1, UPT, UR9, 0x6, UPT ;  /* 0x000000060900788c */ /* 0x000fc6000bf24270 */
[----:B------:R-:W-:Y:S01]  /*4e0c0*/  LDGSTS.E [R5+-0x1bffc], desc[UR4][R112.64], P0 ;  /* 0xe400400070057fae */ /* 0x000fe20008121844 */
[----:B------:R-:W-:-:S04]  /*4e0d0*/  USEL UR8, URZ, 0x4, !UP1 ;  /* 0x000000043f087887 */ /* 0x000fc8000c800000 */
[----:B------:R-:W-:-:S06]  /*4e0e0*/  USEL UR8, UR8, URZ, !UP0 ;  /* 0x0000003f08087287 */ /* 0x000fcc000c000000 */
[----:B------:R-:W-:Y:S01]  /*4e0f0*/  ISETP.NE.U32.AND P1, PT, RZ, UR8, PT ;  /* 0x00000008ff007c0c */ /* 0x000fe2000bf25070 */
[----:B------:R-:W-:Y:S02]  /*4e100*/  IMAD.MOV.U32 R111, RZ, RZ, R110 ;  /* 0x000000ffff6f7224 */ /* 0x000fe400078e006e */
[----:B--2---:R-:W-:Y:S02]  /*4e110*/  IMAD.MOV.U32 R110, RZ, RZ, R6 ;  /* 0x000000ffff6e7224 */ /* 0x004fe400078e0006 */
[----:B------:R-:W2:Y:S01]  /*4e120*/  LDL.LU R6, [R1+0x127c] ;  /* 0x00127c0001067983 */ /* 0x000ea20000300800 */
[----:B------:R-:W-:-:S07]  /*4e130*/  UISETP.GT.AND UP1, UPT, UR9, 0x7, UPT ;  /* 0x000000070900788c */ /* 0x000fce000bf24270 */
[----:B------:R1:W-:Y:S01]  /*4e140*/  LDGSTS.E [R5+-0x1fff8], desc[UR4][R110.64], P1 ;  /* 0xe00080006e057fae */ /* 0x0003e20008921844 */
[----:B------:R-:W-:-:S04]  /*4e150*/  USEL UR8, URZ, 0x4, !UP1 ;  /* 0x000000043f087887 */ /* 0x000fc8000c800000 */
[----:B------:R-:W-:Y:S02]  /*4e160*/  USEL UR8, UR8, URZ, !UP0 ;  /* 0x0000003f08087287 */ /* 0x000fe4000c000000 */
[----:B------:R-:W-:Y:S01]  /*4e170*/  UISETP.GT.AND UP1, UPT, UR9, 0x24, UPT ;  /* 0x000000240900788c */ /* 0x000fe2000bf24270 */
[----:B------:R-:W-:-:S05]  /*4e180*/  IADD3 R8, P0, R8, R4, RZ ;  /* 0x0000000408087210 */ /* 0x000fca0007f1e0ff */
[----:B------:R-:W-:Y:S01]  /*4e190*/  IMAD.X R109, R109, 0x1, R3, P0 ;  /* 0x000000016d6d7824 */ /* 0x000fe200000e0603 */
[----:B------:R1:W-:Y:S02]  /*4e1a0*/  STL [R1+0x109c], R8 ;  /* 0x00109c0801007387 */ /* 0x0003e40000100800 */
[----:B-1----:R-:W-:Y:S02]  /*4e1b0*/  MOV R110, R8 ;  /* 0x00000008006e7202 */ /* 0x002fe40000000f00 */
[----:B------:R1:W-:Y:S04]  /*4e1c0*/  STL [R1+0x1098], R109 ;  /* 0x0010986d01007387 */ /* 0x0003e80000100800 */
[----:B------:R-:W2:Y:S01]  /*4e1d0*/  LDL.LU R8, [R1+0x1278] ;  /* 0x0012780001087983 */ /* 0x000ea20000300800 */
[----:B------:R-:W-:Y:S01]  /*4e1e0*/  IMAD.MOV.U32 R111, RZ, RZ, R109 ;  /* 0x000000ffff6f7224 */ /* 0x000fe200078e006d */
[----:B------:R-:W-:-:S04]  /*4e1f0*/  ISETP.NE.U32.AND P0, PT, RZ, UR8, PT ;  /* 0x00000008ff007c0c */ /* 0x000fc8000bf05070 */
[----:B------:R-:W-:Y:S01]  /*4e200*/  LDGSTS.E [R5+-0x1bff8], desc[UR4][R110.64], P1 ;  /* 0xe40080006e057fae */ /* 0x000fe20008921844 */
[----:B------:R-:W-:-:S05]  /*4e210*/  IADD3 R9, P1, R9, R4, RZ ;  /* 0x0000000409097210 */ /* 0x000fca0007f3e0ff */
[----:B------:R-:W-:Y:S01]  /*4e220*/  IMAD.X R108, R108, 0x1, R3, P1 ;  /* 0x000000016c6c7824 */ /* 0x000fe200008e0603 */
[----:B------:R-:W-:Y:S03]  /*4e230*/  STL [R1+0x10a4], R9 ;  /* 0x0010a40901007387 */ /* 0x000fe60000100800 */
[----:B-1----:R-:W-:Y:S01]  /*4e240*/  IMAD.MOV.U32 R109, RZ, RZ, R108 ;  /* 0x000000ffff6d7224 */ /* 0x002fe200078e006c */
[----:B------:R1:W-:Y:S04]  /*4e250*/  STL [R1+0x10a0], R108 ;  /* 0x0010a06c01007387 */ /* 0x0003e80000100800 */
[----:B------:R-:W2:Y:S04]  /*4e260*/  LDL.LU R111, [R1+0x1284] ;  /* 0x00128400016f7983 */ /* 0x000ea80000300800 */
[----:B------:R-:W2:Y:S01]  /*4e270*/  LDL.LU R112, [R1+0x1280] ;  /* 0x0012800001707983 */ /* 0x000ea20000300800 */
[----:B-1----:R-:W-:-:S03]  /*4e280*/  IMAD.MOV.U32 R108, RZ, RZ, R9 ;  /* 0x000000ffff6c7224 */ /* 0x002fc600078e0009 */
[----:B------:R-:W2:Y:S01]  /*4e290*/  LDL.LU R110, [R1+0x1288] ;  /* 0x00128800016e7983 */ /* 0x000ea20000300800 */
[----:B------:R-:W-:-:S03]  /*4e2a0*/  USEL UR8, URZ, 0x4, !UP1 ;  /* 0x000000043f087887 */ /* 0x000fc6000c800000 */
[----:B------:R-:W-:Y:S01]  /*4e2b0*/  LDGSTS.E [R5+-0x1fff4], desc[UR4][R108.64], P0 ;  /* 0xe000c0006c057fae */ /* 0x000fe20008121844 */
[----:B------:R-:W-:-:S03]  /*4e2c0*/  USEL UR8, UR8, URZ, !UP0 ;  /* 0x0000003f08087287 */ /* 0x000fc6000c000000 */
[----:B------:R-:W2:Y:S04]  /*4e2d0*/  LDL.LU R109, [R1+0x128c] ;  /* 0x00128c00016d7983 */ /* 0x000ea80000300800 */
[----:B------:R-:W2:Y:S04]  /*4e2e0*/  LDL.LU R108, [R1+0x1290] ;  /* 0x00129000016c7983 */ /* 0x000ea80000300800 */
[----:B------:R-:W2:Y:S01]  /*4e2f0*/  LDL.LU R9, [R1+0x1294] ;  /* 0x0012940001097983 */ /* 0x000ea20000300800 */
[----:B------:R-:W-:Y:S02]  /*4e300*/  ISETP.NE.U32.AND P1, PT, RZ, UR8, PT ;  /* 0x00000008ff007c0c */ /* 0x000fe4000bf25070 */
[----:B---3--:R-:W-:-:S02]  /*4e310*/  IADD3 R106, P2, R106, R4, RZ ;  /* 0x000000046a6a7210 */ /* 0x008fc40007f5e0ff */
[----:B----4-:R-:W-:-:S03]  /*4e320*/  IADD3 R7, P3, R7, R4, RZ ;  /* 0x0000000407077210 */ /* 0x010fc60007f7e0ff */
[----:B------:R1:W-:Y:S01]  /*4e330*/  STL [R1+0x10ac], R106 ;  /* 0x0010ac6a01007387 */ /* 0x0003e20000100800 */
[----:B------:R-:W-:Y:S01]  /*4e340*/  IADD3.X R107, R107, R3, RZ, P2, !PT ;  /* 0x000000036b6b7210 */ /* 0x000fe200017fe4ff */
[----:B------:R-:W-:-:S04]  /*4e350*/  IMAD.X R105, R105, 0x1, R3, P3 ;  /* 0x0000000169697824 */ /* 0x000fc800018e0603 */
[----:B------:R3:W-:Y:S04]  /*4e360*/  STL [R1+0x10a8], R107 ;  /* 0x0010a86b01007387 */ /* 0x0007e80000100800 */
[----:B------:R1:W-:Y:S04]  /*4e370*/  LDGSTS.E [R5+-0x1bff4], desc[UR4][R106.64], P0 ;  /* 0xe400c0006a057fae */ /* 0x0003e80008121844 */
[----:B------:R4:W-:Y:S01]  /*4e380*/  STL [R1+0x1274], R7 ;  /* 0x0012740701007387 */ /* 0x0009e20000100800 */
[----:B-1----:R-:W-:Y:S02]  /*4e390*/  IMAD.MOV.U32 R106, RZ, RZ, R7 ;  /* 0x000000ffff6a7224 */ /* 0x002fe400078e0007 */
[----:B---3--:R-:W-:Y:S01]  /*4e3a0*/  IMAD.MOV.U32 R107, RZ, RZ, R105 ;  /* 0x000000ffff6b7224 */ /* 0x008fe200078e0069 */
[----:B------:R-:W-:Y:S04]  /*4e3b0*/  STL [R1+0x1270], R105 ;  /* 0x0012706901007387 */ /* 0x000fe80000100800 */
[----:B------:R1:W-:Y:S04]  /*4e3c0*/  LDGSTS.E [R5+-0x18000], desc[UR4][R106.64], P1 ;  /* 0xe80000006a057fae */ /* 0x0003e80008921844 */
[----:B------:R-:W1:Y:S04]  /*4e3d0*/  LDL.LU R107, [R1+0x1298] ;  /* 0x00129800016b7983 */ /* 0x000e680000300800 */
[----:B----4-:R-:W3:Y:S01]  /*4e3e0*/  LDL.LU R7, [R1+0x129c] ;  /* 0x00129c0001077983 */ /* 0x010ee20000300800 */
[----:B--2---:R-:W-:-:S05]  /*4e3f0*/  IADD3 R6, P0, R6, R4, RZ ;  /* 0x0000000406067210 */ /* 0x004fca0007f1e0ff */
[----:B------:R-:W-:Y:S01]  /*4e400*/  STL [R1+0x127c], R6 ;  /* 0x00127c0601007387 */ /* 0x000fe20000100800 */
[----:B------:R-:W-:Y:S01]  /*4e410*/  UISETP.GT.AND UP1, UPT, UR9, 0x25, UPT ;  /* 0x000000250900788c */ /* 0x000fe2000bf24270 */
[----:B------:R-:W-:-:S03]  /*4e420*/  MOV R114, R6 ;  /* 0x0000000600727202 */ /* 0x000fc60000000f00 */
[----:B------:R-:W-:-:S04]  /*4e430*/  USEL UR8, URZ, 0x4, !UP1 ;  /* 0x000000043f087887 */ /* 0x000fc8000c800000 */
[----:B------:R-:W-:Y:S02]  /*4e440*/  USEL UR8, UR8, URZ, !UP0 ;  /* 0x0000003f08087287 */ /* 0x000fe4000c000000 */
[----:B------:R-:W-:Y:S01]  /*4e450*/  UISETP.GT.AND UP1, UPT, UR9, 0x26, UPT ;  /* 0x000000260900788c */ /* 0x000fe2000bf24270 */
[----:B------:R-:W-:-:S04]  /*4e460*/  IMAD.X R8, R8, 0x1, R3, P0 ;  /* 0x0000000108087824 */ /* 0x000fc800000e0603 */
[----:B------:R-:W-:Y:S01]  /*4e470*/  IMAD.MOV.U32 R115, RZ, RZ, R8 ;  /* 0x000000ffff737224 */ /* 0x000fe200078e0008 */
[----:B------:R2:W-:Y:S04]  /*4e480*/  STL [R1+0x1278], R8 ;  /* 0x0012780801007387 */ /* 0x0005e80000100800 */
[----:B------:R-:W4:Y:S01]  /*4e490*/  LDL.LU R106, [R1+0x12a0] ;  /* 0x0012a000016a7983 */ /* 0x000f220000300800 */
[----:B------:R-:W-:-:S03]  /*4e4a0*/  ISETP.NE.U32.AND P0, PT, RZ, UR8, PT ;  /* 0x00000008ff007c0c */ /* 0x000fc6000bf05070 */
[----:B------:R-:W-:Y:S04]  /*4e4b0*/  LDGSTS.E [R5+-0x14000], desc[UR4][R114.64], P1 ;  /* 0xec00000072057fae */ /* 0x000fe80008921844 */
[----:B--2---:R-:W2:Y:S04]  /*4e4c0*/  LDL.LU R8, [R1+0x12a4] ;  /* 0x0012a40001087983 */ /* 0x004ea80000300800 */
[----:B------:R-:W4:Y:S04]  /*4e4d0*/  LDL.LU R105, [R1+0x12a8] ;  /* 0x0012a80001697983 */ /* 0x000f280000300800 */
[----:B------:R-:W4:Y:S01]  /*4e4e0*/  LDL.LU R6, [R1+0x12ac] ;  /* 0x0012ac0001067983 */ /* 0x000f220000300800 */
[----:B------:R-:W-:Y:S01]  /*4e4f0*/  USEL UR8, URZ, 0x4, !UP1 ;  /* 0x000000043f087887 */ /* 0x000fe2000c800000 */
[----:B------:R-:W-:-:S03]  /*4e500*/  IADD3 R111, P1, R111, R4, RZ ;  /* 0x000000046f6f7210 */ /* 0x000fc60007f3e0ff */
[----:B------:R-:W-:Y:S02]  /*4e510*/  USEL UR8, UR8, URZ, !UP0 ;  /* 0x0000003f08087287 */ /* 0x000fe4000c000000 */
[----:B------:R-:W-:Y:S01]  /*4e520*/  IMAD.X R112, R112, 0x1, R3, P1 ;  /* 0x0000000170707824 */ /* 0x000fe200008e0603 */
[----:B------:R-:W-:Y:S03]  /*4e530*/  STL [R1+0x1284], R111 ;  /* 0x0012846f01007387 */ /* 0x000fe60000100800 */
[----:B------:R-:W-:Y:S01]  /*4e540*/  ISETP.NE.U32.AND P1, PT, RZ, UR8, PT ;  /* 0x00000008ff007c0c */ /* 0x000fe2000bf25070 */
[----:B------:R-:W-:Y:S01]  /*4e550*/  IMAD.MOV.U32 R113, RZ, RZ, R112 ;  /* 0x000000ffff717224 */ /* 0x000fe200078e0070 */
[----:B------:R1:W-:Y:S01]  /*4e560*/  STL [R1+0x1280], R112 ;  /* 0x0012807001007387 */ /* 0x0003e20000100800 */
[----:B------:R-:W-:-:S04]  /*4e570*/  IADD3 R109, P2, R109, R4, RZ ;  /* 0x000000046d6d7210 */ /* 0x000fc80007f5e0ff */
[----:B------:R-:W-:Y:S02]  /*4e580*/  IADD3.X R110, R110, R3, RZ, P2, !PT ;  /* 0x000000036e6e7210 */ /* 0x000fe400017fe4ff */
[----:B------:R-:W-:Y:S01]  /*4e590*/  IADD3 R9, P3, R9, R4, RZ ;  /* 0x0000000409097210 */ /* 0x000fe20007f7e0ff */
[----:B-1----:R-:W-:Y:S01]  /*4e5a0*/  IMAD.MOV.U32 R112, RZ, RZ, R111 ;  /* 0x000000ffff707224 */ /* 0x002fe200078e006f */
[----:B------:R-:W-:Y:S03]  /*4e5b0*/  STL [R1+0x128c], R109 ;  /* 0x00128c6d01007387 */ /* 0x000fe60000100800 */
[----:B------:R-:W-:Y:S01]  /*4e5c0*/  IMAD.X R108, R108, 0x1, R3, P3 ;  /* 0x000000016c6c7824 */ /* 0x000fe200018e0603 */
[----:B------:R1:W-:Y:S01]  /*4e5d0*/  STL [R1+0x1288], R110 ;  /* 0x0012886e01007387 */ /* 0x0003e20000100800 */
[----:B------:R-:W-:-:S03]  /*4e5e0*/  IMAD.MOV.U32 R111, RZ, RZ, R110 ;  /* 0x000000ffff6f7224 */ /* 0x000fc600078e006e */
[----:B------:R-:W-:Y:S04]  /*4e5f0*/  STL [R1+0x1294], R9 ;  /* 0x0012940901007387 */ /* 0x000fe80000100800 */
[----:B------:R1:W-:Y:S02]  /*4e600*/  STL [R1+0x1290], R108 ;  /* 0x0012906c01007387 */ /* 0x0003e40000100800 */
[----:B-1----:R-:W-:Y:S02]  /*4e610*/  IMAD.MOV.U32 R110, RZ, RZ, R109 ;  /* 0x000000ffff6e7224 */ /* 0x002fe400078e006d */
[----:B------:R-:W-:Y:S01]  /*4e620*/  IMAD.MOV.U32 R109, RZ, RZ, R108 ;  /* 0x000000ffff6d7224 */ /* 0x000fe200078e006c */
[----:B------:R-:W-:Y:S04]  /*4e630*/  LDGSTS.E [R5+-0x17ffc], desc[UR4][R112.64], P0 ;  /* 0xe800400070057fae */ /* 0x000fe80008121844 */
[----:B------:R1:W-:Y:S01]  /*4e640*/  LDGSTS.E [R5+-0x13ffc], desc[UR4][R110.64], P0 ;  /* 0xec0040006e057fae */ /* 0x0003e20008121844 */
[----:B------:R-:W-:-:S03]  /*4e650*/  MOV R108, R9 ;  /* 0x00000009006c7202 */ /* 0x000fc60000000f00 */
[----:B------:R-:W4:Y:S04]  /*4e660*/  LDL.LU R9, [R1+0x10b4] ;  /* 0x0010b40001097983 */ /* 0x000f280000300800 */
[----:B------:R-:W-:Y:S04]  /*4e670*/  LDGSTS.E [R5+-0x17ff8], desc[UR4][R108.64], P1 ;  /* 0xe80080006c057fae */ /* 0x000fe80008921844 */
[----:B------:R-:W4:Y:S01]  /*4e680*/  LDL.LU R109, [R1+0x10b0] ;  /* 0x0010b000016d7983 */ /* 0x000f220000300800 */
[----:B---3--:R-:W-:-:S05]  /*4e690*/  IADD3 R7, P0, R7, R4, RZ ;  /* 0x0000000407077210 */ /* 0x008fca0007f1e0ff */
[----:B------:R-:W-:Y:S01]  /*4e6a0*/  IMAD.X R107, R107, 0x1, R3, P0 ;  /* 0x000000016b6b7824 */ /* 0x000fe200000e0603 */
[----:B------:R3:W-:Y:S01]  /*4e6b0*/  STL [R1+0x129c], R7 ;  /* 0x00129c0701007387 */ /* 0x0007e20000100800 */
[----:B-1----:R-:W-:-:S03]  /*4e6c0*/  IMAD.MOV.U32 R110, RZ, RZ, R7 ;  /* 0x000000ffff6e7224 */ /* 0x002fc600078e0007 */
[----:B------:R1:W-:Y:S04]  /*4e6d0*/  STL [R1+0x1298], R107 ;  /* 0x0012986b01007387 */ /* 0x0003e80000100800 */
[----:B---3--:R-:W3:Y:S04]  /*4e6e0*/  LDL.LU R7, [R1+0x10bc] ;  /* 0x0010bc0001077983 */ /* 0x008ee80000300800 */
[----:B------:R-:W3:Y:S01]  /*4e6f0*/  LDL.LU R108, [R1+0x10b8] ;  /* 0x0010b800016c7983 */ /* 0x000ee20000300800 */
[----:B------:R-:W-:Y:S01]  /*4e700*/  UISETP.GT.AND UP1, UPT, UR9, 0x27, UPT ;  /* 0x000000270900788c */ /* 0x000fe2000bf24270 */
[----:B------:R-:W-:-:S03]  /*4e710*/  IMAD.MOV.U32 R111, RZ, RZ, R107 ;  /* 0x000000ffff6f7224 */ /* 0x000fc600078e006b */
[----:B------:R-:W-:Y:S02]  /*4e720*/  USEL UR8, URZ, 0x4, !UP1 ;  /* 0x000000043f087887 */ /* 0x000fe4000c800000 */
[----:B------:R1:W-:Y:S02]  /*4e730*/  LDGSTS.E [R5+-0x13ff8], desc[UR4][R110.64], P1 ;  /* 0xec0080006e057fae */ /* 0x0003e40008921844 */
[----:B------:R-:W-:Y:S01]  /*4e740*/  USEL UR8, UR8, URZ, !UP0 ;  /* 0x0000003f08087287 */ /* 0x000fe2000c000000 */
[----:B------:R-:W1:Y:S05]  /*4e750*/  S2R R112, SR_TID.X ;  /* 0x0000000000707919 */ /* 0x000e6a0000002100 */
[----:B------:R-:W-:Y:S01]  /*4e760*/  ISETP.NE.U32.AND P0, PT, RZ, UR8, PT ;  /* 0x00000008ff007c0c */ /* 0x000fe2000bf05070 */
[----:B------:R-:W-:-:S04]  /*4e770*/  UISETP.GT.AND UP1, UPT, UR9, 0x8, UPT ;  /* 0x000000080900788c */ /* 0x000fc8000bf24270 */
[----:B------:R-:W-:-:S04]  /*4e780*/  USEL UR8, URZ, 0x4, !UP1 ;  /* 0x000000043f087887 */ /* 0x000fc8000c800000 */
[----:B------:R-:W-:Y:S01]  /*4e790*/  USEL UR8, UR8, URZ, !UP0 ;  /* 0x0000003f08087287 */ /* 0x000fe2000c000000 */
[C---:B-1----:R-:W-:Y:S02]  /*4e7a0*/  SHF.L.U32 R111, R112.reuse, 0x4, RZ ;  /* 0x00000004706f7819 */ /* 0x042fe400000006ff */
[----:B------:R-:W-:Y:S02]  /*4e7b0*/  LOP3.LUT R112, R112, 0x7f, RZ, 0xc0, !PT ;  /* 0x0000007f70707812 */ /* 0x000fe400078ec0ff */
[----:B------:R-:W-:-:S05]  /*4e7c0*/  LOP3.LUT R111, R111, 0x70, RZ, 0xc0, !PT ;  /* 0x000000706f6f7812 */ /* 0x000fca00078ec0ff */
[----:B------:R-:W-:-:S05]  /*4e7d0*/  IMAD R111, R112, 0x80, R111 ;  /* 0x00000080706f7824 */ /* 0x000fca00078e026f */
[----:B------:R-:W-:Y:S02]  /*4e7e0*/  LOP3.LUT R111, R111, 0x20, RZ, 0x3c, !PT ;  /* 0x000000206f6f7812 */ /* 0x000fe400078e3cff */
[----:B--2---:R-:W-:-:S05]  /*4e7f0*/  IADD3 R8, P1, R8, R4, RZ ;  /* 0x0000000408087210 */ /* 0x004fca0007f3e0ff */
[----:B----4-:R-:W-:Y:S01]  /*4e800*/  IMAD.X R106, R106, 0x1, R3, P1 ;  /* 0x000000016a6a7824 */ /* 0x010fe200008e0603 */
[----:B------:R-:W-:Y:S01]  /*4e810*/  STL [R1+0x12a4], R8 ;  /* 0x0012a40801007387 */ /* 0x000fe20000100800 */
[----:B------:R-:W-:Y:S02]  /*4e820*/  IADD3 R6, P2, R6, R4, RZ ;  /* 0x0000000406067210 */ /* 0x000fe40007f5e0ff */
[----:B------:R-:W-:Y:S01]  /*4e830*/  IMAD.MOV.U32 R107, RZ, RZ, R106 ;  /* 0x000000ffff6b7224 */ /* 0x000fe200078e006a */
[----:B------:R1:W-:Y:S01]  /*4e840*/  STL [R1+0x12a0], R106 ;  /* 0x0012a06a01007387 */ /* 0x0003e20000100800 */
[----:B------:R-:W-:Y:S01]  /*4e850*/  IADD3.X R105, R105, R3, RZ, P2, !PT ;  /* 0x0000000369697210 */ /* 0x000fe200017fe4ff */
[----:B-1----:R-:W-:Y:S02]  /*4e860*/  IMAD.MOV.U32 R106, RZ, RZ, R8 ;  /* 0x000000ffff6a7224 */ /* 0x002fe400078e0008 */
[----:B------:R-:W-:Y:S04]  /*4e870*/  STL [R1+0x12ac], R6 ;  /* 0x0012ac0601007387 */ /* 0x000fe80000100800 */
[----:B------:R1:W-:Y:S04]  /*4e880*/  LDGSTS.E [R5+-0x17ff4], desc[UR4][R106.64], P0 ;  /* 0xe800c0006a057fae */ /* 0x0003e80008121844 */
[----:B------:R2:W-:Y:S04]  /*4e890*/  STL [R1+0x12a8], R105 ;  /* 0x0012a86901007387 */ /* 0x0005e80000100800 */
[----:B------:R-:W4:Y:S01]  /*4e8a0*/  LDL.LU R8, [R1+0x10c4] ;  /* 0x0010c40001087983 */ /* 0x000f220000300800 */
[----:B-1----:R-:W-:-:S02]  /*4e8b0*/  IMAD.MOV.U32 R106, RZ, RZ, R6 ;  /* 0x000000ffff6a7224 */ /* 0x002fc400078e0006 */
[----:B------:R-:W-:-:S05]  /*4e8c0*/  IMAD.MOV.U32 R107, RZ, RZ, R105 ;  /* 0x000000ffff6b7224 */ /* 0x000fca00078e0069 */
[----:B------:R1:W-:Y:S04]  /*4e8d0*/  LDGSTS.E [R5+-0x13ff4], desc[UR4][R106.64], P0 ;  /* 0xec00c0006a057fae */ /* 0x0003e80008121844 */
[----:B------:R-:W4:Y:S04]  /*4e8e0*/  LDL.LU R106, [R1+0x10c0] ;  /* 0x0010c000016a7983 */ /* 0x000f280000300800 */
[----:B------:R-:W4:Y:S04]  /*4e8f0*/  LDL.LU R107, [R1+0x10c8] ;  /* 0x0010c800016b7983 */ /* 0x000f280000300800 */
[----:B--2---:R-:W2:Y:S04]  /*4e900*/  LDL.LU R105, [R1+0x10cc] ;  /* 0x0010cc0001697983 */ /* 0x004ea80000300800 */
[----:B------:R-:W2:Y:S04]  /*4e910*/  LDL.LU R110, [R1+0x10d0] ;  /* 0x0010d000016e7983 */ /* 0x000ea80000300800 */
[----:B------:R-:W2:Y:S01]  /*4e920*/  LDL.LU R6, [R1+0x10d4] ;  /* 0x0010d40001067983 */ /* 0x000ea20000300800 */
[----:B------:R-:W-:-:S05]  /*4e930*/  IADD3 R9, P1, R9, R4, RZ ;  /* 0x0000000409097210 */ /* 0x000fca0007f3e0ff */
[----:B------:R-:W-:Y:S01]  /*4e940*/  STL [R1+0x10b4], R9 ;  /* 0x0010b40901007387 */ /* 0x000fe20000100800 */
[----:B------:R-:W-:Y:S02]  /*4e950*/  IMAD.MOV.U32 R112, RZ, RZ, R9 ;  /* 0x000000ffff707224 */ /* 0x000fe400078e0009 */
[----:B------:R-:W-:-:S05]  /*4e960*/  IMAD.X R109, R109, 0x1, R3, P1 ;  /* 0x000000016d6d7824 */ /* 0x000fca00008e0603 */
[----:B------:R1:W-:Y:S01]  /*4e970*/  STL [R1+0x10b0], R109 ;  /* 0x0010b06d01007387 */ /* 0x0003e20000100800 */
[----:B------:R-:W-:-:S03]  /*4e980*/  MOV R113, R109 ;  /* 0x0000006d00717202 */ /* 0x000fc60000000f00 */
[----:B-1----:R-:W2:Y:S04]  /*4e990*/  LDL.LU R109, [R1+0x10d8] ;  /* 0x0010d800016d7983 */ /* 0x002ea80000300800 */
[----:B------:R-:W2:Y:S01]  /*4e9a0*/  LDL.LU R9, [R1+0x10dc] ;  /* 0x0010dc0001097983 */ /* 0x000ea20000300800 */
[----:B------:R-:W-:Y:S01]  /*4e9b0*/  ISETP.NE.U32.AND P0, PT, RZ, UR8, PT ;  /* 0x00000008ff007c0c */ /* 0x000fe2000bf05070 */
[----:B------:R-:W-:-:S05]  /*4e9c0*/  IMAD.U32 R5, RZ, RZ, UR10 ;  /* 0x0000000aff057e24 */ /* 0x000fca000f8e00ff */
[----:B------:R-:W-:-:S07]  /*4e9d0*/  IADD3 R5, R111, 0x100000, R5 ;  /* 0x001000006f057810 */ /* 0x000fce0007ffe005 */
[----:B------:R1:W-:Y:S01]  /*4e9e0*/  LDGSTS.E [R5+-0x20000], desc[UR4][R112.64], P0 ;  /* 0xe000000070057fae */ /* 0x0003e20008121844 */
[----:B---3--:R-:W-:-:S05]  /*4e9f0*/  IADD3 R7, P1, R7, R4, RZ ;  /* 0x0000000407077210 */ /* 0x008fca0007f3e0ff */
[----:B------:R-:W-:Y:S01]  /*4ea00*/  IMAD.X R108, R108, 0x1, R3, P1 ;  /* 0x000000016c6c7824 */ /* 0x000fe200008e0603 */
[----:B------:R-:W-:Y:S01]  /*4ea10*/  STL [R1+0x10bc], R7 ;  /* 0x0010bc0701007387 */ /* 0x000fe20000100800 */
[----:B-1----:R-:W-:Y:S02]  /*4ea20*/  IMAD.MOV.U32 R112, RZ, RZ, R7 ;  /* 0x000000ffff707224 */ /* 0x002fe400078e0007 */
[----:B------:R-:W-:Y:S01]  /*4ea30*/  IMAD.MOV.U32 R113, RZ, RZ, R108 ;  /* 0x000000ffff717224 */ /* 0x000fe200078e006c */
[----:B------:R1:W-:Y:S01]  /*4ea40*/  STL [R1+0x10b8], R108 ;  /* 0x0010b86c01007387 */ /* 0x0003e20000100800 */
[----:B------:R-:W-:-:S03]  /*4ea50*/  UISETP.GT.AND UP1, UPT, UR9, 0x9, UPT ;  /* 0x000000090900788c */ /* 0x000fc6000bf24270 */
[----:B------:R3:W-:Y:S04]  /*4ea60*/  LDGSTS.E [R5+-0x1c000], desc[UR4][R112.64], P0 ;  /* 0xe400000070057fae */ /* 0x0007e80008121844 */
[----:B-1----:R-:W2:Y:S04]  /*4ea70*/  LDL.LU R108, [R1+0x10e0] ;  /* 0x0010e000016c7983 */ /* 0x002ea80000300800 */
[----:B------:R-:W2:Y:S01]  /*4ea80*/  LDL.LU R7, [R1+0x10e4] ;  /* 0x0010e40001077983 */ /* 0x000ea20000300800 */
[----:B------:R-:W-:-:S04]  /*4ea90*/  USEL UR8, URZ, 0x4, !UP1 ;  /* 0x000000043f087887 */ /* 0x000fc8000c800000 */
[----:B------:R-:W-:-:S06]  /*4eaa0*/  USEL UR8, UR8, URZ, !UP0 ;  /* 0x0000003f08087287 */ /* 0x000fcc000c000000 */
[----:B------:R-:W-:Y:S01]  /*4eab0*/  ISETP.NE.U32.AND P0, PT, RZ, UR8, PT ;  /* 0x00000008ff007c0c */ /* 0x000fe2000bf05070 */
[----:B------:R-:W-:-:S04]  /*4eac0*/  UISETP.GT.AND UP1, UPT, UR9, 0xa, UPT ;  /* 0x0000000a0900788c */ /* 0x000fc8000bf24270 */
[----:B------:R-:W-:-:S04]  /*4ead0*/  USEL UR8, URZ, 0x4, !UP1 ;  /* 0x000000043f087887 */ /* 0x000fc8000c800000 */
[----:B------:R-:W-:Y:S02]  /*4eae0*/  USEL UR8, UR8, URZ, !UP0 ;  /* 0x0000003f08087287 */ /* 0x000fe4000c000000 */
[----:B------:R-:W-:Y:S01]  /*4eaf0*/  UISETP.GT.AND UP1, UPT, UR9, 0xb, UPT ;  /* 0x0000000b0900788c */ /* 0x000fe2000bf24270 */
[----:B----4-:R-:W-:-:S04]  /*4eb00*/  IADD3 R8, P1, R8, R4, RZ ;  /* 0x0000000408087210 */ /* 0x010fc80007f3e0ff */
[----:B---3--:R-:W-:Y:S01]  /*4eb10*/  MOV R112, R8 ;  /* 0x0000000800707202 */ /* 0x008fe20000000f00 */
[----:B------:R-:W-:Y:S01]  /*4eb20*/  STL [R1+0x10c4], R8 ;  /* 0x0010c40801007387 */ /* 0x000fe20000100800 */
[----:B------:R-:W-:Y:S01]  /*4eb30*/  IMAD.X R106, R106, 0x1, R3, P1 ;  /* 0x000000016a6a7824 */ /* 0x000fe200008e0603 */
[----:B--2---:R-:W-:-:S04]  /*4eb40*/  IADD3 R105, P2, R105, R4, RZ ;  /* 0x0000000469697210 */ /* 0x004fc80007f5e0ff */
        /* <DEDUP_REMOVED lines=9> */
[----:B--2---:R-:W-:-:S03]  /*4ebe0*/  MOV R113, R107 ;  /* 0x0000006b00717202 */ /* 0x004fc60000000f00 */
[----:B------:R1:W-:Y:S01]  /*4ebf0*/  STL [R1+0x10c8], R107 ;  /* 0x0010c86b01007387 */ /* 0x0003e20000100800 */
[----:B------:R-:W-:-:S03]  /*4ec00*/  IMAD.MOV.U32 R112, RZ, RZ, R105 ;  /* 0x000000ffff707224 */ /* 0x000fc600078e0069 */
[----:B------:R-:W-:Y:S04]  /*4ec10*/  STL [R1+0x10d4], R6 ;  /* 0x0010d40601007387 */ /* 0x000fe80000100800 */
[----:B------:R2:W-:Y:S04]  /*4ec20*/  STL [R1+0x10d0], R110 ;  /* 0x0010d06e01007387 */ /* 0x0005e80000100800 */
[----:B-1----:R-:W4:Y:S04]  /*4ec30*/  LDL.LU R107, [R1+0x10e8] ;  /* 0x0010e800016b7983 */ /* 0x002f280000300800 */
[----:B------:R-:W4:Y:S01]  /*4ec40*/  LDL.LU R105, [R1+0x12b0] ;  /* 0x0012b00001697983 */ /* 0x000f220000300800 */
[----:B------:R-:W-:-:S03]  /*4ec50*/  ISETP.NE.U32.AND P1, PT, RZ, UR8, PT ;  /* 0x00000008ff007c0c */ /* 0x000fc6000bf25070 */
[----:B------:R-:W-:Y:S01]  /*4ec60*/  LDGSTS.E [R5+-0x1bffc], desc[UR4][R112.64], P0 ;  /* 0xe400400070057fae */ /* 0x000fe20008121844 */
[----:B------:R-:W-:Y:S01]  /*4ec70*/  IADD3 R9, P0, R9, R4, RZ ;  /* 0x0000000409097210 */ /* 0x000fe20007f1e0ff */
[----:B------:R-:W-:Y:S02]  /*4ec80*/  IMAD.MOV.U32 R111, RZ, RZ, R110 ;  /* 0x000000ffff6f7224 */ /* 0x000fe400078e006e */
[----:B--2---:R-:W-:Y:S02]  /*4ec90*/  IMAD.MOV.U32 R110, RZ, RZ, R6 ;  /* 0x000000ffff6e7224 */ /* 0x004fe400078e0006 */
[----:B------:R-:W-:Y:S01]  /*4eca0*/  IMAD.X R109, R109, 0x1, R3, P0 ;  /* 0x000000016d6d7824 */ /* 0x000fe200000e0603 */
[----:B------:R-:W2:Y:S04]  /*4ecb0*/  LDL.LU R6, [R1+0x12bc] ;  /* 0x0012bc0001067983 */ /* 0x000ea80000300800 */
[----:B------:R1:W-:Y:S04]  /*4ecc0*/  LDGSTS.E [R5+-0x1fff8], desc[UR4][R110.64], P1 ;  /* 0xe00080006e057fae */ /* 0x0003e80008921844 */
[----:B------:R1:W-:Y:S04]  /*4ecd0*/  STL [R1+0x10dc], R9 ;  /* 0x0010dc0901007387 */ /* 0x0003e80000100800 */
[----:B------:R1:W-:Y:S02]  /*4ece0*/  STL [R1+0x10d8], R109 ;  /* 0x0010d86d01007387 */ /* 0x0003e40000100800 */
[----:B-1----:R-:W-:-:S02]  /*4ecf0*/  IMAD.MOV.U32 R110, RZ, RZ, R9 ;  /* 0x000000ffff6e7224 */ /* 0x002fc400078e0009 */
[----:B------:R-:W2:Y:S01]  /*4ed00*/  LDL.LU R9, [R1+0x12b8] ;  /* 0x0012b80001097983 */ /* 0x000ea20000300800 */
[----:B------:R-:W-:Y:S01]  /*4ed10*/  USEL UR8, URZ, 0x4, !UP1 ;  /* 0x000000043f087887 */ /* 0x000fe2000c800000 */
[----:B------:R-:W-:-:S03]  /*4ed20*/  MOV R111, R109 ;  /* 0x0000006d006f7202 */ /* 0x000fc60000000f00 */
[----:B------:R-:W-:Y:S02]  /*4ed30*/  USEL UR8, UR8, URZ, !UP0 ;  /* 0x0000003f08087287 */ /* 0x000fe4000c000000 */
[----:B------:R-:W-:Y:S04]  /*4ed40*/  LDGSTS.E [R5+-0x1bff8], desc[UR4][R110.64], P1 ;  /* 0xe40080006e057fae */ /* 0x000fe80008921844 */
[----:B------:R-:W-:Y:S02]  /*4ed50*/  ISETP.NE.U32.AND P0, PT, RZ, UR8, PT ;  /* 0x00000008ff007c0c */ /* 0x000fe4000bf05070 */
[----:B------:R-:W-:-:S05]  /*4ed60*/  IADD3 R7, P1, R7, R4, RZ ;  /* 0x0000000407077210 */ /* 0x000fca0007f3e0ff */
[----:B------:R-:W-:Y:S01]  /*4ed70*/  IMAD.X R108, R108, 0x1, R3, P1 ;  /* 0x000000016c6c7824 */ /* 0x000fe200008e0603 */
[----:B------:R-:W-:Y:S03]  /*4ed80*/  STL [R1+0x10e4], R7 ;  /* 0x0010e40701007387 */ /* 0x000fe60000100800 */
[----:B------:R-:W-:Y:S01]  /*4ed90*/  IMAD.MOV.U32 R109, RZ, RZ, R108 ;  /* 0x000000ffff6d7224 */ /* 0x000fe200078e006c */
[----:B------:R1:W-:Y:S04]  /*4eda0*/  STL [R1+0x10e0], R108 ;  /* 0x0010e06c01007387 */ /* 0x0003e80000100800 */
[----:B------:R-:W2:Y:S04]  /*4edb0*/  LDL.LU R111, [R1+0x12c4] ;  /* 0x0012c400016f7983 */ /* 0x000ea80000300800 */
[----:B------:R-:W2:Y:S01]  /*4edc0*/  LDL.LU R112, [R1+0x12c0] ;  /* 0x0012c00001707983 */ /* 0x000ea20000300800 */
[----:B-1----:R-:W-:-:S03]  /*4edd0*/  IMAD.MOV.U32 R108, RZ, RZ, R7 ;  /* 0x000000ffff6c7224 */ /* 0x002fc600078e0007 */
[----:B------:R-:W2:Y:S04]  /*4ede0*/  LDL.LU R110, [R1+0x12c8] ;  /* 0x0012c800016e7983 */ /* 0x000ea80000300800 */
[----:B------:R-:W-:Y:S04]  /*4edf0*/  LDGSTS.E [R5+-0x1fff4], desc[UR4][R108.64], P0 ;  /* 0xe000c0006c057fae */ /* 0x000fe80008121844 */
[----:B------:R-:W2:Y:S04]  /*4ee00*/  LDL.LU R109, [R1+0x12cc] ;  /* 0x0012cc00016d7983 */ /* 0x000ea80000300800 */
[----:B------:R-:W2:Y:S04]  /*4ee10*/  LDL.LU R108, [R1+0x12d0] ;  /* 0x0012d000016c7983 */ /* 0x000ea80000300800 */
[----:B------:R-:W2:Y:S01]  /*4ee20*/  LDL.LU R7, [R1+0x12d4] ;  /* 0x0012d40001077983 */ /* 0x000ea20000300800 */
[----:B------:R-:W-:-:S04]  /*4ee30*/  UISETP.GT.AND UP1, UPT, UR9, 0x28, UPT ;  /* 0x000000280900788c */ /* 0x000fc8000bf24270 */
[----:B------:R-:W-:-:S04]  /*4ee40*/  USEL UR8, URZ, 0x4, !UP1 ;  /* 0x000000043f087887 */ /* 0x000fc8000c800000 */
[----:B------:R-:W-:-:S06]  /*4ee50*/  USEL UR8, UR8, URZ, !UP0 ;  /* 0x0000003f08087287 */ /* 0x000fcc000c000000 */
[----:B------:R-:W-:Y:S01]  /*4ee60*/  ISETP.NE.U32.AND P1, PT, RZ, UR8, PT ;  /* 0x00000008ff007c0c */ /* 0x000fe2000bf25070 */
[----:B------:R-:W-:-:S04]  /*4ee70*/  UISETP.GT.AND UP1, UPT, UR9, 0x29, UPT ;  /* 0x000000290900788c */ /* 0x000fc8000bf24270 */
[----:B------:R-:W-:-:S04]  /*4ee80*/  USEL UR8, URZ, 0x4, !UP1 ;  /* 0x000000043f087887 */ /* 0x000fc8000c800000 */
[----:B------:R-:W-:Y:S02]  /*4ee90*/  USEL UR8, UR8, URZ, !UP0 ;  /* 0x0000003f08087287 */ /* 0x000fe4000c000000 */
[----:B------:R-:W-:Y:S01]  /*4eea0*/  UISETP.GT.AND UP1, UPT, UR9, 0x2a, UPT ;  /* 0x0000002a0900788c */ /* 0x000fe2000bf24270 */
[-C--:B---3--:R-:W-:Y:S02]  /*4eeb0*/  IADD3 R106, P2, R106, R4.reuse, RZ ;  /* 0x000000046a6a7210 */ /* 0x088fe40007f5e0ff */
[----:B----4-:R-:W-:-:S03]  /*4eec0*/  IADD3 R8, P3, R8, R4, RZ ;  /* 0x0000000408087210 */ /* 0x010fc60007f7e0ff */
[----:B------:R1:W-:Y:S01]  /*4eed0*/  STL [R1+0x10ec], R106 ;  /* 0x0010ec6a01007387 */ /* 0x0003e20000100800 */
[----:B------:R-:W-:Y:S01]  /*4eee0*/  IMAD.X R107, R107, 0x1, R3, P2 ;  /* 0x000000016b6b7824 */ /* 0x000fe200010e0603 */
[----:B------:R-:W-:-:S04]  /*4eef0*/  IADD3.X R105, R105, R3, RZ, P3, !PT ;  /* 0x0000000369697210 */ /* 0x000fc80001ffe4ff */
[----:B------:R3:W-:Y:S04]  /*4ef00*/  STL [R1+0x10e8], R107 ;  /* 0x0010e86b01007387 */ /* 0x0007e80000100800 */
[----:B------:R1:W-:Y:S04]  /*4ef10*/  LDGSTS.E [R5+-0x1bff4], desc[UR4][R106.64], P0 ;  /* 0xe400c0006a057fae */ /* 0x0003e80008121844 */
[----:B------:R4:W-:Y:S01]  /*4ef20*/  STL [R1+0x12b4], R8 ;  /* 0x0012b40801007387 */ /* 0x0009e20000100800 */
[----:B-1----:R-:W-:Y:S02]  /*4ef30*/  IMAD.MOV.U32 R106, RZ, RZ, R8 ;  /* 0x000000ffff6a7224 */ /* 0x002fe400078e0008 */
[----:B---3--:R-:W-:Y:S01]  /*4ef40*/  IMAD.MOV.U32 R107, RZ, RZ, R105 ;  /* 0x000000ffff6b7224 */ /* 0x008fe200078e0069 */
[----:B------:R-:W-:Y:S04]  /*4ef50*/  STL [R1+0x12b0], R105 ;  /* 0x0012b06901007387 */ /* 0x000fe80000100800 */
[----:B------:R-:W-:Y:S01]  /*4ef60*/  LDGSTS.E [R5+-0x18000], desc[UR4][R106.64], P1 ;  /* 0xe80000006a057fae */ /* 0x000fe20008921844 */
[----:B--2---:R-:W-:-:S03]  /*4ef70*/  IADD3 R6, P0, R6, R4, RZ ;  /* 0x0000000406067210 */ /* 0x004fc60007f1e0ff */
[----:B------:R-:W2:Y:S04]  /*4ef80*/  LDL.LU R107, [R1+0x12d8] ;  /* 0x0012d800016b7983 */ /* 0x000ea80000300800 */
[----:B----4-:R-:W3:Y:S01]  /*4ef90*/  LDL.LU R8, [R1+0x12dc] ;  /* 0x0012dc0001087983 */ /* 0x010ee20000300800 */
[----:B------:R-:W-:-:S03]  /*4efa0*/  IMAD.X R9, R9, 0x1, R3, P0 ;  /* 0x0000000109097824 */ /* 0x000fc600000e0603 */
[----:B------:R-:W-:Y:S02]  /*4efb0*/  STL [R1+0x12bc], R6 ;  /* 0x0012bc0601007387 */ /* 0x000fe40000100800 */
[----:B------:R-:W-:Y:S02]  /*4efc0*/  MOV R115, R9 ;  /* 0x0000000900737202 */ /* 0x000fe40000000f00 */
[----:B------:R1:W-:Y:S04]  /*4efd0*/  STL [R1+0x12b8], R9 ;  /* 0x0012b80901007387 */ /* 0x0003e80000100800 */
[----:B------:R-:W4:Y:S04]  /*4efe0*/  LDL.LU R106, [R1+0x12e0] ;  /* 0x0012e000016a7983 */ /* 0x000f280000300800 */
[----:B-1----:R-:W4:Y:S01]  /*4eff0*/  LDL.LU R9, [R1+0x12e4] ;  /* 0x0012e40001097983 */ /* 0x002f220000300800 */
[----:B------:R-:W-:-:S03]  /*4f000*/  IMAD.MOV.U32 R114, RZ, RZ, R6 ;  /* 0x000000ffff727224 */ /* 0x000fc600078e0006 */
[----:B------:R-:W4:Y:S04]  /*4f010*/  LDL.LU R105, [R1+0x12e8] ;  /* 0x0012e80001697983 */ /* 0x000f280000300800 */
[----:B------:R-:W4:Y:S01]  /*4f020*/  LDL.LU R6, [R1+0x12ec] ;  /* 0x0012ec0001067983 */ /* 0x000f220000300800 */
[----:B------:R-:W-:Y:S01]  /*4f030*/  ISETP.NE.U32.AND P0, PT, RZ, UR8, PT ;  /* 0x00000008ff007c0c */ /* 0x000fe2000bf05070 */
[----:B------:R-:W-:Y:S02]  /*4f040*/  USEL UR8, URZ, 0x4, !UP1 ;  /* 0x000000043f087887 */ /* 0x000fe4000c800000 */
[----:B------:R-:W-:Y:S02]  /*4f050*/  LDGSTS.E [R5+-0x14000], desc[UR4][R114.64], P1 ;  /* 0xec00000072057fae */ /* 0x000fe40008921844 */
[----:B------:R-:W-:Y:S01]  /*4f060*/  USEL UR8, UR8, URZ, !UP0 ;  /* 0x0000003f08087287 */ /* 0x000fe2000c000000 */
[----:B------:R-:W-:-:S05]  /*4f070*/  IADD3 R111, P1, R111, R4, RZ ;  /* 0x000000046f6f7210 */ /* 0x000fca0007f3e0ff */
[----:B------:R-:W-:Y:S01]  /*4f080*/  IMAD.X R112, R112, 0x1, R3, P1 ;  /* 0x0000000170707824 */ /* 0x000fe200008e0603 */
[----:B------:R-:W-:Y:S01]  /*4f090*/  ISETP.NE.U32.AND P1, PT, RZ, UR8, PT ;  /* 0x00000008ff007c0c */ /* 0x000fe2000bf25070 */
[----:B------:R-:W-:Y:S02]  /*4f0a0*/  STL [R1+0x12c4], R111 ;  /* 0x0012c46f01007387 */ /* 0x000fe40000100800 */
[----:B------:R-:W-:Y:S02]  /*4f0b0*/  IMAD.MOV.U32 R113, RZ, RZ, R112 ;  /* 0x000000ffff717224 */ /* 0x000fe400078e0070 */
[----:B------:R1:W-:Y:S01]  /*4f0c0*/  STL [R1+0x12c0], R112 ;  /* 0x0012c07001007387 */ /* 0x0003e20000100800 */
[----:B------:R-:W-:Y:S01]  /*4f0d0*/  IADD3 R109, P2, R109, R4, RZ ;  /* 0x000000046d6d7210 */ /* 0x000fe20007f5e0ff */
[----:B-1----:R-:W-:-:S04]  /*4f0e0*/  IMAD.MOV.U32 R112, RZ, RZ, R111 ;  /* 0x000000ffff707224 */ /* 0x002fc800078e006f */
[----:B------:R-:W-:Y:S01]  /*4f0f0*/  IMAD.X R110, R110, 0x1, R3, P2 ;  /* 0x000000016e6e7824 */ /* 0x000fe200010e0603 */
[----:B------:R-:W-:Y:S01]  /*4f100*/  IADD3 R7, P3, R7, R4, RZ ;  /* 0x0000000407077210 */ /* 0x000fe20007f7e0ff */
[----:B------:R-:W-:Y:S03]  /*4f110*/  STL [R1+0x12cc], R109 ;  /* 0x0012cc6d01007387 */ /* 0x000fe60000100800 */
[----:B------:R-:W-:Y:S01]  /*4f120*/  IADD3.X R108, R108, R3, RZ, P3, !PT ;  /* 0x000000036c6c7210 */ /* 0x000fe20001ffe4ff */
[----:B------:R1:W-:Y:S01]  /*4f130*/  STL [R1+0x12c8], R110 ;  /* 0x0012c86e01007387 */ /* 0x0003e20000100800 */
[----:B------:R-:W-:-:S03]  /*4f140*/  IMAD.MOV.U32 R111, RZ, RZ, R110 ;  /* 0x000000ffff6f7224 */ /* 0x000fc600078e006e */
[----:B------:R-:W-:Y:S04]  /*4f150*/  STL [R1+0x12d4], R7 ;  /* 0x0012d40701007387 */ /* 0x000fe80000100800 */
[----:B------:R1:W-:Y:S02]  /*4f160*/  STL [R1+0x12d0], R108 ;  /* 0x0012d06c01007387 */ /* 0x0003e40000100800 */
[----:B-1----:R-:W-:Y:S02]  /*4f170*/  IMAD.MOV.U32 R110, RZ, RZ, R109 ;  /* 0x000000ffff6e7224 */ /* 0x002fe400078e006d */
[----:B------:R-:W-:Y:S01]  /*4f180*/  IMAD.MOV.U32 R109, RZ, RZ, R108 ;  /* 0x000000ffff6d7224 */ /* 0x000fe200078e006c */
[----:B------:R1:W-:Y:S04]  /*4f190*/  LDGSTS.E [R5+-0x17ffc], desc[UR4][R112.64], P0 ;  /* 0xe800400070057fae */ /* 0x0003e80008121844 */
[----:B------:R2:W-:Y:S01]  /*4f1a0*/  LDGSTS.E [R5+-0x13ffc], desc[UR4][R110.64], P0 ;  /* 0xec0040006e057fae */ /* 0x0005e20008121844 */
[----:B------:R-:W-:-:S03]  /*4f1b0*/  IMAD.MOV.U32 R108, RZ, RZ, R7 ;  /* 0x000000ffff6c7224 */ /* 0x000fc600078e0007 */
[----:B------:R-:W4:Y:S04]  /*4f1c0*/  LDL.LU R7, [R1+0x10f4] ;  /* 0x0010f40001077983 */ /* 0x000f280000300800 */
[----:B------:R-:W-:Y:S04]  /*4f1d0*/  LDGSTS.E [R5+-0x17ff8], desc[UR4][R108.64], P1 ;  /* 0xe80080006c057fae */ /* 0x000fe80008921844 */
[----:B------:R-:W4:Y:S01]  /*4f1e0*/  LDL.LU R109, [R1+0x10f0] ;  /* 0x0010f000016d7983 */ /* 0x000f220000300800 */
[----:B------:R-:W-:-:S04]  /*4f1f0*/  UISETP.GT.AND UP1, UPT, UR9, 0x2b, UPT ;  /* 0x0000002b0900788c */ /* 0x000fc8000bf24270 */
[----:B------:R-:W-:-:S04]  /*4f200*/  USEL UR8, URZ, 0x4, !UP1 ;  /* 0x000000043f087887 */ /* 0x000fc8000c800000 */
[----:B------:R-:W-:Y:S01]  /*4f210*/  USEL UR8, UR8, URZ, !UP0 ;  /* 0x0000003f08087287 */ /* 0x000fe2000c000000 */
[----:B-1----:R-:W1:Y:S01]  /*4f220*/  S2R R112, SR_TID.X ;  /* 0x0000000000707919 */ /* 0x002e620000002100 */
[----:B---3--:R-:W-:-:S04]  /*4f230*/  IADD3 R8, P0, R8, R4, RZ ;  /* 0x0000000408087210 */ /* 0x008fc80007f1e0ff */
[----:B--2---:R-:W-:Y:S01]  /*4f240*/  IADD3.X R107, R107, R3, RZ, P0, !PT ;  /* 0x000000036b6b7210 */ /* 0x004fe200007fe4ff */
[----:B------:R-:W-:Y:S01]  /*4f250*/  IMAD.MOV.U32 R110, RZ, RZ, R8 ;  /* 0x000000ffff6e7224 */ /* 0x000fe200078e0008 */
[----:B------:R2:W-:Y:S03]  /*4f260*/  STL [R1+0x12dc], R8 ;  /* 0x0012dc0801007387 */ /* 0x0005e60000100800 */
[----:B------:R-:W-:Y:S01]  /*4f270*/  IMAD.MOV.U32 R111, RZ, RZ, R107 ;  /* 0x000000ffff6f7224 */ /* 0x000fe200078e006b */
[----:B------:R3:W-:Y:S04]  /*4f280*/  STL [R1+0x12d8], R107 ;  /* 0x0012d86b01007387 */ /* 0x0007e80000100800 */
[----:B------:R-:W-:Y:S04]  /*4f290*/  LDGSTS.E [R5+-0x13ff8], desc[UR4][R110.64], P1 ;  /* 0xec0080006e057fae */ /* 0x000fe80008921844 */
[----:B--2---:R-:W2:Y:S01]  /*4f2a0*/  LDL.LU R8, [R1+0x10fc] ;  /* 0x0010fc0001087983 */ /* 0x004ea20000300800 */
[----:B----4-:R-:W-:-:S02]  /*4f2b0*/  IADD3 R9, P1, R9, R4, RZ ;  /* 0x0000000409097210 */ /* 0x010fc40007f3e0ff */
[----:B------:R-:W-:Y:S01]  /*4f2c0*/  ISETP.NE.U32.AND P0, PT, RZ, UR8, PT ;  /* 0x00000008ff007c0c */ /* 0x000fe2000bf05070 */
[----:B------:R-:W4:Y:S02]  /*4f2d0*/  LDL.LU R108, [R1+0x10f8] ;  /* 0x0010f800016c7983 */ /* 0x000f240000300800 */
[--C-:B------:R-:W-:Y:S01]  /*4f2e0*/  IMAD.X R106, R106, 0x1, R3.reuse, P1 ;  /* 0x000000016a6a7824 */ /* 0x100fe200008e0603 */
[----:B------:R-:W-:Y:S01]  /*4f2f0*/  IADD3 R6, P2, R6, R4, RZ ;  /* 0x0000000406067210 */ /* 0x000fe20007f5e0ff */
[----:B------:R-:W-:Y:S03]  /*4f300*/  STL [R1+0x12e4], R9 ;  /* 0x0012e40901007387 */ /* 0x000fe60000100800 */
[----:B---3--:R-:W-:Y:S01]  /*4f310*/  MOV R107, R106 ;  /* 0x0000006a006b7202 */ /* 0x008fe20000000f00 */
[----:B------:R3:W-:Y:S01]  /*4f320*/  STL [R1+0x12e0], R106 ;  /* 0x0012e06a01007387 */ /* 0x0007e20000100800 */
[----:B------:R-:W-:-:S02]  /*4f330*/  IMAD.X R105, R105, 0x1, R3, P2 ;  /* 0x0000000169697824 */ /* 0x000fc400010e0603 */
[----:B---3--:R-:W-:Y:S01]  /*4f340*/  IMAD.MOV.U32 R106, RZ, RZ, R9 ;  /* 0x000000ffff6a7224 */ /* 0x008fe200078e0009 */
[----:B------:R-:W-:Y:S04]  /*4f350*/  STL [R1+0x12ec], R6 ;  /* 0x0012ec0601007387 */ /* 0x000fe80000100800 */
[----:B------:R3:W-:Y:S04]  /*4f360*/  LDGSTS.E [R5+-0x17ff4], desc[UR4][R106.64], P0 ;  /* 0xe800c0006a057fae */ /* 0x0007e80008121844 */
[----:B------:R1:W-:Y:S04]  /*4f370*/  STL [R1+0x12e8], R105 ;  /* 0x0012e86901007387 */ /* 0x0003e80000100800 */
[----:B------:R-:W4:Y:S01]  /*4f380*/  LDL.LU R9, [R1+0x1104] ;  /* 0x0011040001097983 */ /* 0x000f220000300800 */
[----:B---3--:R-:W-:-:S02]  /*4f390*/  IMAD.MOV.U32 R106, RZ, RZ, R6 ;  /* 0x000000ffff6a7224 */ /* 0x008fc400078e0006 */
[----:B------:R-:W-:-:S05]  /*4f3a0*/  IMAD.MOV.U32 R107, RZ, RZ, R105 ;  /* 0x000000ffff6b7224 */ /* 0x000fca00078e0069 */
[----:B------:R3:W-:Y:S04]  /*4f3b0*/  LDGSTS.E [R5+-0x13ff4], desc[UR4][R106.64], P0 ;  /* 0xec00c0006a057fae */ /* 0x0007e80008121844 */
[----:B------:R-:W4:Y:S04]  /*4f3c0*/  LDL.LU R106, [R1+0x1100] ;  /* 0x00110000016a7983 */ /* 0x000f280000300800 */
[----:B------:R-:W4:Y:S04]  /*4f3d0*/  LDL.LU R107, [R1+0x1108] ;  /* 0x00110800016b7983 */ /* 0x000f280000300800 */
[----:B-1----:R-:W4:Y:S04]  /*4f3e0*/  LDL.LU R105, [R1+0x110c] ;  /* 0x00110c0001697983 */ /* 0x002f280000300800 */
[----:B------:R-:W4:Y:S04]  /*4f3f0*/  LDL.LU R110, [R1+0x1110] ;  /* 0x00111000016e7983 */ /* 0x000f280000300800 */
[----:B------:R-:W4:Y:S01]  /*4f400*/  LDL.LU R6, [R1+0x1114] ;  /* 0x0011140001067983 */ /* 0x000f220000300800 */
[C---:B------:R-:W-:Y:S01]  /*4f410*/  IMAD.SHL.U32 R111, R112.reuse, 0x10, RZ ;  /* 0x00000010706f7824 */ /* 0x040fe200078e00ff */
[----:B------:R-:W-:-:S04]  /*4f420*/  LOP3.LUT R112, R112, 0x7f, RZ, 0xc0, !PT ;  /* 0x0000007f70707812 */ /* 0x000fc800078ec0ff */
[----:B------:R-:W-:Y:S02]  /*4f430*/  LOP3.LUT R111, R111, 0x70, RZ, 0xc0, !PT ;  /* 0x000000706f6f7812 */ /* 0x000fe400078ec0ff */
[----:B------:R-:W-:Y:S02]  /*4f440*/  IADD3 R7, P1, R7, R4, RZ ;  /* 0x0000000407077210 */ /* 0x000fe40007f3e0ff */
[----:B------:R-:W-:-:S03]  /*4f450*/  LEA R111, R112, R111, 0x7 ;  /* 0x0000006f706f7211 */ /* 0x000fc600078e38ff */
[----:B------:R-:W-:Y:S01]  /*4f460*/  STL [R1+0x10f4], R7 ;  /* 0x0010f40701007387 */ /* 0x000fe20000100800 */
[----:B------:R-:W-:Y:S02]  /*4f470*/  IMAD.MOV.U32 R112, RZ, RZ, R7 ;  /* 0x000000ffff707224 */ /* 0x000fe400078e0007 */
[----:B------:R-:W-:-:S04]  /*4f480*/  IMAD.X R109, R109, 0x1, R3, P1 ;  /* 0x000000016d6d7824 */ /* 0x000fc800008e0603 */
[----:B------:R-:W-:Y:S01]  /*4f490*/  IMAD.MOV.U32 R113, RZ, RZ, R109 ;  /* 0x000000ffff717224 */ /* 0x000fe200078e006d */
[----:B------:R1:W-:Y:S04]  /*4f4a0*/  STL [R1+0x10f0], R109 ;  /* 0x0010f06d01007387 */ /* 0x0003e80000100800 */
[----:B-1----:R-:W4:Y:S04]  /*4f4b0*/  LDL.LU R109, [R1+0x1118] ;  /* 0x00111800016d7983 */ /* 0x002f280000300800 */
[----:B------:R-:W4:Y:S01]  /*4f4c0*/  LDL.LU R7, [R1+0x111c] ;  /* 0x00111c0001077983 */ /* 0x000f220000300800 */
[----:B------:R-:W-:-:S04]  /*4f4d0*/  UISETP.GT.AND UP1, UPT, UR9, 0xc, UPT ;  /* 0x0000000c0900788c */ /* 0x000fc8000bf24270 */
[----:B------:R-:W-:-:S04]  /*4f4e0*/  USEL UR8, URZ, 0x4, !UP1 ;  /* 0x000000043f087887 */ /* 0x000fc8000c800000 */
[----:B------:R-:W-:Y:S01]  /*4f4f0*/  USEL UR8, UR8, URZ, !UP0 ;  /* 0x0000003f08087287 */ /* 0x000fe2000c000000 */
[----:B---3--:R-:W-:Y:S01]  /*4f500*/  IMAD.U32 R5, RZ, RZ, UR10 ;  /* 0x0000000aff057e24 */ /* 0x008fe2000f8e00ff */
[----:B------:R-:W-:-:S04]  /*4f510*/  LOP3.LUT R111, R111, 0x30, RZ, 0x3c, !PT ;  /* 0x000000306f6f7812 */ /* 0x000fc800078e3cff */
[----:B------:R-:W-:Y:S02]  /*4f520*/  ISETP.NE.U32.AND P0, PT, RZ, UR8, PT ;  /* 0x00000008ff007c0c */ /* 0x000fe4000bf05070 */
[----:B------:R-:W-:Y:S01]  /*4f530*/  IADD3 R5, R111, 0x100000, R5 ;  /* 0x001000006f057810 */ /* 0x000fe20007ffe005 */
[----:B------:R-:W-:-:S10]  /*4f540*/  UISETP.GT.AND UP1, UPT, UR9, 0xd, UPT ;  /* 0x0000000d0900788c */ /* 0x000fd4000bf24270 */
[----:B------:R1:W-:Y:S01]  /*4f550*/  LDGSTS.E [R5+-0x20000], desc[UR4][R112.64], P0 ;  /* 0xe000000070057fae */ /* 0x0003e20008121844 */
[----:B------:R-:W-:-:S04]  /*4f560*/  USEL UR8, URZ, 0x4, !UP1 ;  /* 0x000000043f087887 */ /* 0x000fc8000c800000 */
[----:B------:R-:W-:Y:S02]  /*4f570*/  USEL UR8, UR8, URZ, !UP0 ;  /* 0x0000003f08087287 */ /* 0x000fe4000c000000 */
[----:B------:R-:W-:Y:S01]  /*4f580*/  UISETP.GT.AND UP1, UPT, UR9, 0xe, UPT ;  /* 0x0000000e0900788c */ /* 0x000fe2000bf24270 */
[----:B--2---:R-:W-:-:S04]  /*4f590*/  IADD3 R8, P1, R8, R4, RZ ;  /* 0x0000000408087210 */ /* 0x004fc80007f3e0ff */
[----:B----4-:R-:W-:Y:S01]  /*4f5a0*/  IADD3.X R108, R108, R3, RZ, P1, !PT ;  /* 0x000000036c6c7210 */ /* 0x010fe20000ffe4ff */
[----:B------:R-:W-:Y:S01]  /*4f5b0*/  STL [R1+0x10fc], R8 ;  /* 0x0010fc0801007387 */ /* 0x000fe20000100800 */
[----:B-1----:R-:W-:-:S03]  /*4f5c0*/  IMAD.MOV.U32 R112, RZ, RZ, R8 ;  /* 0x000000ffff707224 */ /* 0x002fc600078e0008 */
[----:B------:R1:W-:Y:S01]  /*4f5d0*/  STL [R1+0x10f8], R108 ;  /* 0x0010f86c01007387 */ /* 0x0003e20000100800 */
[----:B------:R-:W-:-:S05]  /*4f5e0*/  IMAD.MOV.U32 R113, RZ, RZ, R108 ;  /* 0x000000ffff717224 */ /* 0x000fca00078e006c */
[----:B------:R2:W-:Y:S04]  /*4f5f0*/  LDGSTS.E [R5+-0x1c000], desc[UR4][R112.64], P0 ;  /* 0xe400000070057fae */ /* 0x0005e80008121844 */
[----:B-1----:R-:W3:Y:S04]  /*4f600*/  LDL.LU R108, [R1+0x1120] ;  /* 0x00112000016c7983 */ /* 0x002ee80000300800 */
[----:B------:R-:W4:Y:S01]  /*4f610*/  LDL.LU R8, [R1+0x1124] ;  /* 0x0011240001087983 */ /* 0x000f220000300800 */
[----:B------:R-:W-:Y:S02]  /*4f620*/  ISETP.NE.U32.AND P0, PT, RZ, UR8, PT ;  /* 0x00000008ff007c0c */ /* 0x000fe4000bf05070 */
[----:B------:R-:W-:-:S05]  /*4f630*/  IADD3 R9, P1, R9, R4, RZ ;  /* 0x0000000409097210 */ /* 0x000fca0007f3e0ff */
[----:B------:R-:W-:Y:S01]  /*4f640*/  STL [R1+0x1104], R9 ;  /* 0x0011040901007387 */ /* 0x000fe20000100800 */
[----:B--2---:R-:W-:Y:S01]  /*4f650*/  IMAD.MOV.U32 R112, RZ, RZ, R9 ;  /* 0x000000ffff707224 */ /* 0x004fe200078e0009 */
[----:B------:R-:W-:Y:S01]  /*4f660*/  USEL UR8, URZ, 0x4, !UP1 ;  /* 0x000000043f087887 */ /* 0x000fe2000c800000 */
[----:B------:R-:W-:Y:S01]  /*4f670*/  IMAD.X R106, R106, 0x1, R3, P1 ;  /* 0x000000016a6a7824 */ /* 0x000fe200008e0603 */
[----:B------:R-:W-:-:S04]  /*4f680*/  IADD3 R105, P2, R105, R4, RZ ;  /* 0x0000000469697210 */ /* 0x000fc80007f5e0ff */
[----:B------:R1:W-:Y:S01]  /*4f690*/  STL [R1+0x1100], R106 ;  /* 0x0011006a01007387 */ /* 0x0003e20000100800 */
[----:B------:R-:W-:Y:S01]  /*4f6a0*/  MOV R113, R106 ;  /* 0x0000006a00717202 */ /* 0x000fe20000000f00 */
[----:B------:R-:W-:-:S04]  /*4f6b0*/  IMAD.X R107, R107, 0x1, R3, P2 ;  /* 0x000000016b6b7824 */ /* 0x000fc800010e0603 */
[----:B------:R2:W-:Y:S01]  /*4f6c0*/  LDGSTS.E [R5+-0x1fffc], desc[UR4][R112.64], P0 ;  /* 0xe000400070057fae */ /* 0x0005e20008121844 */
[----:B------:R-:W-:-:S03]  /*4f6d0*/  IADD3 R6, P3, R6, R4, RZ ;  /* 0x0000000406067210 */ /* 0x000fc60007f7e0ff */
[----:B-1----:R-:W3:Y:S02]  /*4f6e0*/  LDL.LU R106, [R1+0x112c] ;  /* 0x00112c00016a7983 */ /* 0x002ee40000300800 */
[----:B------:R-:W-:Y:S02]  /*4f6f0*/  IMAD.X R110, R110, 0x1, R3, P3 ;  /* 0x000000016e6e7824 */ /* 0x000fe400018e0603 */
[----:B------:R-:W3:Y:S04]  /*4f700*/  LDL.LU R9, [R1+0x12f4] ;  /* 0x0012f40001097983 */ /* 0x000ee80000300800 */
[----:B------:R-:W-:Y:S01]  /*4f710*/  STL [R1+0x110c], R105 ;  /* 0x00110c6901007387 */ /* 0x000fe20000100800 */
[----:B--2---:R-:W-:-:S03]  /*4f720*/  IMAD.MOV.U32 R113, RZ, RZ, R107 ;  /* 0x000000ffff717224 */ /* 0x004fc600078e006b */
[----:B------:R1:W-:Y:S01]  /*4f730*/  STL [R1+0x1108], R107 ;  /* 0x0011086b01007387 */ /* 0x0003e20000100800 */
[----:B------:R-:W-:-:S03]  /*4f740*/  USEL UR8, UR8, URZ, !UP0 ;  /* 0x0000003f08087287 */ /* 0x000fc6000c000000 */
[----:B------:R-:W-:Y:S01]  /*4f750*/  STL [R1+0x1114], R6 ;  /* 0x0011140601007387 */ /* 0x000fe20000100800 */
[----:B------:R-:W-:-:S03]  /*4f760*/  IMAD.MOV.U32 R112, RZ, RZ, R105 ;  /* 0x000000ffff707224 */ /* 0x000fc600078e0069 */
        /* <DEDUP_REMOVED lines=34> */
[----:B------:R-:W-:-:S03]  /*4f990*/  ISETP.NE.U32.AND P1, PT, RZ, UR8, PT ;  /* 0x00000008ff007c0c */ /* 0x000fc6000bf25070 */
[----:B------:R-:W3:Y:S04]  /*4f9a0*/  LDL.LU R109, [R1+0x130c] ;  /* 0x00130c00016d7983 */ /* 0x000ee80000300800 */
[----:B------:R-:W3:Y:S04]  /*4f9b0*/  LDL.LU R108, [R1+0x1310] ;  /* 0x00131000016c7983 */ /* 0x000ee80000300800 */
[----:B------:R-:W3:Y:S01]  /*4f9c0*/  LDL.LU R8, [R1+0x1314] ;  /* 0x0013140001087983 */ /* 0x000ee20000300800 */
[-C--:B------:R-:W-:Y:S02]  /*4f9d0*/  IADD3 R106, P2, R106, R4.reuse, RZ ;  /* 0x000000046a6a7210 */ /* 0x080fe40007f5e0ff */
[----:B------:R-:W-:-:S03]  /*4f9e0*/  IADD3 R9, P3, R9, R4, RZ ;  /* 0x0000000409097210 */ /* 0x000fc60007f7e0ff */
[----:B------:R1:W-:Y:S01]  /*4f9f0*/  STL [R1+0x112c], R106 ;  /* 0x00112c6a01007387 */ /* 0x0003e20000100800 */
[--C-:B------:R-:W-:Y:S02]  /*4fa00*/  IMAD.X R107, R107, 0x1, R3.reuse, P2 ;  /* 0x000000016b6b7824 */ /* 0x100fe400010e0603 */
[----:B------:R-:W-:-:S03]  /*4fa10*/  IMAD.X R105, R105, 0x1, R3, P3 ;  /* 0x0000000169697824 */ /* 0x000fc600018e0603 */
        /* <DEDUP_REMOVED lines=9> */
[----:B------:R-:W2:Y:S01]  /*4fab0*/  LDL.LU R9, [R1+0x131c] ;  /* 0x00131c0001097983 */ /* 0x000ea20000300800 */
[----:B------:R-:W-:-:S03]  /*4fac0*/  IMAD.X R7, R7, 0x1, R3, P0 ;  /* 0x0000000107077824 */ /* 0x000fc600000e0603 */
[----:B------:R-:W-:Y:S04]  /*4fad0*/  STL [R1+0x12fc], R6 ;  /* 0x0012fc0601007387 */ /* 0x000fe80000100800 */
        /* <DEDUP_REMOVED lines=38> */
[----:B------:R-:W-:-:S04]  /*4fd40*/  USEL UR8, URZ, 0x4, !UP1 ;  /* 0x000000043f087887 */ /* 0x000fc8000c800000 */
[----:B------:R-:W-:Y:S01]  /*4fd50*/  USEL UR8, UR8, URZ, !UP0 ;  /* 0x0000003f08087287 */ /* 0x000fe2000c000000 */
[----:B--2---:R-:W-:-:S05]  /*4fd60*/  IADD3 R9, P0, R9, R4, RZ ;  /* 0x0000000409097210 */ /* 0x004fca0007f1e0ff */
[----:B-1----:R-:W-:Y:S01]  /*4fd70*/  IMAD.X R107, R107, 0x1, R3, P0 ;  /* 0x000000016b6b7824 */ /* 0x002fe200000e0603 */
[----:B------:R1:W-:Y:S01]  /*4fd80*/  STL [R1+0x131c], R9 ;  /* 0x00131c0901007387 */ /* 0x0003e20000100800 */
[----:B---3--:R-:W-:Y:S02]  /*4fd90*/  IMAD.MOV.U32 R110, RZ, RZ, R9 ;  /* 0x000000ffff6e7224 */ /* 0x008fe400078e0009 */
[----:B------:R-:W-:Y:S01]  /*4fda0*/  IMAD.MOV.U32 R111, RZ, RZ, R107 ;  /* 0x000000ffff6f7224 */ /* 0x000fe200078e006b */
[----:B------:R2:W-:Y:S01]  /*4fdb0*/  STL [R1+0x1318], R107 ;  /* 0x0013186b01007387 */ /* 0x0005e20000100800 */
[----:B------:R-:W-:-:S03]  /*4fdc0*/  ISETP.NE.U32.AND P0, PT, RZ, UR8, PT ;  /* 0x00000008ff007c0c */ /* 0x000fc6000bf05070 */
[----:B------:R-:W-:Y:S04]  /*4fdd0*/  LDGSTS.E [R5+-0x13ff8], desc[UR4][R110.64], P1 ;  /* 0xec0080006e057fae */ /* 0x000fe80008921844 */
[----:B-1----:R-:W3:Y:S04]  /*4fde0*/  LDL.LU R9, [R1+0x113c] ;  /* 0x00113c0001097983 */ /* 0x002ee80000300800 */
        /* <DEDUP_REMOVED lines=98> */
[----:B------:R-:W-:-:S04]  /*50410*/  USEL UR8, URZ, 0x4, !UP1 ;  /* 0x000000043f087887 */ /* 0x000fc8000c800000 */
[----:B------:R-:W-:Y:S01]  /*50420*/  USEL UR8, UR8, URZ, !UP0 ;  /* 0x0000003f08087287 */ /* 0x000fe2000c000000 */
        /* <DEDUP_REMOVED lines=8> */
[----:B------:R-:W2:Y:S04]  /*504b0*/  LDL.LU R110, [R1+0x1348] ;  /* 0x00134800016e7983 */ /* 0x000ea80000300800 */
[----:B------:R-:W-:Y:S01]  /*504c0*/  LDGSTS.E [R5+-0x1fff4], desc[UR4][R108.64], P0 ;  /* 0xe000c0006c057fae */ /* 0x000fe20008121844 */
[----:B------:R-:W-:-:S03]  /*504d0*/  ISETP.NE.U32.AND P1, PT, RZ, UR8, PT ;  /* 0x00000008ff007c0c */ /* 0x000fc6000bf25070 */
[----:B------:R-:W2:Y:S04]  /*504e0*/  LDL.LU R109, [R1+0x134c] ;  /* 0x00134c00016d7983 */ /* 0x000ea80000300800 */
[----:B------:R-:W2:Y:S04]  /*504f0*/  LDL.LU R108, [R1+0x1350] ;  /* 0x00135000016c7983 */ /* 0x000ea80000300800 */
[----:B------:R-:W2:Y:S01]  /*50500*/  LDL.LU R9, [R1+0x1354] ;  /* 0x0013540001097983 */ /* 0x000ea20000300800 */
[-C--:B---3--:R-:W-:Y:S02]  /*50510*/  IADD3 R106, P2, R106, R4.reuse, RZ ;  /* 0x000000046a6a7210 */ /* 0x088fe40007f5e0ff */
        /* <DEDUP_REMOVED lines=29> */
[----:B------:R-:W-:-:S04]  /*506f0*/  USEL UR8, URZ, 0x4, !UP1 ;  /* 0x000000043f087887 */ /* 0x000fc8000c800000 */
[----:B------:R-:W-:Y:S01]  /*50700*/  USEL UR8, UR8, URZ, !UP0 ;  /* 0x0000003f08087287 */ /* 0x000fe2000c000000 */
[----:B------:R-:W-:-:S05]  /*50710*/  IADD3 R111, P1, R111, R4, RZ ;  /* 0x000000046f6f7210 */ /* 0x000fca0007f3e0ff */
[----:B------:R-:W-:Y:S01]  /*50720*/  IMAD.X R112, R112, 0x1, R3, P1 ;  /* 0x0000000170707824 */ /* 0x000fe200008e0603 */
[----:B------:R-:W-:Y:S01]  /*50730*/  ISETP.NE.U32.AND P1, PT, RZ, UR8, PT ;  /* 0x00000008ff007c0c */ /* 0x000fe2000bf25070 */
[----:B------:R-:W-:Y:S02]  /*50740*/  STL [R1+0x1344], R111 ;  /* 0x0013446f01007387 */ /* 0x000fe40000100800 */
[----:B------:R-:W-:Y:S02]  /*50750*/  IMAD.MOV.U32 R113, RZ, RZ, R112 ;  /* 0x000000ffff717224 */ /* 0x000fe400078e0070 */
        /* <DEDUP_REMOVED lines=61> */
[----:B------:R-:W-:Y:S01]  /*50b30*/  ISETP.NE.U32.AND P0, PT, RZ, UR8, PT ;  /* 0x00000008ff007c0c */ /* 0x000fe2000bf05070 */
[----:B-1----:R-:W-:Y:S01]  /*50b40*/  IMAD.U32 R5, RZ, RZ, UR10 ;  /* 0x0000000aff057e24 */ /* 0x002fe2000f8e00ff */
        /* <DEDUP_REMOVED lines=8> */
[----:B------:R-:W-:-:S05]  /*50bd0*/  IADD3 R5, R111, 0x100000, R5 ;  /* 0x001000006f057810 */ /* 0x000fca0007ffe005 */
        /* <DEDUP_REMOVED lines=41> */
[----:B------:R-:W-:Y:S02]  /*50e70*/  IMAD.MOV.U32 R111, RZ, RZ, R110 ;  /* 0x000000ffff6f7224 */ /* 0x000fe400078e006e */
[----:B--2---:R-:W-:Y:S02]  /*50e80*/  IMAD.MOV.U32 R110, RZ, RZ, R6 ;  /* 0x000000ffff6e7224 */ /* 0x004fe400078e0006 */
[----:B------:R-:W2:Y:S05]  /*50e90*/  LDL.LU R6, [R1+0x137c] ;  /* 0x00137c0001067983 */ /* 0x000eaa0000300800 */
[----:B------:R1:W-:Y:S01]  /*50ea0*/  LDGSTS.E [R5+-0x1fff8], desc[UR4][R110.64], P1 ;  /* 0xe00080006e057fae */ /* 0x0003e20008921844 */
[----:B------:R-:W-:-:S05]  /*50eb0*/  IADD3 R9, P0, R9, R4, RZ ;  /* 0x0000000409097210 */ /* 0x000fca0007f1e0ff */
[----:B------:R-:W-:Y:S01]  /*50ec0*/  IMAD.X R109, R109, 0x1, R3, P0 ;  /* 0x000000016d6d7824 */ /* 0x000fe200000e0603 */
[----:B------:R1:W-:Y:S02]  /*50ed0*/  STL [R1+0x119c], R9 ;  /* 0x00119c0901007387 */ /* 0x0003e40000100800 */
[----:B-1----:R-:W-:Y:S02]  /*50ee0*/  IMAD.MOV.U32 R110, RZ, RZ, R9 ;  /* 0x000000ffff6e7224 */ /* 0x002fe400078e0009 */
[----:B------:R1:W-:Y:S01]  /*50ef0*/  STL [R1+0x1198], R109 ;  /* 0x0011986d01007387 */ /* 0x0003e20000100800 */
[----:B------:R-:W-:-:S03]  /*50f00*/  USEL UR8, URZ, 0x4, !UP1 ;  /* 0x000000043f087887 */ /* 0x000fc6000c800000 */
[----:B------:R-:W2:Y:S01]  /*50f10*/  LDL.LU R9, [R1+0x1378] ;  /* 0x0013780001097983 */ /* 0x000ea20000300800 */
[----:B------:R-:W-:Y:S01]  /*50f20*/  MOV R111, R109 ;  /* 0x0000006d006f7202 */ /* 0x000fe20000000f00 */
[----:B------:R-:W-:-:S04]  /*50f30*/  USEL UR8, UR8, URZ, !UP0 ;  /* 0x0000003f08087287 */ /* 0x000fc8000c000000 */
[----:B------:R-:W-:Y:S02]  /*50f40*/  LDGSTS.E [R5+-0x1bff8], desc[UR4][R110.64], P1 ;  /* 0xe40080006e057fae */ /* 0x000fe40008921844 */
[----:B------:R-:W-:Y:S02]  /*50f50*/  ISETP.NE.U32.AND P0, PT, RZ, UR8, PT ;  /* 0x00000008ff007c0c */ /* 0x000fe4000bf05070 */
        /* <DEDUP_REMOVED lines=37> */
[----:B------:R-:W-:Y:S04]  /*511b0*/  STL [R1+0x137c], R6 ;  /* 0x00137c0601007387 */ /* 0x000fe80000100800 */
[----:B------:R1:W-:Y:S01]  /*511c0*/  STL [R1+0x1378], R9 ;  /* 0x0013780901007387 */ /* 0x0003e20000100800 */
[----:B------:R-:W-:-:S03]  /*511d0*/  MOV R115, R9 ;  /* 0x0000000900737202 */ /* 0x000fc60000000f00 */
        /* <DEDUP_REMOVED lines=39> */
[----:B------:R-:W-:-:S04]  /*51450*/  IMAD.MOV.U32 R110, RZ, RZ, R8 ;  /* 0x000000ffff6e7224 */ /* 0x000fc800078e0008 */
[----:B------:R-:W-:Y:S01]  /*51460*/  IMAD.MOV.U32 R111, RZ, RZ, R107 ;  /* 0x000000ffff6f7224 */ /* 0x000fe200078e006b */
[----:B------:R2:W-:Y:S04]  /*51470*/  STL [R1+0x139c], R8 ;  /* 0x00139c0801007387 */ /* 0x0005e80000100800 */
[----:B------:R-:W-:Y:S01]  /*51480*/  LDGSTS.E [R5+-0x13ff8], desc[UR4][R110.64], P1 ;  /* 0xec0080006e057fae */ /* 0x000fe20008921844 */
[----:B------:R-:W-:-:S03]  /*51490*/  ISETP.NE.U32.AND P0, PT, RZ, UR8, PT ;  /* 0x00000008ff007c0c */ /* 0x000fc6000bf05070 */
[----:B------:R3:W-:Y:S01]  /*514a0*/  STL [R1+0x1398], R107 ;  /* 0x0013986b01007387 */ /* 0x0007e20000100800 */
[----:B----4-:R-:W-:-:S03]  /*514b0*/  IADD3 R9, P1, R9, R4, RZ ;  /* 0x0000000409097210 */ /* 0x010fc60007f3e0ff */
[----:B--2---:R-:W2:Y:S04]  /*514c0*/  LDL.LU R8, [R1+0x11bc] ;  /* 0x0011bc0001087983 */ /* 0x004ea80000300800 */
[----:B------:R-:W4:Y:S01]  /*514d0*/  LDL.LU R108, [R1+0x11b8] ;  /* 0x0011b800016c7983 */ /* 0x000f220000300800 */
[----:B------:R-:W-:Y:S01]  /*514e0*/  IMAD.X R106, R106, 0x1, R3, P1 ;  /* 0x000000016a6a7824 */ /* 0x000fe200008e0603 */
[----:B------:R-:W-:Y:S02]  /*514f0*/  IADD3 R6, P2, R6, R4, RZ ;  /* 0x0000000406067210 */ /* 0x000fe40007f5e0ff */
[----:B------:R-:W-:Y:S02]  /*51500*/  STL [R1+0x13a4], R9 ;  /* 0x0013a40901007387 */ /* 0x000fe40000100800 */
[----:B---3--:R-:W-:-:S02]  /*51510*/  MOV R107, R106 ;  /* 0x0000006a006b7202 */ /* 0x008fc40000000f00 */
[----:B------:R3:W-:Y:S01]  /*51520*/  STL [R1+0x13a0], R106 ;  /* 0x0013a06a01007387 */ /* 0x0007e20000100800 */
[----:B------:R-:W-:Y:S02]  /*51530*/  IMAD.X R105, R105, 0x1, R3, P2 ;  /* 0x0000000169697824 */ /* 0x000fe400010e0603 */
        /* <DEDUP_REMOVED lines=15> */
[----:B------:R-:W-:-:S04]  /*51630*/  LOP3.LUT R111, R111, 0x70, RZ, 0xc0, !PT ;  /* 0x000000706f6f7812 */ /* 0x000fc800078ec0ff */
[----:B------:R-:W-:Y:S02]  /*51640*/  LEA R111, R112, R111, 0x7 ;  /* 0x0000006f706f7211 */ /* 0x000fe400078e38ff */
[----:B------:R-:W-:-:S05]  /*51650*/  IADD3 R7, P1, R7, R4, RZ ;  /* 0x0000000407077210 */ /* 0x000fca0007f3e0ff */
        /* <DEDUP_REMOVED lines=14> */
[----:B------:R-:W-:-:S04]  /*51740*/  UISETP.GT.AND UP1, UPT, UR9, 0x19, UPT ;  /* 0x000000190900788c */ /* 0x000fc8000bf24270 */
[----:B------:R-:W-:-:S06]  /*51750*/  USEL UR8, URZ, 0x4, !UP1 ;  /* 0x000000043f087887 */ /* 0x000fcc000c800000 */
[----:B------:R1:W-:Y:S01]  /*51760*/  LDGSTS.E [R5+-0x20000], desc[UR4][R112.64], P0 ;  /* 0xe000000070057fae */ /* 0x0003e20008121844 */
        /* <DEDUP_REMOVED lines=12> */
[----:B------:R-:W-:Y:S01]  /*51830*/  IADD3 R9, P1, R9, R4, RZ ;  /* 0x0000000409097210 */ /* 0x000fe20007f3e0ff */
[----:B------:R-:W-:-:S04]  /*51840*/  USEL UR8, URZ, 0x4, !UP1 ;  /* 0x000000043f087887 */ /* 0x000fc8000c800000 */
[----:B------:R-:W-:Y:S01]  /*51850*/  STL [R1+0x11c4], R9 ;  /* 0x0011c40901007387 */ /* 0x000fe20000100800 */
[----:B--2---:R-:W-:Y:S01]  /*51860*/  IMAD.MOV.U32 R112, RZ, RZ, R9 ;  /* 0x000000ffff707224 */ /* 0x004fe200078e0009 */
[----:B------:R-:W-:Y:S01]  /*51870*/  USEL UR8, UR8, URZ, !UP0 ;  /* 0x0000003f08087287 */ /* 0x000fe2000c000000 */
        /* <DEDUP_REMOVED lines=13> */
[----:B------:R-:W-:-:S03]  /*51950*/  IMAD.MOV.U32 R112, RZ, RZ, R105 ;  /* 0x000000ffff707224 */ /* 0x000fc600078e0069 */
[----:B------:R-:W-:Y:S04]  /*51960*/  STL [R1+0x11d4], R6 ;  /* 0x0011d40601007387 */ /* 0x000fe80000100800 */
        /* <DEDUP_REMOVED lines=45> */
[----:B------:R-:W-:Y:S01]  /*51c40*/  STL [R1+0x13b4], R9 ;  /* 0x0013b40901007387 */ /* 0x000fe20000100800 */
[----:B-1----:R-:W-:Y:S01]  /*51c50*/  MOV R106, R9 ;  /* 0x00000009006a7202 */ /* 0x002fe20000000f00 */
[----:B------:R-:W-:-:S02]  /*51c60*/  IMAD.MOV.U32 R107, RZ, RZ, R105 ;  /* 0x000000ffff6b7224 */ /* 0x000fc400078e0069 */
[----:B------:R1:W-:Y:S04]  /*51c70*/  STL [R1+0x13b0], R105 ;  /* 0x0013b06901007387 */ /* 0x0003e80000100800 */
[----:B------:R3:W-:Y:S01]  /*51c80*/  LDGSTS.E [R5+-0x18000], desc[UR4][R106.64], P1 ;  /* 0xe80000006a057fae */ /* 0x0007e20008921844 */
[----:B--2---:R-:W-:-:S03]  /*51c90*/  IADD3 R6, P0, R6, R4, RZ ;  /* 0x0000000406067210 */ /* 0x004fc60007f1e0ff */
[----:B------:R-:W2:Y:S04]  /*51ca0*/  LDL.LU R107, [R1+0x13d8] ;  /* 0x0013d800016b7983 */ /* 0x000ea80000300800 */
[----:B------:R-:W2:Y:S01]  /*51cb0*/  LDL.LU R106, [R1+0x13dc] ;  /* 0x0013dc00016a7983 */ /* 0x000ea20000300800 */
[----:B------:R-:W-:-:S03]  /*51cc0*/  IMAD.X R7, R7, 0x1, R3, P0 ;  /* 0x0000000107077824 */ /* 0x000fc600000e0603 */
[----:B------:R-:W-:Y:S04]  /*51cd0*/  STL [R1+0x13bc], R6 ;  /* 0x0013bc0601007387 */ /* 0x000fe80000100800 */
[----:B------:R1:W-:Y:S04]  /*51ce0*/  STL [R1+0x13b8], R7 ;  /* 0x0013b80701007387 */ /* 0x0003e80000100800 */
[----:B------:R-:W-:Y:S04]  /*51cf0*/  LDGSTS.E [R5+-0x14000], desc[UR4][R6.64], P1 ;  /* 0xec00000006057fae */ /* 0x000fe80008921844 */
[----:B-1----:R-:W2:Y:S04]  /*51d00*/  LDL.LU R105, [R1+0x13e0] ;  /* 0x0013e00001697983 */ /* 0x002ea80000300800 */
[----:B------:R-:W2:Y:S04]  /*51d10*/  LDL.LU R7, [R1+0x13e4] ;  /* 0x0013e40001077983 */ /* 0x000ea80000300800 */
[----:B------:R-:W2:Y:S04]  /*51d20*/  LDL.LU R9, [R1+0x13e8] ;  /* 0x0013e80001097983 */ /* 0x000ea80000300800 */
[----:B------:R-:W2:Y:S01]  /*51d30*/  LDL.LU R6, [R1+0x13ec] ;  /* 0x0013ec0001067983 */ /* 0x000ea20000300800 */
        /* <DEDUP_REMOVED lines=8> */
[----:B----4-:R-:W-:-:S05]  /*51dc0*/  IADD3 R111, P1, R111, R4, RZ ;  /* 0x000000046f6f7210 */ /* 0x010fca0007f3e0ff */
[----:B------:R-:W-:Y:S01]  /*51dd0*/  IMAD.X R112, R112, 0x1, R3, P1 ;  /* 0x0000000170707824 */ /* 0x000fe200008e0603 */
[----:B------:R-:W-:Y:S01]  /*51de0*/  ISETP.NE.U32.AND P1, PT, RZ, UR8, PT ;  /* 0x00000008ff007c0c */ /* 0x000fe2000bf25070 */
[----:B------:R-:W-:Y:S02]  /*51df0*/  STL [R1+0x13c4], R111 ;  /* 0x0013c46f01007387 */ /* 0x000fe40000100800 */
[----:B------:R-:W-:Y:S02]  /*51e00*/  IMAD.MOV.U32 R113, RZ, RZ, R112 ;  /* 0x000000ffff717224 */ /* 0x000fe400078e0070 */
[----:B------:R1:W-:Y:S01]  /*51e10*/  STL [R1+0x13c0], R112 ;  /* 0x0013c07001007387 */ /* 0x0003e20000100800 */
[----:B---3--:R-:W-:-:S05]  /*51e20*/  IADD3 R109, P2, R109, R4, RZ ;  /* 0x000000046d6d7210 */ /* 0x008fca0007f5e0ff */
[----:B------:R-:W-:Y:S01]  /*51e30*/  IMAD.X R110, R110, 0x1, R3, P2 ;  /* 0x000000016e6e7824 */ /* 0x000fe200010e0603 */
[----:B------:R-:W-:Y:S01]  /*51e40*/  IADD3 R8, P3, R8, R4, RZ ;  /* 0x0000000408087210 */ /* 0x000fe20007f7e0ff */
[----:B------:R-:W-:Y:S01]  /*51e50*/  STL [R1+0x13cc], R109 ;  /* 0x0013cc6d01007387 */ /* 0x000fe20000100800 */
[----:B-1----:R-:W-:-:S03]  /*51e60*/  MOV R112, R111 ;  /* 0x0000006f00707202 */ /* 0x002fc60000000f00 */
[----:B------:R-:W-:Y:S01]  /*51e70*/  IMAD.X R108, R108, 0x1, R3, P3 ;  /* 0x000000016c6c7824 */ /* 0x000fe200018e0603 */
[----:B------:R1:W-:Y:S01]  /*51e80*/  STL [R1+0x13c8], R110 ;  /* 0x0013c86e01007387 */ /* 0x0003e20000100800 */
[----:B------:R-:W-:-:S03]  /*51e90*/  IMAD.MOV.U32 R111, RZ, RZ, R110 ;  /* 0x000000ffff6f7224 */ /* 0x000fc600078e006e */
[----:B------:R-:W-:Y:S04]  /*51ea0*/  STL [R1+0x13d4], R8 ;  /* 0x0013d40801007387 */ /* 0x000fe80000100800 */
[----:B------:R3:W-:Y:S01]  /*51eb0*/  STL [R1+0x13d0], R108 ;  /* 0x0013d06c01007387 */ /* 0x0007e20000100800 */
[----:B-1----:R-:W-:Y:S01]  /*51ec0*/  IMAD.MOV.U32 R110, RZ, RZ, R109 ;  /* 0x000000ffff6e7224 */ /* 0x002fe200078e006d */
[----:B------:R-:W-:Y:S02]  /*51ed0*/  MOV R109, R108 ;  /* 0x0000006c006d7202 */ /* 0x000fe40000000f00 */
[----:B------:R-:W-:Y:S04]  /*51ee0*/  LDGSTS.E [R5+-0x17ffc], desc[UR4][R112.64], P0 ;  /* 0xe800400070057fae */ /* 0x000fe80008121844 */
[----:B------:R1:W-:Y:S01]  /*51ef0*/  LDGSTS.E [R5+-0x13ffc], desc[UR4][R110.64], P0 ;  /* 0xec0040006e057fae */ /* 0x0003e20008121844 */
[----:B---3--:R-:W-:-:S03]  /*51f00*/  IMAD.MOV.U32 R108, RZ, RZ, R8 ;  /* 0x000000ffff6c7224 */ /* 0x008fc600078e0008 */
[----:B------:R-:W3:Y:S04]  /*51f10*/  LDL.LU R8, [R1+0x11f4] ;  /* 0x0011f40001087983 */ /* 0x000ee80000300800 */
[----:B------:R-:W-:Y:S01]  /*51f20*/  LDGSTS.E [R5+-0x17ff8], desc[UR4][R108.64], P1 ;  /* 0xe80080006c057fae */ /* 0x000fe20008921844 */
[----:B------:R-:W-:-:S03]  /*51f30*/  USEL UR8, URZ, 0x4, !UP1 ;  /* 0x000000043f087887 */ /* 0x000fc6000c800000 */
[----:B------:R-:W4:Y:S01]  /*51f40*/  LDL.LU R108, [R1+0x11f0] ;  /* 0x0011f000016c7983 */ /* 0x000f220000300800 */
[----:B------:R-:W-:Y:S01]  /*51f50*/  USEL UR8, UR8, URZ, !UP0 ;  /* 0x0000003f08087287 */ /* 0x000fe2000c000000 */
[----:B--2---:R-:W-:-:S05]  /*51f60*/  IADD3 R106, P0, R106, R4, RZ ;  /* 0x000000046a6a7210 */ /* 0x004fca0007f1e0ff */
[----:B------:R-:W-:Y:S02]  /*51f70*/  IMAD.X R107, R107, 0x1, R3, P0 ;  /* 0x000000016b6b7824 */ /* 0x000fe400000e0603 */
[----:B-1----:R-:W-:Y:S02]  /*51f80*/  IMAD.MOV.U32 R110, RZ, RZ, R106 ;  /* 0x000000ffff6e7224 */ /* 0x002fe400078e006a */
[----:B------:R-:W-:Y:S01]  /*51f90*/  IMAD.MOV.U32 R111, RZ, RZ, R107 ;  /* 0x000000ffff6f7224 */ /* 0x000fe200078e006b */
[----:B------:R1:W-:Y:S01]  /*51fa0*/  STL [R1+0x13dc], R106 ;  /* 0x0013dc6a01007387 */ /* 0x0003e20000100800 */
[----:B------:R-:W-:-:S03]  /*51fb0*/  ISETP.NE.U32.AND P0, PT, RZ, UR8, PT ;  /* 0x00000008ff007c0c */ /* 0x000fc6000bf05070 */
[----:B------:R2:W-:Y:S04]  /*51fc0*/  LDGSTS.E [R5+-0x13ff8], desc[UR4][R110.64], P1 ;  /* 0xec0080006e057fae */ /* 0x0005e80008921844 */
[----:B------:R2:W-:Y:S04]  /*51fd0*/  STL [R1+0x13d8], R107 ;  /* 0x0013d86b01007387 */ /* 0x0005e80000100800 */
[----:B-1----:R-:W4:Y:S01]  /*51fe0*/  LDL.LU R106, [R1+0x11fc] ;  /* 0x0011fc00016a7983 */ /* 0x002f220000300800 */
[----:B------:R-:W-:-:S04]  /*51ff0*/  IADD3 R7, P1, R7, R4, RZ ;  /* 0x0000000407077210 */ /* 0x000fc80007f3e0ff */
[----:B------:R-:W-:Y:S01]  /*52000*/  IADD3.X R105, R105, R3, RZ, P1, !PT ;  /* 0x0000000369697210 */ /* 0x000fe20000ffe4ff */
[----:B--2---:R-:W2:Y:S01]  /*52010*/  LDL.LU R107, [R1+0x11f8] ;  /* 0x0011f800016b7983 */ /* 0x004ea20000300800 */
[----:B------:R-:W-:Y:S01]  /*52020*/  IADD3 R6, P2, R6, R4, RZ ;  /* 0x0000000406067210 */ /* 0x000fe20007f5e0ff */
[----:B------:R-:W-:Y:S02]  /*52030*/  IMAD.MOV.U32 R110, RZ, RZ, R7 ;  /* 0x000000ffff6e7224 */ /* 0x000fe400078e0007 */
[----:B------:R-:W-:Y:S02]  /*52040*/  IMAD.MOV.U32 R111, RZ, RZ, R105 ;  /* 0x000000ffff6f7224 */ /* 0x000fe400078e0069 */
[----:B------:R-:W-:Y:S01]  /*52050*/  IMAD.X R9, R9, 0x1, R3, P2 ;  /* 0x0000000109097824 */ /* 0x000fe200010e0603 */
[----:B------:R1:W-:Y:S04]  /*52060*/  STL [R1+0x13e4], R7 ;  /* 0x0013e40701007387 */ /* 0x0003e80000100800 */
[----:B------:R1:W-:Y:S04]  /*52070*/  LDGSTS.E [R5+-0x17ff4], desc[UR4][R110.64], P0 ;  /* 0xe800c0006e057fae */ /* 0x0003e80008121844 */
[----:B------:R1:W-:Y:S04]  /*52080*/  STL [R1+0x13e0], R105 ;  /* 0x0013e06901007387 */ /* 0x0003e80000100800 */
[----:B------:R-:W-:Y:S01]  /*52090*/  STL [R1+0x13ec], R6 ;  /* 0x0013ec0601007387 */ /* 0x000fe20000100800 */
[----:B-1----:R-:W-:Y:S01]  /*520a0*/  IMAD.MOV.U32 R110, RZ, RZ, R6 ;  /* 0x000000ffff6e7224 */ /* 0x002fe200078e0006 */
[----:B------:R-:W-:-:S02]  /*520b0*/  MOV R111, R9 ;  /* 0x00000009006f7202 */ /* 0x000fc40000000f00 */
[----:B------:R1:W-:Y:S04]  /*520c0*/  STL [R1+0x13e8], R9 ;  /* 0x0013e80901007387 */ /* 0x0003e80000100800 */
[----:B------:R-:W2:Y:S04]  /*520d0*/  LDL.LU R7, [R1+0x1204] ;  /* 0x0012040001077983 */ /* 0x000ea80000300800 */
[----:B------:R1:W-:Y:S04]  /*520e0*/  LDGSTS.E [R5+-0x13ff4], desc[UR4][R110.64], P0 ;  /* 0xec00c0006e057fae */ /* 0x0003e80008121844 */
[----:B------:R-:W2:Y:S04]  /*520f0*/  LDL.LU R105, [R1+0x1200] ;  /* 0x0012000001697983 */ /* 0x000ea80000300800 */
[----:B------:R-:W2:Y:S04]  /*52100*/  LDL.LU R110, [R1+0x1208] ;  /* 0x00120800016e7983 */ /* 0x000ea80000300800 */
[----:B-1----:R-:W2:Y:S04]  /*52110*/  LDL.LU R9, [R1+0x120c] ;  /* 0x00120c0001097983 */ /* 0x002ea80000300800 */
[----:B------:R-:W2:Y:S04]  /*52120*/  LDL.LU R109, [R1+0x1210] ;  /* 0x00121000016d7983 */ /* 0x000ea80000300800 */
[----:B------:R-:W2:Y:S01]  /*52130*/  LDL.LU R6, [R1+0x1214] ;  /* 0x0012140001067983 */ /* 0x000ea20000300800 */
[----:B------:R-:W1:Y:S01]  /*52140*/  S2R R112, SR_TID.X ;  /* 0x0000000000707919 */ /* 0x000e620000002100 */
[----:B------:R-:W-:-:S04]  /*52150*/  UISETP.GT.AND UP1, UPT, UR9, 0x1c, UPT ;  /* 0x0000001c0900788c */ /* 0x000fc8000bf24270 */
[----:B------:R-:W-:-:S04]  /*52160*/  USEL UR8, URZ, 0x4, !UP1 ;  /* 0x000000043f087887 */ /* 0x000fc8000c800000 */
[----:B------:R-:W-:Y:S01]  /*52170*/  USEL UR8, UR8, URZ, !UP0 ;  /* 0x0000003f08087287 */ /* 0x000fe2000c000000 */
[C---:B-1----:R-:W-:Y:S01]  /*52180*/  IMAD.SHL.U32 R111, R112.reuse, 0x10, RZ ;  /* 0x00000010706f7824 */ /* 0x042fe200078e00ff */
[----:B------:R-:W-:-:S04]  /*52190*/  LOP3.LUT R112, R112, 0x7f, RZ, 0xc0, !PT ;  /* 0x0000007f70707812 */ /* 0x000fc800078ec0ff */
[----:B------:R-:W-:-:S05]  /*521a0*/  LOP3.LUT R111, R111, 0x70, RZ, 0xc0, !PT ;  /* 0x000000706f6f7812 */ /* 0x000fca00078ec0ff */
[----:B------:R-:W-:Y:S01]  /*521b0*/  IMAD R111, R112, 0x80, R111 ;  /* 0x00000080706f7824 */ /* 0x000fe200078e026f */
[----:B------:R-:W-:Y:S01]  /*521c0*/  ISETP.NE.U32.AND P0, PT, RZ, UR8, PT ;  /* 0x00000008ff007c0c */ /* 0x000fe2000bf05070 */
[----:B------:R-:W-:-:S03]  /*521d0*/  IMAD.U32 R5, RZ, RZ, UR10 ;  /* 0x0000000aff057e24 */ /* 0x000fc6000f8e00ff */
[----:B------:R-:W-:-:S04]  /*521e0*/  LOP3.LUT R111, R111, 0x70, RZ, 0x3c, !PT ;  /* 0x000000706f6f7812 */ /* 0x000fc800078e3cff */
[----:B------:R-:W-:Y:S01]  /*521f0*/  IADD3 R5, R111, 0x100000, R5 ;  /* 0x001000006f057810 */ /* 0x000fe20007ffe005 */
[----:B------:R-:W-:-:S04]  /*52200*/  UISETP.GT.AND UP1, UPT, UR9, 0x1d, UPT ;  /* 0x0000001d0900788c */ /* 0x000fc8000bf24270 */
[----:B------:R-:W-:-:S04]  /*52210*/  USEL UR8, URZ, 0x4, !UP1 ;  /* 0x000000043f087887 */ /* 0x000fc8000c800000 */
[----:B------:R-:W-:Y:S01]  /*52220*/  USEL UR8, UR8, URZ, !UP0 ;  /* 0x0000003f08087287 */ /* 0x000fe2000c000000 */
[----:B---3--:R-:W-:-:S05]  /*52230*/  IADD3 R8, P1, R8, R4, RZ ;  /* 0x0000000408087210 */ /* 0x008fca0007f3e0ff */
[----:B------:R-:W-:Y:S01]  /*52240*/  STL [R1+0x11f4], R8 ;  /* 0x0011f40801007387 */ /* 0x000fe20000100800 */
[----:B------:R-:W-:Y:S01]  /*52250*/  MOV R112, R8 ;  /* 0x0000000800707202 */ /* 0x000fe20000000f00 */
[----:B----4-:R-:W-:-:S04]  /*52260*/  IMAD.X R108, R108, 0x1, R3, P1 ;  /* 0x000000016c6c7824 */ /* 0x010fc800008e0603 */
[----:B------:R-:W-:Y:S01]  /*52270*/  IMAD.MOV.U32 R113, RZ, RZ, R108 ;  /* 0x000000ffff717224 */ /* 0x000fe200078e006c */
[----:B------:R1:W-:Y:S04]  /*52280*/  STL [R1+0x11f0], R108 ;  /* 0x0011f06c01007387 */ /* 0x0003e80000100800 */
[----:B------:R3:W-:Y:S04]  /*52290*/  LDGSTS.E [R5+-0x20000], desc[UR4][R112.64], P0 ;  /* 0xe000000070057fae */ /* 0x0007e80008121844 */
[----:B-1----:R-:W4:Y:S04]  /*522a0*/  LDL.LU R108, [R1+0x1218] ;  /* 0x00121800016c7983 */ /* 0x002f280000300800 */
[----:B------:R-:W4:Y:S01]  /*522b0*/  LDL.LU R8, [R1+0x121c] ;  /* 0x00121c0001087983 */ /* 0x000f220000300800 */
[----:B------:R-:W-:-:S05]  /*522c0*/  IADD3 R106, P1, R106, R4, RZ ;  /* 0x000000046a6a7210 */ /* 0x000fca0007f3e0ff */
[----:B--2---:R-:W-:Y:S01]  /*522d0*/  IMAD.X R107, R107, 0x1, R3, P1 ;  /* 0x000000016b6b7824 */ /* 0x004fe200008e0603 */
[----:B------:R-:W-:Y:S04]  /*522e0*/  STL [R1+0x11fc], R106 ;  /* 0x0011fc6a01007387 */ /* 0x000fe80000100800 */
[----:B------:R1:W-:Y:S04]  /*522f0*/  STL [R1+0x11f8], R107 ;  /* 0x0011f86b01007387 */ /* 0x0003e80000100800 */
[----:B------:R-:W-:Y:S04]  /*52300*/  LDGSTS.E [R5+-0x1c000], desc[UR4][R106.64], P0 ;  /* 0xe40000006a057fae */ /* 0x000fe80008121844 */
[----:B-1----:R-:W2:Y:S04]  /*52310*/  LDL.LU R107, [R1+0x1220] ;  /* 0x00122000016b7983 */ /* 0x002ea80000300800 */
[----:B------:R-:W2:Y:S01]  /*52320*/  LDL.LU R106, [R1+0x1224] ;  /* 0x00122400016a7983 */ /* 0x000ea20000300800 */
[----:B------:R-:W-:-:S02]  /*52330*/  IADD3 R7, P1, R7, R4, RZ ;  /* 0x0000000407077210 */ /* 0x000fc40007f3e0ff */
[----:B------:R-:W-:-:S03]  /*52340*/  ISETP.NE.U32.AND P0, PT, RZ, UR8, PT ;  /* 0x00000008ff007c0c */ /* 0x000fc6000bf05070 */
[----:B------:R-:W-:Y:S01]  /*52350*/  IMAD.X R105, R105, 0x1, R3, P1 ;  /* 0x0000000169697824 */ /* 0x000fe200008e0603 */
[----:B------:R-:W-:Y:S01]  /*52360*/  STL [R1+0x1204], R7 ;  /* 0x0012040701007387 */ /* 0x000fe20000100800 */
[----:B---3--:R-:W-:-:S03]  /*52370*/  IMAD.MOV.U32 R112, RZ, RZ, R7 ;  /* 0x000000ffff707224 */ /* 0x008fc600078e0007 */
[----:B------:R1:W-:Y:S01]  /*52380*/  STL [R1+0x1200], R105 ;  /* 0x0012006901007387 */ /* 0x0003e20000100800 */
[----:B------:R-:W-:-:S05]  /*52390*/  MOV R113, R105 ;  /* 0x0000006900717202 */ /* 0x000fca0000000f00 */
[----:B------:R3:W-:Y:S01]  /*523a0*/  LDGSTS.E [R5+-0x1fffc], desc[UR4][R112.64], P0 ;  /* 0xe000400070057fae */ /* 0x0007e20008121844 */
[----:B------:R-:W-:-:S03]  /*523b0*/  IADD3 R9, P2, R9, R4, RZ ;  /* 0x0000000409097210 */ /* 0x000fc60007f5e0ff */
[----:B-1----:R-:W2:Y:S02]  /*523c0*/  LDL.LU R105, [R1+0x122c] ;  /* 0x00122c0001697983 */ /* 0x002ea40000300800 */
[--C-:B------:R-:W-:Y:S02]  /*523d0*/  IMAD.X R110, R110, 0x1, R3.reuse, P2 ;  /* 0x000000016e6e7824 */ /* 0x100fe400010e0603 */
[----:B------:R-:W2:Y:S01]  /*523e0*/  LDL.LU R7, [R1+0x13f4] ;  /* 0x0013f40001077983 */ /* 0x000ea20000300800 */
[----:B------:R-:W-:Y:S01]  /*523f0*/  IADD3 R6, P3, R6, R4, RZ ;  /* 0x0000000406067210 */ /* 0x000fe20007f7e0ff */
[----:B------:R-:W-:Y:S02]  /*52400*/  IMAD.MOV.U32 R111, RZ, RZ, R110 ;  /* 0x000000ffff6f7224 */ /* 0x000fe400078e006e */
[----:B------:R-:W-:Y:S02]  /*52410*/  STL [R1+0x120c], R9 ;  /* 0x00120c0901007387 */ /* 0x000fe40000100800 */
[----:B------:R-:W-:-:S02]  /*52420*/  IMAD.X R109, R109, 0x1, R3, P3 ;  /* 0x000000016d6d7824 */ /* 0x000fc400018e0603 */
[----:B------:R1:W-:Y:S04]  /*52430*/  STL [R1+0x1208], R110 ;  /* 0x0012086e01007387 */ /* 0x0003e80000100800 */
[----:B------:R3:W-:Y:S01]  /*52440*/  STL [R1+0x1214], R6 ;  /* 0x0012140601007387 */ /* 0x0007e20000100800 */
[----:B-1----:R-:W-:-:S03]  /*52450*/  IMAD.MOV.U32 R110, RZ, RZ, R9 ;  /* 0x000000ffff6e7224 */ /* 0x002fc600078e0009 */
[----:B------:R1:W-:Y:S04]  /*52460*/  STL [R1+0x1210], R109 ;  /* 0x0012106d01007387 */ /* 0x0003e80000100800 */
[----:B------:R2:W-:Y:S04]  /*52470*/  LDGSTS.E [R5+-0x1bffc], desc[UR4][R110.64], P0 ;  /* 0xe40040006e057fae */ /* 0x0005e80008121844 */
[----:B------:R-:W2:Y:S04]  /*52480*/  LDL.LU R111, [R1+0x1228] ;  /* 0x00122800016f7983 */ /* 0x000ea80000300800 */
[----:B------:R-:W2:Y:S01]  /*52490*/  LDL.LU R9, [R1+0x13f0] ;  /* 0x0013f00001097983 */ /* 0x000ea20000300800 */
[----:B------:R-:W-:-:S04]  /*524a0*/  UISETP.GT.AND UP1, UPT, UR9, 0x1e, UPT ;  /* 0x0000001e0900788c */ /* 0x000fc8000bf24270 */
[----:B------:R-:W-:Y:S01]  /*524b0*/  USEL UR8, URZ, 0x4, !UP1 ;  /* 0x000000043f087887 */ /* 0x000fe2000c800000 */
[----:B---3--:R-:W-:Y:S02]  /*524c0*/  MOV R112, R6 ;  /* 0x0000000600707202 */ /* 0x008fe40000000f00 */
[----:B------:R-:W3:Y:S01]  /*524d0*/  LDL.LU R6, [R1+0x13fc] ;  /* 0x0013fc0001067983 */ /* 0x000ee20000300800 */
[----:B------:R-:W-:Y:S01]  /*524e0*/  USEL UR8, UR8, URZ, !UP0 ;  /* 0x0000003f08087287 */ /* 0x000fe2000c000000 */
[----:B------:R-:W-:Y:S01]  /*524f0*/  IMAD.MOV.U32 R113, RZ, RZ, R109 ;  /* 0x000000ffff717224 */ /* 0x000fe200078e006d */
[----:B------:R-:W-:-:S04]  /*52500*/  UISETP.GT.AND UP1, UPT, UR9, 0x1f, UPT ;  /* 0x0000001f0900788c */ /* 0x000fc8000bf24270 */
[----:B------:R-:W-:Y:S01]  /*52510*/  ISETP.NE.U32.AND P1, PT, RZ, UR8, PT ;  /* 0x00000008ff007c0c */ /* 0x000fe2000bf25070 */
[----:B------:R-:W-:-:S04]  /*52520*/  USEL UR8, URZ, 0x4, !UP1 ;  /* 0x000000043f087887 */ /* 0x000fc8000c800000 */
[----:B------:R-:W-:-:S08]  /*52530*/  USEL UR8, UR8, URZ, !UP0 ;  /* 0x0000003f08087287 */ /* 0x000fd0000c000000 */
[----:B------:R-:W-:Y:S01]  /*52540*/  LDGSTS.E [R5+-0x1fff8], desc[UR4][R112.64], P1 ;  /* 0xe000800070057fae */ /* 0x000fe20008921844 */
[----:B----4-:R-:W-:-:S05]  /*52550*/  IADD3 R8, P0, R8, R4, RZ ;  /* 0x0000000408087210 */ /* 0x010fca0007f1e0ff */
[----:B------:R-:W-:Y:S01]  /*52560*/  IMAD.X R108, R108, 0x1, R3, P0 ;  /* 0x000000016c6c7824 */ /* 0x000fe200000e0603 */
[----:B------:R-:W-:Y:S03]  /*52570*/  STL [R1+0x121c], R8 ;  /* 0x00121c0801007387 */ /* 0x000fe60000100800 */
[----:B-1----:R-:W-:Y:S01]  /*52580*/  IMAD.MOV.U32 R109, RZ, RZ, R108 ;  /* 0x000000ffff6d7224 */ /* 0x002fe200078e006c */
[----:B------:R1:W-:Y:S02]  /*52590*/  STL [R1+0x1218], R108 ;  /* 0x0012186c01007387 */ /* 0x0003e40000100800 */
[----:B-1----:R-:W-:Y:S02]  /*525a0*/  IMAD.MOV.U32 R108, RZ, RZ, R8 ;  /* 0x000000ffff6c7224 */ /* 0x002fe400078e0008 */
[----:B------:R-:W4:Y:S01]  /*525b0*/  LDL.LU R8, [R1+0x13f8] ;  /* 0x0013f80001087983 */ /* 0x000f220000300800 */
[----:B------:R-:W-:-:S03]  /*525c0*/  ISETP.NE.U32.AND P0, PT, RZ, UR8, PT ;  /* 0x00000008ff007c0c */ /* 0x000fc6000bf05070 */
[----:B------:R-:W-:Y:S01]  /*525d0*/  LDGSTS.E [R5+-0x1bff8], desc[UR4][R108.64], P1 ;  /* 0xe40080006c057fae */ /* 0x000fe20008921844 */
[----:B--2---:R-:W-:-:S04]  /*525e0*/  IADD3 R106, P1, R106, R4, RZ ;  /* 0x000000046a6a7210 */ /* 0x004fc80007f3e0ff */
[----:B------:R-:W-:Y:S01]  /*525f0*/  IADD3.X R107, R107, R3, RZ, P1, !PT ;  /* 0x000000036b6b7210 */ /* 0x000fe20000ffe4ff */
[----:B------:R-:W-:Y:S04]  /*52600*/  STL [R1+0x1224], R106 ;  /* 0x0012246a01007387 */ /* 0x000fe80000100800 */
[----:B------:R1:W-:Y:S04]  /*52610*/  STL [R1+0x1220], R107 ;  /* 0x0012206b01007387 */ /* 0x0003e80000100800 */
[----:B------:R-:W2:Y:S04]  /*52620*/  LDL.LU R110, [R1+0x1404] ;  /* 0x00140400016e7983 */ /* 0x000ea80000300800 */
[----:B------:R-:W2:Y:S04]  /*52630*/  LDL.LU R112, [R1+0x1400] ;  /* 0x0014000001707983 */ /* 0x000ea80000300800 */
[----:B------:R-:W2:Y:S04]  /*52640*/  LDL.LU R109, [R1+0x1408] ;  /* 0x00140800016d7983 */ /* 0x000ea80000300800 */
[----:B------:R-:W-:Y:S04]  /*52650*/  LDGSTS.E [R5+-0x1fff4], desc[UR4][R106.64], P0 ;  /* 0xe000c0006a057fae */ /* 0x000fe80008121844 */
[----:B------:R-:W2:Y:S01]  /*52660*/  LDL.LU R108, [R1+0x140c] ;  /* 0x00140c00016c7983 */ /* 0x000ea20000300800 */
[----:B------:R-:W-:-:S03]  /*52670*/  IADD3 R105, P2, R105, R4, RZ ;  /* 0x0000000469697210 */ /* 0x000fc60007f5e0ff */
[----:B-1----:R-:W2:Y:S04]  /*52680*/  LDL.LU R107, [R1+0x1410] ;  /* 0x00141000016b7983 */ /* 0x002ea80000300800 */
[----:B------:R-:W2:Y:S01]  /*52690*/  LDL.LU R106, [R1+0x1414] ;  /* 0x00141400016a7983 */ /* 0x000ea20000300800 */
[----:B------:R-:W-:Y:S01]  /*526a0*/  IADD3 R7, P3, R7, R4, RZ ;  /* 0x0000000407077210 */ /* 0x000fe20007f7e0ff */
[----:B------:R-:W-:Y:S02]  /*526b0*/  IMAD.MOV.U32 R114, RZ, RZ, R105 ;  /* 0x000000ffff727224 */ /* 0x000fe400078e0069 */
[----:B------:R1:W-:Y:S01]  /*526c0*/  STL [R1+0x122c], R105 ;  /* 0x00122c6901007387 */ /* 0x0003e20000100800 */
[--C-:B------:R-:W-:Y:S02]  /*526d0*/  IMAD.X R111, R111, 0x1, R3.reuse, P2 ;  /* 0x000000016f6f7824 */ /* 0x100fe400010e0603 */
[----:B------:R-:W-:-:S02]  /*526e0*/  IMAD.X R9, R9, 0x1, R3, P3 ;  /* 0x0000000109097824 */ /* 0x000fc400018e0603 */
[----:B------:R-:W-:Y:S01]  /*526f0*/  IMAD.MOV.U32 R115, RZ, RZ, R111 ;  /* 0x000000ffff737224 */ /* 0x000fe200078e006f */
[----:B------:R-:W-:Y:S04]  /*52700*/  STL [R1+0x1228], R111 ;  /* 0x0012286f01007387 */ /* 0x000fe80000100800 */
[----:B------:R3:W-:Y:S04]  /*52710*/  STL [R1+0x13f4], R7 ;  /* 0x0013f40701007387 */ /* 0x0007e80000100800 */
[----:B------:R3:W-:Y:S04]  /*52720*/  LDGSTS.E [R5+-0x1bff4], desc[UR4][R114.64], P0 ;  /* 0xe400c00072057fae */ /* 0x0007e80008121844 */
[----:B------:R4:W-:Y:S04]  /*52730*/  STL [R1+0x13f0], R9 ;  /* 0x0013f00901007387 */ /* 0x0009e80000100800 */
[----:B-1----:R-:W2:Y:S01]  /*52740*/  LDL.LU R105, [R1+0x1418] ;  /* 0x0014180001697983 */ /* 0x002ea20000300800 */
[----:B---3--:R-:W-:-:S03]  /*52750*/  MOV R114, R7 ;  /* 0x0000000700727202 */ /* 0x008fc60000000f00 */
[----:B------:R-:W3:Y:S01]  /*52760*/  LDL.LU R7, [R1+0x141c] ;  /* 0x00141c0001077983 */ /* 0x000ee20000300800 */
[----:B------:R-:W-:-:S04]  /*52770*/  UISETP.GT.AND UP1, UPT, UR9, 0x3c, UPT ;  /* 0x0000003c0900788c */ /* 0x000fc8000bf24270 */
[----:B------:R-:W-:-:S04]  /*52780*/  USEL UR8, URZ, 0x4, !UP1 ;  /* 0x000000043f087887 */ /* 0x000fc8000c800000 */
[----:B------:R-:W-:Y:S01]  /*52790*/  USEL UR8, UR8, URZ, !UP0 ;  /* 0x0000003f08087287 */ /* 0x000fe2000c000000 */
[----:B------:R-:W-:-:S05]  /*527a0*/  IADD3 R6, P0, R6, R4, RZ ;  /* 0x0000000406067210 */ /* 0x000fca0007f1e0ff */
[----:B------:R-:W-:Y:S01]  /*527b0*/  ISETP.NE.U32.AND P1, PT, RZ, UR8, PT ;  /* 0x00000008ff007c0c */ /* 0x000fe2000bf25070 */
[----:B------:R-:W-:Y:S01]  /*527c0*/  IMAD.MOV.U32 R115, RZ, RZ, R9 ;  /* 0x000000ffff737224 */ /* 0x000fe200078e0009 */
[----:B------:R-:W-:Y:S01]  /*527d0*/  STL [R1+0x13fc], R6 ;  /* 0x0013fc0601007387 */ /* 0x000fe20000100800 */
[----:B------:R-:W-:-:S04]  /*527e0*/  UISETP.GT.AND UP1, UPT, UR9, 0x3d, UPT ;  /* 0x0000003d0900788c */ /* 0x000fc8000bf24270 */
[----:B------:R-:W-:-:S06]  /*527f0*/  USEL UR8, URZ, 0x4, !UP1 ;  /* 0x000000043f087887 */ /* 0x000fcc000c800000 */
[----:B------:R-:W-:Y:S01]  /*52800*/  LDGSTS.E [R5+-0x18000], desc[UR4][R114.64], P1 ;  /* 0xe800000072057fae */ /* 0x000fe20008921844 */
[----:B------:R-:W-:Y:S02]  /*52810*/  USEL UR8, UR8, URZ, !UP0 ;  /* 0x0000003f08087287 */ /* 0x000fe4000c000000 */
[----:B------:R-:W-:Y:S01]  /*52820*/  UISETP.GT.AND UP1, UPT, UR9, 0x3e, UPT ;  /* 0x0000003e0900788c */ /* 0x000fe2000bf24270 */
[----:B----4-:R-:W-:-:S04]  /*52830*/  IMAD.X R8, R8, 0x1, R3, P0 ;  /* 0x0000000108087824 */ /* 0x010fc800000e0603 */
[----:B------:R-:W-:Y:S01]  /*52840*/  IMAD.MOV.U32 R9, RZ, RZ, R8 ;  /* 0x000000ffff097224 */ /* 0x000fe200078e0008 */
[----:B------:R1:W-:Y:S04]  /*52850*/  STL [R1+0x13f8], R8 ;  /* 0x0013f80801007387 */ /* 0x0003e80000100800 */
[----:B------:R-:W4:Y:S01]  /*52860*/  LDL.LU R111, [R1+0x1420] ;  /* 0x00142000016f7983 */ /* 0x000f220000300800 */
[----:B-1----:R-:W-:-:S05]  /*52870*/  IMAD.MOV.U32 R8, RZ, RZ, R6 ;  /* 0x000000ffff087224 */ /* 0x002fca00078e0006 */
[----:B------:R-:W-:Y:S04]  /*52880*/  LDGSTS.E [R5+-0x14000], desc[UR4][R8.64], P1 ;  /* 0xec00000008057fae */ /* 0x000fe80008921844 */
[----:B------:R-:W4:Y:S04]  /*52890*/  LDL.LU R9, [R1+0x1424] ;  /* 0x0014240001097983 */ /* 0x000f280000300800 */
[----:B------:R-:W4:Y:S04]  /*528a0*/  LDL.LU R8, [R1+0x1428] ;  /* 0x0014280001087983 */ /* 0x000f280000300800 */
[----:B------:R-:W4:Y:S01]  /*528b0*/  LDL.LU R6, [R1+0x142c] ;  /* 0x00142c0001067983 */ /* 0x000f220000300800 */
[----:B------:R-:W-:Y:S01]  /*528c0*/  ISETP.NE.U32.AND P0, PT, RZ, UR8, PT ;  /* 0x00000008ff007c0c */ /* 0x000fe2000bf05070 */
[----:B------:R-:W-:Y:S01]  /*528d0*/  USEL UR8, URZ, 0x4, !UP1 ;  /* 0x000000043f087887 */ /* 0x000fe2000c800000 */
[----:B--2---:R-:W-:-:S04]  /*528e0*/  IADD3 R110, P1, R110, R4, RZ ;  /* 0x000000046e6e7210 */ /* 0x004fc80007f3e0ff */
[----:B------:R-:W-:Y:S01]  /*528f0*/  IADD3.X R112, R112, R3, RZ, P1, !PT ;  /* 0x0000000370707210 */ /* 0x000fe20000ffe4ff */
[----:B------:R-:W-:Y:S04]  /*52900*/  STL [R1+0x1404], R110 ;  /* 0x0014046e01007387 */ /* 0x000fe80000100800 */
[----:B------:R1:W-:Y:S01]  /*52910*/  STL [R1+0x1400], R112 ;  /* 0x0014007001007387 */ /* 0x0003e20000100800 */
[----:B------:R-:W-:Y:S01]  /*52920*/  IMAD.MOV.U32 R113, RZ, RZ, R112 ;  /* 0x000000ffff717224 */ /* 0x000fe200078e0070 */
[----:B------:R-:W-:Y:S01]  /*52930*/  IADD3 R108, P2, R108, R4, RZ ;  /* 0x000000046c6c7210 */ /* 0x000fe20007f5e0ff */
[----:B-1----:R-:W-:-:S04]  /*52940*/  IMAD.MOV.U32 R112, RZ, RZ, R110 ;  /* 0x000000ffff707224 */ /* 0x002fc800078e006e */
[--C-:B------:R-:W-:Y:S01]  /*52950*/  IMAD.X R109, R109, 0x1, R3.reuse, P2 ;  /* 0x000000016d6d7824 */ /* 0x100fe200010e0603 */
[----:B------:R-:W-:Y:S01]  /*52960*/  IADD3 R106, P3, R106, R4, RZ ;  /* 0x000000046a6a7210 */ /* 0x000fe20007f7e0ff */
[----:B------:R-:W-:Y:S04]  /*52970*/  STL [R1+0x140c], R108 ;  /* 0x00140c6c01007387 */ /* 0x000fe80000100800 */
[----:B------:R-:W-:Y:S01]  /*52980*/  IMAD.X R107, R107, 0x1, R3, P3 ;  /* 0x000000016b6b7824 */ /* 0x000fe200018e0603 */
[----:B------:R1:W-:Y:S01]  /*52990*/  STL [R1+0x1408], R109 ;  /* 0x0014086d01007387 */ /* 0x0003e20000100800 */
[----:B------:R-:W-:-:S03]  /*529a0*/  USEL UR8, UR8, URZ, !UP0 ;  /* 0x0000003f08087287 */ /* 0x000fc6000c000000 */
[----:B------:R2:W-:Y:S04]  /*529b0*/  STL [R1+0x1414], R106 ;  /* 0x0014146a01007387 */ /* 0x0005e80000100800 */
[----:B------:R-:W-:Y:S04]  /*529c0*/  LDGSTS.E [R5+-0x17ffc], desc[UR4][R112.64], P0 ;  /* 0xe800400070057fae */ /* 0x000fe80008121844 */
[----:B------:R2:W-:Y:S04]  /*529d0*/  STL [R1+0x1410], R107 ;  /* 0x0014106b01007387 */ /* 0x0005e80000100800 */
[----:B------:R-:W-:Y:S04]  /*529e0*/  LDGSTS.E [R5+-0x13ffc], desc[UR4][R108.64], P0 ;  /* 0xec0040006c057fae */ /* 0x000fe80008121844 */
[----:B------:R-:W4:Y:S01]  /*529f0*/  LDL.LU R110, [R1+0x1430] ;  /* 0x00143000016e7983 */ /* 0x000f220000300800 */
[----:B------:R-:W-:-:S03]  /*52a00*/  ISETP.NE.U32.AND P1, PT, RZ, UR8, PT ;  /* 0x00000008ff007c0c */ /* 0x000fc6000bf25070 */
[----:B-1----:R-:W4:Y:S10]  /*52a10*/  LDL.LU R109, [R1+0x1434] ;  /* 0x00143400016d7983 */ /* 0x002f340000300800 */
[----:B------:R2:W-:Y:S01]  /*52a20*/  LDGSTS.E [R5+-0x17ff8], desc[UR4][R106.64], P1 ;  /* 0xe80080006a057fae */ /* 0x0005e20008921844 */
[----:B---3--:R-:W-:-:S04]  /*52a30*/  IADD3 R7, P0, R7, R4, RZ ;  /* 0x0000000407077210 */ /* 0x008fc80007f1e0ff */
[----:B------:R-:W-:Y:S01]  /*52a40*/  IADD3.X R105, R105, R3, RZ, P0, !PT ;  /* 0x0000000369697210 */ /* 0x000fe200007fe4ff */
[----:B--2---:R-:W-:Y:S01]  /*52a50*/  IMAD.MOV.U32 R106, RZ, RZ, R7 ;  /* 0x000000ffff6a7224 */ /* 0x004fe200078e0007 */
[----:B------:R-:W-:Y:S03]  /*52a60*/  STL [R1+0x141c], R7 ;  /* 0x00141c0701007387 */ /* 0x000fe60000100800 */
[----:B------:R-:W-:Y:S01]  /*52a70*/  IMAD.MOV.U32 R107, RZ, RZ, R105 ;  /* 0x000000ffff6b7224 */ /* 0x000fe200078e0069 */
[----:B------:R1:W-:Y:S04]  /*52a80*/  STL [R1+0x1418], R105 ;  /* 0x0014186901007387 */ /* 0x0003e80000100800 */
[----:B------:R-:W-:Y:S04]  /*52a90*/  LDGSTS.E [R5+-0x13ff8], desc[UR4][R106.64], P1 ;  /* 0xec0080006a057fae */ /* 0x000fe80008921844 */
[----:B------:R-:W2:Y:S04]  /*52aa0*/  LDL.LU R108, [R1+0x1450] ;  /* 0x00145000016c7983 */ /* 0x000ea80000300800 */
[----:B------:R-:W3:Y:S04]  /*52ab0*/  LDL.LU R107, [R1+0x1454] ;  /* 0x00145400016b7983 */ /* 0x000ee80000300800 */
[----:B------:R-:W2:Y:S04]  /*52ac0*/  LDL.LU R106, [R1+0x1470] ;  /* 0x00147000016a7983 */ /* 0x000ea80000300800 */
[----:B-1----:R-:W2:Y:S01]  /*52ad0*/  LDL.LU R105, [R1+0x1474] ;  /* 0x0014740001697983 */ /* 0x002ea20000300800 */
[----:B------:R-:W1:Y:S01]  /*52ae0*/  S2R R7, SR_TID.X ;  /* 0x0000000000077919 */ /* 0x000e620000002100 */
[----:B------:R-:W-:-:S04]  /*52af0*/  UISETP.GT.AND UP1, UPT, UR9, 0x3f, UPT ;  /* 0x0000003f0900788c */ /* 0x000fc8000bf24270 */
[----:B------:R-:W-:-:S04]  /*52b00*/  USEL UR8, URZ, 0x4, !UP1 ;  /* 0x000000043f087887 */ /* 0x000fc8000c800000 */
[----:B------:R-:W-:-:S06]  /*52b10*/  USEL UR8, UR8, URZ, !UP0 ;  /* 0x0000003f08087287 */ /* 0x000fcc000c000000 */
[----:B------:R-:W-:Y:S01]  /*52b20*/  ISETP.NE.U32.AND P0, PT, RZ, UR8, PT ;  /* 0x00000008ff007c0c */ /* 0x000fe2000bf05070 */
[----:B------:R-:W-:Y:S01]  /*52b30*/  ULEA UR8, UR6, UR61, 0x11 ;  /* 0x0000003d06087291 */ /* 0x000fe2000f8e883f */
[----:B----4-:R-:W-:-:S05]  /*52b40*/  IADD3 R9, P1, R9, R4, RZ ;  /* 0x0000000409097210 */ /* 0x010fca0007f3e0ff */
[--C-:B------:R-:W-:Y:S01]  /*52b50*/  IMAD.X R111, R111, 0x1, R3.reuse, P1 ;  /* 0x000000016f6f7824 */ /* 0x100fe200008e0603 */
[----:B------:R-:W-:Y:S01]  /*52b60*/  IADD3 R6, P2, R6, R4, RZ ;  /* 0x0000000406067210 */ /* 0x000fe20007f5e0ff */
[----:B------:R4:W-:Y:S04]  /*52b70*/  STL [R1+0x1424], R9 ;  /* 0x0014240901007387 */ /* 0x0009e80000100800 */
[----:B------:R-:W-:Y:S01]  /*52b80*/  IMAD.X R8, R8, 0x1, R3, P2 ;  /* 0x0000000108087824 */ /* 0x000fe200010e0603 */
[----:B------:R-:W-:Y:S01]  /*52b90*/  STL [R1+0x1420], R111 ;  /* 0x0014206f01007387 */ /* 0x000fe20000100800 */
[----:B------:R-:W-:Y:S01]  /*52ba0*/  MOV R112, R9 ;  /* 0x0000000900707202 */ /* 0x000fe20000000f00 */
[----:B------:R-:W-:Y:S02]  /*52bb0*/  IMAD.MOV.U32 R113, RZ, RZ, R111 ;  /* 0x000000ffff717224 */ /* 0x000fe400078e006f */
[----:B------:R-:W-:Y:S01]  /*52bc0*/  STL [R1+0x142c], R6 ;  /* 0x00142c0601007387 */ /* 0x000fe20000100800 */
[----:B----4-:R-:W-:-:S03]  /*52bd0*/  IMAD.MOV.U32 R9, RZ, RZ, R8 ;  /* 0x000000ffff097224 */ /* 0x010fc600078e0008 */
[----:B------:R4:W-:Y:S04]  /*52be0*/  STL [R1+0x1428], R8 ;  /* 0x0014280801007387 */ /* 0x0009e80000100800 */
[----:B------:R-:W-:Y:S01]  /*52bf0*/  LDGSTS.E [R5+-0x17ff4], desc[UR4][R112.64], P0 ;  /* 0xe800c00070057fae */ /* 0x000fe20008121844 */
[----:B----4-:R-:W-:Y:S01]  /*52c00*/  IMAD.MOV.U32 R8, RZ, RZ, R6 ;  /* 0x000000ffff087224 */ /* 0x010fe200078e0006 */
[----:B-1----:R-:W-:-:S04]  /*52c10*/  LOP3.LUT R6, R7, 0x3f, RZ, 0xc0, !PT ;  /* 0x0000003f07067812 */ /* 0x002fc800078ec0ff */
[----:B------:R1:W-:Y:S01]  /*52c20*/  LDGSTS.E [R5+-0x13ff4], desc[UR4][R8.64], P0 ;  /* 0xec00c00008057fae */ /* 0x0003e20008121844 */
[----:B------:R-:W-:Y:S02]  /*52c30*/  ISETP.GE.AND P0, PT, R6, UR9, PT ;  /* 0x0000000906007c0c */ /* 0x000fe4000bf06270 */
[----:B------:R-:W-:Y:S01]  /*52c40*/  PLOP3.LUT P1, PT, PT, PT, UP0, 0x80, 0x0 ;  /* 0x000000000000781c */ /* 0x000fe20003f2f008 */
[----:B------:R-:W0:Y:S01]  /*52c50*/  LDGDEPBAR ;  /* 0x00000000000079af */ /* 0x000e220000000000 */
[----:B-1----:R-:W-:-:S03]  /*52c60*/  SEL R5, RZ, 0x4, P0 ;  /* 0x00000004ff057807 */ /* 0x002fc60000000000 */
[----:B------:R-:W4:Y:S01]  /*52c70*/  LDL.LU R8, [R1+0x1494] ;  /* 0x0014940001087983 */ /* 0x000f220000300800 */
[----:B------:R-:W-:-:S03]  /*52c80*/  SEL R5, R5, RZ, !P1 ;  /* 0x000000ff05057207 */ /* 0x000fc60004800000 */
[----:B------:R-:W4:Y:S04]  /*52c90*/  LDL.LU R112, [R1+0x14b4] ;  /* 0x0014b40001707983 */ /* 0x000f280000300800 */
[----:B------:R-:W4:Y:S04]  /*52ca0*/  LDL.LU R9, [R1+0x1490] ;  /* 0x0014900001097983 */ /* 0x000f280000300800 */
[----:B------:R-:W4:Y:S04]  /*52cb0*/  LDL.LU R113, [R1+0x14b0] ;  /* 0x0014b00001717983 */ /* 0x000f280000300800 */
[----:B------:R-:W4:Y:S04]  /*52cc0*/  LDL.LU R111, [R1+0x14d0] ;  /* 0x0014d000016f7983 */ /* 0x000f280000300800 */
[----:B------:R-:W4:Y:S01]  /*52cd0*/  LDL.LU R7, [R1+0x14d4] ;  /* 0x0014d40001077983 */ /* 0x000f220000300800 */
[----:B------:R-:W-:-:S05]  /*52ce0*/  IADD3 R109, P1, R109, R2, RZ ;  /* 0x000000026d6d7210 */ /* 0x000fca0007f3e0ff */
[----:B------:R-:W-:Y:S01]  /*52cf0*/  IMAD.X R110, R110, 0x1, R0, P1 ;  /* 0x000000016e6e7824 */ /* 0x000fe200008e0600 */
[----:B------:R-:W-:Y:S01]  /*52d00*/  STL [R1+0x1434], R109 ;  /* 0x0014346d01007387 */ /* 0x000fe20000100800 */
[----:B------:R-:W-:Y:S02]  /*52d10*/  IMAD.MOV.U32 R114, RZ, RZ, R109 ;  /* 0x000000ffff727224 */ /* 0x000fe400078e006d */
[----:B------:R-:W-:Y:S01]  /*52d20*/  IMAD.MOV.U32 R115, RZ, RZ, R110 ;  /* 0x000000ffff737224 */ /* 0x000fe200078e006e */
[----:B------:R1:W-:Y:S04]  /*52d30*/  STL [R1+0x1430], R110 ;  /* 0x0014306e01007387 */ /* 0x0003e80000100800 */
[----:B-1----:R-:W4:Y:S04]  /*52d40*/  LDL.LU R110, [R1+0x14f0] ;  /* 0x0014f000016e7983 */ /* 0x002f280000300800 */
[----:B------:R-:W4:Y:S01]  /*52d50*/  LDL.LU R109, [R1+0x14f4] ;  /* 0x0014f400016d7983 */ /* 0x000f220000300800 */
[----:B------:R-:W-:-:S02]  /*52d60*/  ISETP.NE.U32.AND P0, PT, R5, RZ, PT ;  /* 0x000000ff0500720c */ /* 0x000fc40003f05070 */
[----:B------:R-:W-:-:S11]  /*52d70*/  IADD3 R6, R10, UR8, RZ ;  /* 0x000000080a067c10 */ /* 0x000fd6000fffe0ff */
[----:B------:R1:W-:Y:S01]  /*52d80*/  LDGSTS.E [R6], desc[UR4][R114.64], P0 ;  /* 0x0000000072067fae */ /* 0x0003e20008121844 */
[----:B---3--:R-:W-:-:S05]  /*52d90*/  IADD3 R107, P1, R107, R2, RZ ;  /* 0x000000026b6b7210 */ /* 0x008fca0007f3e0ff */
[----:B--2---:R-:W-:Y:S01]  /*52da0*/  IMAD.X R108, R108, 0x1, R0, P1 ;  /* 0x000000016c6c7824 */ /* 0x004fe200008e0600 */
[----:B------:R-:W-:Y:S01]  /*52db0*/  IADD3 R105, P2, R105, R2, RZ ;  /* 0x0000000269697210 */ /* 0x000fe20007f5e0ff */
[----:B------:R-:W-:Y:S01]  /*52dc0*/  STL [R1+0x1454], R107 ;  /* 0x0014546b01007387 */ /* 0x000fe20000100800 */
[----:B-1----:R-:W-:Y:S01]  /*52dd0*/  MOV R114, R107 ;  /* 0x0000006b00727202 */ /* 0x002fe20000000f00 */
[----:B------:R-:W-:Y:S02]  /*52de0*/  IMAD.MOV.U32 R115, RZ, RZ, R108 ;  /* 0x000000ffff737224 */ /* 0x000fe400078e006c */
[----:B------:R-:W-:Y:S01]  /*52df0*/  IMAD.X R106, R106, 0x1, R0, P2 ;  /* 0x000000016a6a7824 */ /* 0x000fe200010e0600 */
[----:B------:R1:W-:Y:S04]  /*52e00*/  STL [R1+0x1450], R108 ;  /* 0x0014506c01007387 */ /* 0x0003e80000100800 */
[----:B------:R-:W-:Y:S04]  /*52e10*/  STL [R1+0x1474], R105 ;  /* 0x0014746901007387 */ /* 0x000fe80000100800 */
[----:B------:R2:W-:Y:S04]  /*52e20*/  LDGSTS.E [R6+0x400], desc[UR4][R114.64], P0 ;  /* 0x0040000072067fae */ /* 0x0005e80008121844 */
[----:B-1----:R-:W3:Y:S04]  /*52e30*/  LDL.LU R108, [R1+0x1510] ;  /* 0x00151000016c7983 */ /* 0x002ee80000300800 */
[----:B------:R1:W-:Y:S04]  /*52e40*/  STL [R1+0x1470], R106 ;  /* 0x0014706a01007387 */ /* 0x0003e80000100800 */
[----:B------:R-:W3:Y:S01]  /*52e50*/  LDL.LU R107, [R1+0x1514] ;  /* 0x00151400016b7983 */ /* 0x000ee20000300800 */
[----:B--2---:R-:W-:-:S02]  /*52e60*/  IMAD.MOV.U32 R115, RZ, RZ, R106 ;  /* 0x000000ffff737224 */ /* 0x004fc400078e006a */
[----:B------:R-:W-:Y:S01]  /*52e70*/  IMAD.MOV.U32 R114, RZ, RZ, R105 ;  /* 0x000000ffff727224 */ /* 0x000fe200078e0069 */
[----:B-1----:R-:W2:Y:S04]  /*52e80*/  LDL.LU R106, [R1+0x1530] ;  /* 0x00153000016a7983 */ /* 0x002ea80000300800 */
[----:B------:R-:W2:Y:S04]  /*52e90*/  LDL.LU R105, [R1+0x1534] ;  /* 0x0015340001697983 */ /* 0x000ea80000300800 */
[----:B------:R1:W-:Y:S01]  /*52ea0*/  LDGSTS.E [R6+0x800], desc[UR4][R114.64], P0 ;  /* 0x0080000072067fae */ /* 0x0003e20008121844 */
[----:B----4-:R-:W-:-:S02]  /*52eb0*/  IADD3 R8, P1, R8, R2, RZ ;  /* 0x0000000208087210 */ /* 0x010fc40007f3e0ff */
[----:B------:R-:W-:-:S03]  /*52ec0*/  IADD3 R112, P2, R112, R2, RZ ;  /* 0x0000000270707210 */ /* 0x000fc60007f5e0ff */
[----:B------:R-:W-:Y:S01]  /*52ed0*/  IMAD.X R9, R9, 0x1, R0, P1 ;  /* 0x0000000109097824 */ /* 0x000fe200008e0600 */
[----:B------:R-:W-:Y:S01]  /*52ee0*/  STL [R1+0x1494], R8 ;  /* 0x0014940801007387 */ /* 0x000fe20000100800 */
[----:B-1----:R-:W-:Y:S01]  /*52ef0*/  IMAD.MOV.U32 R114, RZ, RZ, R8 ;  /* 0x000000ffff727224 */ /* 0x002fe200078e0008 */
[----:B------:R-:W-:Y:S02]  /*52f00*/  IADD3.X R113, R113, R0, RZ, P2, !PT ;  /* 0x0000000071717210 */ /* 0x000fe400017fe4ff */
[----:B------:R1:W-:Y:S01]  /*52f10*/  STL [R1+0x1490], R9 ;  /* 0x0014900901007387 */ /* 0x0003e20000100800 */
[----:B------:R-:W-:Y:S01]  /*52f20*/  IMAD.MOV.U32 R115, RZ, RZ, R9 ;  /* 0x000000ffff737224 */ /* 0x000fe200078e0009 */
[-C--:B------:R-:W-:Y:S02]  /*52f30*/  IADD3 R7, P1, R7, R2.reuse, RZ ;  /* 0x0000000207077210 */ /* 0x080fe40007f3e0ff */
[----:B------:R4:W-:Y:S03]  /*52f40*/  STL [R1+0x14b4], R112 ;  /* 0x0014b47001007387 */ /* 0x0009e60000100800 */
[----:B------:R-:W-:Y:S01]  /*52f50*/  IMAD.X R111, R111, 0x1, R0, P1 ;  /* 0x000000016f6f7824 */ /* 0x000fe200008e0600 */
[----:B-1----:R-:W2:Y:S04]  /*52f60*/  LDL.LU R9, [R1+0x1550] ;  /* 0x0015500001097983 */ /* 0x002ea80000300800 */
[----:B------:R-:W-:Y:S04]  /*52f70*/  STL [R1+0x14b0], R113 ;  /* 0x0014b07101007387 */ /* 0x000fe80000100800 */
[----:B------:R-:W2:Y:S04]  /*52f80*/  LDL.LU R8, [R1+0x1554] ;  /* 0x0015540001087983 */ /* 0x000ea80000300800 */
[----:B------:R-:W-:Y:S04]  /*52f90*/  LDGSTS.E [R6+0xc00], desc[UR4][R114.64], P0 ;  /* 0x00c0000072067fae */ /* 0x000fe80008121844 */
[----:B------:R1:W-:Y:S04]  /*52fa0*/  STL [R1+0x14d4], R7 ;  /* 0x0014d40701007387 */ /* 0x0003e80000100800 */
[----:B------:R4:W-:Y:S04]  /*52fb0*/  LDGSTS.E [R6+0x1000], desc[UR4][R112.64], P0 ;  /* 0x0100000070067fae */ /* 0x0009e80008121844 */
[----:B------:R-:W-:Y:S01]  /*52fc0*/  STL [R1+0x14d0], R111 ;  /* 0x0014d06f01007387 */ /* 0x000fe20000100800 */
[----:B------:R-:W-:-:S02]  /*52fd0*/  IADD3 R109, P2, R109, R2, RZ ;  /* 0x000000026d6d7210 */ /* 0x000fc40007f5e0ff */
[----:B----4-:R-:W-:-:S03]  /*52fe0*/  MOV R112, R7 ;  /* 0x0000000700707202 */ /* 0x010fc60000000f00 */
[----:B------:R-:W-:Y:S01]  /*52ff0*/  IMAD.X R110, R110, 0x1, R0, P2 ;  /* 0x000000016e6e7824 */ /* 0x000fe200010e0600 */
[----:B------:R-:W-:Y:S04]  /*53000*/  STL [R1+0x14f4], R109 ;  /* 0x0014f46d01007387 */ /* 0x000fe80000100800 */
[----:B-1----:R-:W4:Y:S04]  /*53010*/  LDL.LU R7, [R1+0x1570] ;  /* 0x0015700001077983 */ /* 0x002f280000300800 */
[----:B------:R1:W-:Y:S04]  /*53020*/  STL [R1+0x14f0], R110 ;  /* 0x0014f06e01007387 */ /* 0x0003e80000100800 */
[----:B------:R-:W4:Y:S01]  /*53030*/  LDL.LU R5, [R1+0x1574] ;  /* 0x0015740001057983 */ /* 0x000f220000300800 */
[----:B------:R-:W-:-:S05]  /*53040*/  IMAD.MOV.U32 R113, RZ, RZ, R111 ;  /* 0x000000ffff717224 */ /* 0x000fca00078e006f */
[----:B------:R1:W-:Y:S02]  /*53050*/  LDGSTS.E [R6+0x1400], desc[UR4][R112.64], P0 ;  /* 0x0140000070067fae */ /* 0x0003e40008121844 */
[----:B-1----:R-:W-:Y:S02]  /*53060*/  IMAD.MOV.U32 R112, RZ, RZ, R109 ;  /* 0x000000ffff707224 */ /* 0x002fe400078e006d */
[----:B------:R-:W-:Y:S02]  /*53070*/  IMAD.MOV.U32 R113, RZ, RZ, R110 ;  /* 0x000000ffff717224 */ /* 0x000fe400078e006e */
[----:B------:R-:W4:Y:S04]  /*53080*/  LDL.LU R110, [R1+0x1590] ;  /* 0x00159000016e7983 */ /* 0x000f280000300800 */
[----:B------:R-:W4:Y:S04]  /*53090*/  LDL.LU R109, [R1+0x1594] ;  /* 0x00159400016d7983 */ /* 0x000f280000300800 */
[----:B------:R1:W-:Y:S01]  /*530a0*/  LDGSTS.E [R6+0x1800], desc[UR4][R112.64], P0 ;  /* 0x0180000070067fae */ /* 0x0003e20008121844 */
[----:B---3--:R-:W-:-:S05]  /*530b0*/  IADD3 R107, P1, R107, R2, RZ ;  /* 0x000000026b6b7210 */ /* 0x008fca0007f3e0ff */
[----:B------:R-:W-:Y:S01]  /*530c0*/  IMAD.X R108, R108, 0x1, R0, P1 ;  /* 0x000000016c6c7824 */ /* 0x000fe200008e0600 */
[----:B--2---:R-:W-:Y:S01]  /*530d0*/  IADD3 R105, P2, R105, R2, RZ ;  /* 0x0000000269697210 */ /* 0x004fe20007f5e0ff */
[----:B------:R-:W-:Y:S03]  /*530e0*/  STL [R1+0x1514], R107 ;  /* 0x0015146b01007387 */ /* 0x000fe60000100800 */
[----:B------:R-:W-:Y:S01]  /*530f0*/  IADD3.X R106, R106, R0, RZ, P2, !PT ;  /* 0x000000006a6a7210 */ /* 0x000fe200017fe4ff */
[----:B------:R2:W-:Y:S01]  /*53100*/  STL [R1+0x1510], R108 ;  /* 0x0015106c01007387 */ /* 0x0005e20000100800 */
[----:B-1----:R-:W-:-:S03]  /*53110*/  IMAD.MOV.U32 R113, RZ, RZ, R108 ;  /* 0x000000ffff717224 */ /* 0x002fc600078e006c */
[----:B------:R-:W-:Y:S01]  /*53120*/  STL [R1+0x1534], R105 ;  /* 0x0015346901007387 */ /* 0x000fe20000100800 */
[----:B------:R-:W-:-:S03]  /*53130*/  IMAD.MOV.U32 R112, RZ, RZ, R107 ;  /* 0x000000ffff707224 */ /* 0x000fc600078e006b */
[----:B--2---:R-:W2:Y:S04]  /*53140*/  LDL.LU R108, [R1+0x15b0] ;  /* 0x0015b000016c7983 */ /* 0x004ea80000300800 */
[----:B------:R1:W-:Y:S04]  /*53150*/  STL [R1+0x1530], R106 ;  /* 0x0015306a01007387 */ /* 0x0003e80000100800 */
[----:B------:R-:W3:Y:S04]  /*53160*/  LDL.LU R107, [R1+0x15b4] ;  /* 0x0015b400016b7983 */ /* 0x000ee80000300800 */
[----:B------:R1:W-:Y:S02]  /*53170*/  LDGSTS.E [R6+0x1c00], desc[UR4][R112.64], P0 ;  /* 0x01c0000070067fae */ /* 0x0003e40008121844 */
[----:B-1----:R-:W-:-:S02]  /*53180*/  IMAD.MOV.U32 R112, RZ, RZ, R105 ;  /* 0x000000ffff707224 */ /* 0x002fc400078e0069 */
[----:B------:R-:W-:Y:S02]  /*53190*/  IMAD.MOV.U32 R113, RZ, RZ, R106 ;  /* 0x000000ffff717224 */ /* 0x000fe400078e006a */
[----:B------:R-:W2:Y:S04]  /*531a0*/  LDL.LU R106, [R1+0x15d0] ;  /* 0x0015d000016a7983 */ /* 0x000ea80000300800 */
[----:B------:R-:W2:Y:S04]  /*531b0*/  LDL.LU R105, [R1+0x15d4] ;  /* 0x0015d40001697983 */ /* 0x000ea80000300800 */
[----:B------:R-:W-:Y:S01]  /*531c0*/  LDGSTS.E [R6+0x2000], desc[UR4][R112.64], P0 ;  /* 0x0200000070067fae */ /* 0x000fe20008121844 */
[----:B------:R-:W-:-:S04]  /*531d0*/  IADD3 R8, P1, R8, R2, RZ ;  /* 0x0000000208087210 */ /* 0x000fc80007f3e0ff */
[----:B------:R-:W-:Y:S01]  /*531e0*/  IADD3.X R9, R9, R0, RZ, P1, !PT ;  /* 0x0000000009097210 */ /* 0x000fe20000ffe4ff */
[----:B------:R-:W-:Y:S04]  /*531f0*/  STL [R1+0x1554], R8 ;  /* 0x0015540801007387 */ /* 0x000fe80000100800 */
[----:B------:R1:W-:Y:S01]  /*53200*/  STL [R1+0x1550], R9 ;  /* 0x0015500901007387 */ /* 0x0003e20000100800 */
[----:B------:R-:W-:Y:S02]  /*53210*/  IMAD.MOV.U32 R114, RZ, RZ, R8 ;  /* 0x000000ffff727224 */ /* 0x000fe400078e0008 */
[----:B------:R-:W-:-:S05]  /*53220*/  IMAD.MOV.U32 R115, RZ, RZ, R9 ;  /* 0x000000ffff737224 */ /* 0x000fca00078e0009 */
[----:B------:R1:W-:Y:S01]  /*53230*/  LDGSTS.E [R6+0x2400], desc[UR4][R114.64], P0 ;  /* 0x0240000072067fae */ /* 0x0003e20008121844 */
[----:B----4-:R-:W-:-:S05]  /*53240*/  IADD3 R5, P2, R5, R2, RZ ;  /* 0x0000000205057210 */ /* 0x010fca0007f5e0ff */
[----:B------:R-:W-:Y:S01]  /*53250*/  IMAD.X R7, R7, 0x1, R0, P2 ;  /* 0x0000000107077824 */ /* 0x000fe200010e0600 */
[----:B------:R-:W-:Y:S04]  /*53260*/  STL [R1+0x1574], R5 ;  /* 0x0015740501007387 */ /* 0x000fe80000100800 */
[----:B------:R-:W4:Y:S04]  /*53270*/  LDL.LU R112, [R1+0x15f0] ;  /* 0x0015f00001707983 */ /* 0x000f280000300800 */
[----:B------:R1:W-:Y:S04]  /*53280*/  STL [R1+0x1570], R7 ;  /* 0x0015700701007387 */ /* 0x0003e80000100800 */
[----:B------:R-:W4:Y:S01]  /*53290*/  LDL.LU R111, [R1+0x15f4] ;  /* 0x0015f400016f7983 */ /* 0x000f220000300800 */
[----:B-1----:R-:W-:-:S03]  /*532a0*/  MOV R115, R7 ;  /* 0x0000000700737202 */ /* 0x002fc60000000f00 */
[----:B------:R-:W4:Y:S01]  /*532b0*/  LDL.LU R9, [R1+0x1610] ;  /* 0x0016100001097983 */ /* 0x000f220000300800 */
[----:B------:R-:W-:-:S03]  /*532c0*/  IMAD.MOV.U32 R114, RZ, RZ, R5 ;  /* 0x000000ffff727224 */ /* 0x000fc600078e0005 */
[----:B------:R-:W4:Y:S04]  /*532d0*/  LDL.LU R8, [R1+0x1614] ;  /* 0x0016140001087983 */ /* 0x000f280000300800 */
[----:B------:R-:W4:Y:S04]  /*532e0*/  LDL.LU R7, [R1+0x1630] ;  /* 0x0016300001077983 */ /* 0x000f280000300800 */
[----:B------:R-:W4:Y:S01]  /*532f0*/  LDL.LU R5, [R1+0x1634] ;  /* 0x0016340001057983 */ /* 0x000f220000300800 */
[----:B------:R-:W-:-:S03]  /*53300*/  IADD3 R109, P1, R109, R2, RZ ;  /* 0x000000026d6d7210 */ /* 0x000fc60007f3e0ff */
[----:B------:R1:W-:Y:S02]  /*53310*/  LDGSTS.E [R6+0x2800], desc[UR4][R114.64], P0 ;  /* 0x0280000072067fae */ /* 0x0003e40008121844 */
[----:B------:R-:W-:Y:S02]  /*53320*/  IMAD.X R110, R110, 0x1, R0, P1 ;  /* 0x000000016e6e7824 */ /* 0x000fe400008e0600 */
[----:B------:R-:W-:Y:S04]  /*53330*/  STL [R1+0x1594], R109 ;  /* 0x0015946d01007387 */ /* 0x000fe80000100800 */
[----:B------:R2:W-:Y:S01]  /*53340*/  STL [R1+0x1590], R110 ;  /* 0x0015906e01007387 */ /* 0x0005e20000100800 */
[----:B-1----:R-:W-:Y:S02]  /*53350*/  IMAD.MOV.U32 R114, RZ, RZ, R109 ;  /* 0x000000ffff727224 */ /* 0x002fe400078e006d */
[----:B------:R-:W-:-:S05]  /*53360*/  IMAD.MOV.U32 R115, RZ, RZ, R110 ;  /* 0x000000ffff737224 */ /* 0x000fca00078e006e */
[----:B------:R1:W-:Y:S01]  /*53370*/  LDGSTS.E [R6+0x2c00], desc[UR4][R114.64], P0 ;  /* 0x02c0000072067fae */ /* 0x0003e20008121844 */
[----:B---3--:R-:W-:-:S05]  /*53380*/  IADD3 R107, P2, R107, R2, RZ ;  /* 0x000000026b6b7210 */ /* 0x008fca0007f5e0ff */
[----:B--2---:R-:W-:Y:S01]  /*53390*/  IMAD.X R108, R108, 0x1, R0, P2 ;  /* 0x000000016c6c7824 */ /* 0x004fe200010e0600 */
[----:B------:R-:W-:Y:S04]  /*533a0*/  STL [R1+0x15b4], R107 ;  /* 0x0015b46b01007387 */ /* 0x000fe80000100800 */
[----:B------:R-:W2:Y:S01]  /*533b0*/  LDL.LU R110, [R1+0x1650] ;  /* 0x00165000016e7983 */ /* 0x000ea20000300800 */
[----:B-1----:R-:W-:-:S03]  /*533c0*/  IMAD.MOV.U32 R115, RZ, RZ, R108 ;  /* 0x000000ffff737224 */ /* 0x002fc600078e006c */
[----:B------:R1:W-:Y:S01]  /*533d0*/  STL [R1+0x15b0], R108 ;  /* 0x0015b06c01007387 */ /* 0x0003e20000100800 */
[----:B------:R-:W-:-:S03]  /*533e0*/  MOV R114, R107 ;  /* 0x0000006b00727202 */ /* 0x000fc60000000f00 */
[----:B------:R-:W3:Y:S04]  /*533f0*/  LDL.LU R109, [R1+0x1654] ;  /* 0x00165400016d7983 */ /* 0x000ee80000300800 */
[----:B------:R1:W-:Y:S04]  /*53400*/  LDGSTS.E [R6+0x3000], desc[UR4][R114.64], P0 ;  /* 0x0300000072067fae */ /* 0x0003e80008121844 */
[----:B-1----:R-:W2:Y:S04]  /*53410*/  LDL.LU R108, [R1+0x1670] ;  /* 0x00167000016c7983 */ /* 0x002ea80000300800 */
[----:B------:R-:W2:Y:S01]  /*53420*/  LDL.LU R107, [R1+0x1674] ;  /* 0x00167400016b7983 */ /* 0x000ea20000300800 */
[----:B------:R-:W-:-:S05]  /*53430*/  IADD3 R105, P1, R105, R2, RZ ;  /* 0x0000000269697210 */ /* 0x000fca0007f3e0ff */
[----:B------:R-:W-:Y:S01]  /*53440*/  IMAD.X R106, R106, 0x1, R0, P1 ;  /* 0x000000016a6a7824 */ /* 0x000fe200008e0600 */
[----:B------:R-:W-:Y:S01]  /*53450*/  STL [R1+0x15d4], R105 ;  /* 0x0015d46901007387 */ /* 0x000fe20000100800 */
[----:B------:R-:W-:-:S03]  /*53460*/  IMAD.MOV.U32 R114, RZ, RZ, R105 ;  /* 0x000000ffff727224 */ /* 0x000fc600078e0069 */
[----:B------:R1:W-:Y:S01]  /*53470*/  STL [R1+0x15d0], R106 ;  /* 0x0015d06a01007387 */ /* 0x0003e20000100800 */
[----:B------:R-:W-:-:S05]  /*53480*/  MOV R115, R106 ;  /* 0x0000006a00737202 */ /* 0x000fca0000000f00 */
[----:B------:R-:W-:Y:S01]  /*53490*/  LDGSTS.E [R6+0x3400], desc[UR4][R114.64], P0 ;  /* 0x0340000072067fae */ /* 0x000fe20008121844 */
[----:B----4-:R-:W-:-:S05]  /*534a0*/  IADD3 R111, P2, R111, R2, RZ ;  /* 0x000000026f6f7210 */ /* 0x010fca0007f5e0ff */
[----:B------:R-:W-:Y:S01]  /*534b0*/  IMAD.X R112, R112, 0x1, R0, P2 ;  /* 0x0000000170707824 */ /* 0x000fe200010e0600 */
[----:B------:R-:W-:Y:S01]  /*534c0*/  STL [R1+0x15f4], R111 ;  /* 0x0015f46f01007387 */ /* 0x000fe20000100800 */
[-C--:B------:R-:W-:Y:S02]  /*534d0*/  IADD3 R8, P1, R8, R2.reuse, RZ ;  /* 0x0000000208087210 */ /* 0x080fe40007f3e0ff */
[----:B------:R-:W-:Y:S01]  /*534e0*/  IMAD.MOV.U32 R113, RZ, RZ, R112 ;  /* 0x000000ffff717224 */ /* 0x000fe200078e0070 */
[----:B-1----:R-:W4:Y:S02]  /*534f0*/  LDL.LU R106, [R1+0x1690] ;  /* 0x00169000016a7983 */ /* 0x002f240000300800 */
[----:B------:R-:W-:Y:S02]  /*53500*/  IMAD.X R9, R9, 0x1, R0, P1 ;  /* 0x0000000109097824 */ /* 0x000fe400008e0600 */
[----:B------:R1:W-:Y:S01]  /*53510*/  STL [R1+0x15f0], R112 ;  /* 0x0015f07001007387 */ /* 0x0003e20000100800 */
[----:B------:R-:W-:-:S03]  /*53520*/  IADD3 R5, P2, R5, R2, RZ ;  /* 0x0000000205057210 */ /* 0x000fc60007f5e0ff */
[----:B------:R-:W4:Y:S02]  /*53530*/  LDL.LU R105, [R1+0x1694] ;  /* 0x0016940001697983 */ /* 0x000f240000300800 */
[----:B------:R-:W-:Y:S02]  /*53540*/  IMAD.X R7, R7, 0x1, R0, P2 ;  /* 0x0000000107077824 */ /* 0x000fe400010e0600 */
[----:B-1----:R-:W-:Y:S01]  /*53550*/  IMAD.MOV.U32 R112, RZ, RZ, R111 ;  /* 0x000000ffff707224 */ /* 0x002fe200078e006f */
[----:B------:R-:W-:Y:S04]  /*53560*/  STL [R1+0x1614], R8 ;  /* 0x0016140801007387 */ /* 0x000fe80000100800 */
[----:B------:R1:W-:Y:S04]  /*53570*/  LDGSTS.E [R6+0x3800], desc[UR4][R112.64], P0 ;  /* 0x0380000070067fae */ /* 0x0003e80008121844 */
[----:B------:R1:W-:Y:S04]  /*53580*/  STL [R1+0x1610], R9 ;  /* 0x0016100901007387 */ /* 0x0003e80000100800 */
[----:B------:R-:W-:Y:S01]  /*53590*/  STL [R1+0x1634], R5 ;  /* 0x0016340501007387 */ /* 0x000fe20000100800 */
[----:B-1----:R-:W-:Y:S01]  /*535a0*/  IMAD.MOV.U32 R113, RZ, RZ, R9 ;  /* 0x000000ffff717224 */ /* 0x002fe200078e0009 */
[----:B------:R-:W-:-:S02]  /*535b0*/  MOV R112, R8 ;  /* 0x0000000800707202 */ /* 0x000fc40000000f00 */
[----:B------:R-:W4:Y:S04]  /*535c0*/  LDL.LU R9, [R1+0x16b0] ;  /* 0x0016b00001097983 */ /* 0x000f280000300800 */
[----:B------:R1:W-:Y:S04]  /*535d0*/  STL [R1+0x1630], R7 ;  /* 0x0016300701007387 */ /* 0x0003e80000100800 */
[----:B------:R-:W4:Y:S04]  /*535e0*/  LDL.LU R8, [R1+0x16b4] ;  /* 0x0016b40001087983 */ /* 0x000f280000300800 */
[----:B------:R1:W-:Y:S02]  /*535f0*/  LDGSTS.E [R6+0x3c00], desc[UR4][R112.64], P0 ;  /* 0x03c0000070067fae */ /* 0x0003e40008121844 */
[----:B-1----:R-:W-:Y:S01]  /*53600*/  IMAD.MOV.U32 R112, RZ, RZ, R5 ;  /* 0x000000ffff707224 */ /* 0x002fe200078e0005 */
[----:B---3--:R-:W-:Y:S01]  /*53610*/  IADD3 R109, P1, R109, R2, RZ ;  /* 0x000000026d6d7210 */ /* 0x008fe20007f3e0ff */
[----:B------:R-:W-:-:S02]  /*53620*/  IMAD.MOV.U32 R113, RZ, RZ, R7 ;  /* 0x000000ffff717224 */ /* 0x000fc400078e0007 */
[----:B------:R-:W3:Y:S02]  /*53630*/  LDL.LU R7, [R1+0x16d0] ;  /* 0x0016d00001077983 */ /* 0x000ee40000300800 */
[----:B--2---:R-:W-:Y:S02]  /*53640*/  IMAD.X R110, R110, 0x1, R0, P1 ;  /* 0x000000016e6e7824 */ /* 0x004fe400008e0600 */
[----:B------:R-:W2:Y:S01]  /*53650*/  LDL.LU R5, [R1+0x16d4] ;  /* 0x0016d40001057983 */ /* 0x000ea20000300800 */
[----:B------:R-:W-:-:S03]  /*53660*/  IADD3 R107, P2, R107, R2, RZ ;  /* 0x000000026b6b7210 */ /* 0x000fc60007f5e0ff */
[----:B------:R-:W-:Y:S01]  /*53670*/  STL [R1+0x1654], R109 ;  /* 0x0016546d01007387 */ /* 0x000fe20000100800 */
[----:B------:R-:W-:-:S03]  /*53680*/  IADD3.X R108, R108, R0, RZ, P2, !PT ;  /* 0x000000006c6c7210 */ /* 0x000fc600017fe4ff */
[----:B------:R1:W-:Y:S04]  /*53690*/  LDGSTS.E [R6+0x4000], desc[UR4][R112.64], P0 ;  /* 0x0400000070067fae */ /* 0x0003e80008121844 */
[----:B------:R1:W-:Y:S04]  /*536a0*/  STL [R1+0x1650], R110 ;  /* 0x0016506e01007387 */ /* 0x0003e80000100800 */
[----:B------:R-:W-:Y:S01]  /*536b0*/  STL [R1+0x1674], R107 ;  /* 0x0016746b01007387 */ /* 0x000fe20000100800 */
[----:B-1----:R-:W-:-:S03]  /*536c0*/  IMAD.MOV.U32 R113, RZ, RZ, R110 ;  /* 0x000000ffff717224 */ /* 0x002fc600078e006e */
[----:B------:R-:W3:Y:S01]  /*536d0*/  LDL.LU R110, [R1+0x16f0] ;  /* 0x0016f000016e7983 */ /* 0x000ee20000300800 */
[----:B------:R-:W-:-:S03]  /*536e0*/  IMAD.MOV.U32 R112, RZ, RZ, R109 ;  /* 0x000000ffff707224 */ /* 0x000fc600078e006d */
[----:B------:R1:W-:Y:S04]  /*536f0*/  STL [R1+0x1670], R108 ;  /* 0x0016706c01007387 */ /* 0x0003e80000100800 */
[----:B------:R-:W3:Y:S04]  /*53700*/  LDL.LU R109, [R1+0x16f4] ;  /* 0x0016f400016d7983 */ /* 0x000ee80000300800 */
[----:B------:R1:W-:Y:S02]  /*53710*/  LDGSTS.E [R6+0x4400], desc[UR4][R112.64], P0 ;  /* 0x0440000070067fae */ /* 0x0003e40008121844 */
[----:B-1----:R-:W-:-:S02]  /*53720*/  IMAD.MOV.U32 R112, RZ, RZ, R107 ;  /* 0x000000ffff707224 */ /* 0x002fc400078e006b */
[----:B------:R-:W-:Y:S02]  /*53730*/  IMAD.MOV.U32 R113, RZ, RZ, R108 ;  /* 0x000000ffff717224 */ /* 0x000fe400078e006c */
[----:B------:R-:W3:Y:S04]  /*53740*/  LDL.LU R108, [R1+0x1710] ;  /* 0x00171000016c7983 */ /* 0x000ee80000300800 */
[----:B------:R-:W3:Y:S04]  /*53750*/  LDL.LU R107, [R1+0x1714] ;  /* 0x00171400016b7983 */ /* 0x000ee80000300800 */
[----:B------:R-:W-:Y:S01]  /*53760*/  LDGSTS.E [R6+0x4800], desc[UR4][R112.64], P0 ;  /* 0x0480000070067fae */ /* 0x000fe20008121844 */
[----:B----4-:R-:W-:-:S04]  /*53770*/  IADD3 R105, P1, R105, R2, RZ ;  /* 0x0000000269697210 */ /* 0x010fc80007f3e0ff */
[----:B------:R-:W-:Y:S01]  /*53780*/  IADD3.X R106, R106, R0, RZ, P1, !PT ;  /* 0x000000006a6a7210 */ /* 0x000fe20000ffe4ff */
[----:B------:R-:W-:Y:S04]  /*53790*/  STL [R1+0x1694], R105 ;  /* 0x0016946901007387 */ /* 0x000fe80000100800 */
[----:B------:R1:W-:Y:S01]  /*537a0*/  STL [R1+0x1690], R106 ;  /* 0x0016906a01007387 */ /* 0x0003e20000100800 */
[----:B------:R-:W-:Y:S02]  /*537b0*/  IMAD.MOV.U32 R114, RZ, RZ, R105 ;  /* 0x000000ffff727224 */ /* 0x000fe400078e0069 */
[----:B------:R-:W-:-:S05]  /*537c0*/  IMAD.MOV.U32 R115, RZ, RZ, R106 ;  /* 0x000000ffff737224 */ /* 0x000fca00078e006a */
[----:B------:R4:W-:Y:S01]  /*537d0*/  LDGSTS.E [R6+0x4c00], desc[UR4][R114.64], P0 ;  /* 0x04c0000072067fae */ /* 0x0009e20008121844 */
[----:B------:R-:W-:-:S05]  /*537e0*/  IADD3 R8, P2, R8, R2, RZ ;  /* 0x0000000208087210 */ /* 0x000fca0007f5e0ff */
[----:B------:R-:W-:Y:S01]  /*537f0*/  IMAD.X R9, R9, 0x1, R0, P2 ;  /* 0x0000000109097824 */ /* 0x000fe200010e0600 */
[----:B------:R-:W-:Y:S04]  /*53800*/  STL [R1+0x16b4], R8 ;  /* 0x0016b40801007387 */ /* 0x000fe80000100800 */
[----:B------:R-:W3:Y:S04]  /*53810*/  LDL.LU R112, [R1+0x1730] ;  /* 0x0017300001707983 */ /* 0x000ee80000300800 */
[----:B------:R2:W-:Y:S04]  /*53820*/  STL [R1+0x16b0], R9 ;  /* 0x0016b00901007387 */ /* 0x0005e80000100800 */
[----:B------:R-:W3:Y:S01]  /*53830*/  LDL.LU R111, [R1+0x1734] ;  /* 0x00173400016f7983 */ /* 0x000ee20000300800 */
[----:B----4-:R-:W-:-:S03]  /*53840*/  MOV R115, R9 ;  /* 0x0000000900737202 */ /* 0x010fc60000000f00 */
[----:B-1----:R-:W4:Y:S01]  /*53850*/  LDL.LU R106, [R1+0x1750] ;  /* 0x00175000016a7983 */ /* 0x002f220000300800 */
[----:B------:R-:W-:-:S03]  /*53860*/  IMAD.MOV.U32 R114, RZ, RZ, R8 ;  /* 0x000000ffff727224 */ /* 0x000fc600078e0008 */
[----:B------:R-:W4:Y:S04]  /*53870*/  LDL.LU R105, [R1+0x1754] ;  /* 0x0017540001697983 */ /* 0x000f280000300800 */
[----:B--2---:R-:W2:Y:S01]  /*53880*/  LDL.LU R9, [R1+0x1770] ;  /* 0x0017700001097983 */ /* 0x004ea20000300800 */
[----:B------:R-:W-:-:S03]  /*53890*/  IADD3 R5, P1, R5, R2, RZ ;  /* 0x0000000205057210 */ /* 0x000fc60007f3e0ff */
[----:B------:R-:W2:Y:S02]  /*538a0*/  LDL.LU R8, [R1+0x1774] ;  /* 0x0017740001087983 */ /* 0x000ea40000300800 */
[----:B---3--:R-:W-:Y:S02]  /*538b0*/  IMAD.X R7, R7, 0x1, R0, P1 ;  /* 0x0000000107077824 */ /* 0x008fe400008e0600 */
[----:B------:R1:W-:Y:S04]  /*538c0*/  LDGSTS.E [R6+0x5000], desc[UR4][R114.64], P0 ;  /* 0x0500000072067fae */ /* 0x0003e80008121844 */
[----:B------:R-:W-:Y:S04]  /*538d0*/  STL [R1+0x16d4], R5 ;  /* 0x0016d40501007387 */ /* 0x000fe80000100800 */
[----:B------:R3:W-:Y:S01]  /*538e0*/  STL [R1+0x16d0], R7 ;  /* 0x0016d00701007387 */ /* 0x0007e20000100800 */
[----:B-1----:R-:W-:-:S02]  /*538f0*/  IMAD.MOV.U32 R114, RZ, RZ, R5 ;  /* 0x000000ffff727224 */ /* 0x002fc400078e0005 */
[----:B------:R-:W-:-:S05]  /*53900*/  IMAD.MOV.U32 R115, RZ, RZ, R7 ;  /* 0x000000ffff737224 */ /* 0x000fca00078e0007 */
[----:B------:R1:W-:Y:S01]  /*53910*/  LDGSTS.E [R6+0x5400], desc[UR4][R114.64], P0 ;  /* 0x0540000072067fae */ /* 0x0003e20008121844 */
[----:B------:R-:W-:-:S05]  /*53920*/  IADD3 R109, P2, R109, R2, RZ ;  /* 0x000000026d6d7210 */ /* 0x000fca0007f5e0ff */
[----:B------:R-:W-:Y:S01]  /*53930*/  IMAD.X R110, R110, 0x1, R0, P2 ;  /* 0x000000016e6e7824 */ /* 0x000fe200010e0600 */
[----:B------:R-:W-:Y:S04]  /*53940*/  STL [R1+0x16f4], R109 ;  /* 0x0016f46d01007387 */ /* 0x000fe80000100800 */
[----:B---3--:R-:W3:Y:S01]  /*53950*/  LDL.LU R7, [R1+0x1790] ;  /* 0x0017900001077983 */ /* 0x008ee20000300800 */
[----:B-1----:R-:W-:-:S03]  /*53960*/  IMAD.MOV.U32 R115, RZ, RZ, R110 ;  /* 0x000000ffff737224 */ /* 0x002fc600078e006e */
[----:B------:R1:W-:Y:S01]  /*53970*/  STL [R1+0x16f0], R110 ;  /* 0x0016f06e01007387 */ /* 0x0003e20000100800 */
[----:B------:R-:W-:-:S03]  /*53980*/  MOV R114, R109 ;  /* 0x0000006d00727202 */ /* 0x000fc60000000f00 */
[----:B------:R-:W3:Y:S04]  /*53990*/  LDL.LU R5, [R1+0x1794] ;  /* 0x0017940001057983 */ /* 0x000ee80000300800 */
[----:B------:R1:W-:Y:S04]  /*539a0*/  LDGSTS.E [R6+0x5800], desc[UR4][R114.64], P0 ;  /* 0x0580000072067fae */ /* 0x0003e80008121844 */
[----:B-1----:R-:W3:Y:S04]  /*539b0*/  LDL.LU R110, [R1+0x17b0] ;  /* 0x0017b000016e7983 */ /* 0x002ee80000300800 */
[----:B------:R-:W3:Y:S01]  /*539c0*/  LDL.LU R109, [R1+0x17b4] ;  /* 0x0017b400016d7983 */ /* 0x000ee20000300800 */
[----:B------:R-:W-:-:S05]  /*539d0*/  IADD3 R107, P1, R107, R2, RZ ;  /* 0x000000026b6b7210 */ /* 0x000fca0007f3e0ff */
[----:B------:R-:W-:Y:S01]  /*539e0*/  IMAD.X R108, R108, 0x1, R0, P1 ;  /* 0x000000016c6c7824 */ /* 0x000fe200008e0600 */
[----:B------:R-:W-:Y:S01]  /*539f0*/  STL [R1+0x1714], R107 ;  /* 0x0017146b01007387 */ /* 0x000fe20000100800 */
[----:B------:R-:W-:-:S03]  /*53a00*/  IMAD.MOV.U32 R114, RZ, RZ, R107 ;  /* 0x000000ffff727224 */ /* 0x000fc600078e006b */
[----:B------:R1:W-:Y:S01]  /*53a10*/  STL [R1+0x1710], R108 ;  /* 0x0017106c01007387 */ /* 0x0003e20000100800 */
[----:B------:R-:W-:-:S05]  /*53a20*/  MOV R115, R108 ;  /* 0x0000006c00737202 */ /* 0x000fca0000000f00 */
[----:B------:R-:W-:Y:S01]  /*53a30*/  LDGSTS.E [R6+0x5c00], desc[UR4][R114.64], P0 ;  /* 0x05c0000072067fae */ /* 0x000fe20008121844 */
[----:B------:R-:W-:-:S05]  /*53a40*/  IADD3 R111, P2, R111, R2, RZ ;  /* 0x000000026f6f7210 */ /* 0x000fca0007f5e0ff */
[----:B------:R-:W-:Y:S01]  /*53a50*/  IMAD.X R112, R112, 0x1, R0, P2 ;  /* 0x0000000170707824 */ /* 0x000fe200010e0600 */
[----:B------:R-:W-:Y:S01]  /*53a60*/  STL [R1+0x1734], R111 ;  /* 0x0017346f01007387 */ /* 0x000fe20000100800 */
[-C--:B----4-:R-:W-:Y:S02]  /*53a70*/  IADD3 R105, P1, R105, R2.reuse, RZ ;  /* 0x0000000269697210 */ /* 0x090fe40007f3e0ff */
[----:B------:R-:W-:Y:S01]  /*53a80*/  IMAD.MOV.U32 R113, RZ, RZ, R112 ;  /* 0x000000ffff717224 */ /* 0x000fe200078e0070 */
[----:B-1----:R-:W4:Y:S02]  /*53a90*/  LDL.LU R108, [R1+0x17d0] ;  /* 0x0017d000016c7983 */ /* 0x002f240000300800 */
[----:B------:R-:W-:Y:S02]  /*53aa0*/  IMAD.X R106, R106, 0x1, R0, P1 ;  /* 0x000000016a6a7824 */ /* 0x000fe400008e0600 */
[----:B------:R1:W-:Y:S01]  /*53ab0*/  STL [R1+0x1730], R112 ;  /* 0x0017307001007387 */ /* 0x0003e20000100800 */
[----:B--2---:R-:W-:-:S03]  /*53ac0*/  IADD3 R8, P2, R8, R2, RZ ;  /* 0x0000000208087210 */ /* 0x004fc60007f5e0ff */
[----:B------:R-:W2:Y:S02]  /*53ad0*/  LDL.LU R107, [R1+0x17d4] ;  /* 0x0017d400016b7983 */ /* 0x000ea40000300800 */
        /* <DEDUP_REMOVED lines=11> */
[----:B------:R1:W-:Y:S01]  /*53b90*/  LDGSTS.E [R6+0x6400], desc[UR4][R112.64], P0 ;  /* 0x0640000070067fae */ /* 0x0003e20008121844 */
[----:B---3--:R-:W-:-:S05]  /*53ba0*/  IADD3 R5, P1, R5, R2, RZ ;  /* 0x0000000205057210 */ /* 0x008fca0007f3e0ff */
[----:B------:R-:W-:Y:S02]  /*53bb0*/  IMAD.X R7, R7, 0x1, R0, P1 ;  /* 0x0000000107077824 */ /* 0x000fe400008e0600 */
[----:B-1----:R-:W-:Y:S02]  /*53bc0*/  IMAD.MOV.U32 R112, RZ, RZ, R8 ;  /* 0x000000ffff707224 */ /* 0x002fe400078e0008 */
[----:B------:R-:W-:Y:S02]  /*53bd0*/  IMAD.MOV.U32 R113, RZ, RZ, R9 ;  /* 0x000000ffff717224 */ /* 0x000fe400078e0009 */
[----:B------:R-:W3:Y:S01]  /*53be0*/  LDL.LU R9, [R1+0x1810] ;  /* 0x0018100001097983 */ /* 0x000ee20000300800 */
[----:B------:R-:W-:-:S03]  /*53bf0*/  IADD3 R109, P2, R109, R2, RZ ;  /* 0x000000026d6d7210 */ /* 0x000fc60007f5e0ff */
[----:B------:R-:W3:Y:S01]  /*53c00*/  LDL.LU R8, [R1+0x1814] ;  /* 0x0018140001087983 */ /* 0x000ee20000300800 */
[----:B------:R-:W-:-:S03]  /*53c10*/  IADD3.X R110, R110, R0, RZ, P2, !PT ;  /* 0x000000006e6e7210 */ /* 0x000fc600017fe4ff */
[----:B------:R-:W-:Y:S04]  /*53c20*/  STL [R1+0x1794], R5 ;  /* 0x0017940501007387 */ /* 0x000fe80000100800 */
        /* <DEDUP_REMOVED lines=8> */
[----:B------:R-:W3:Y:S01]  /*53cb0*/  LDL.LU.64 R118, [R1+0x1018] ;  /* 0x0010180001767983 */ /* 0x000ee20000300a00 */
[----:B------:R-:W-:Y:S02]  /*53cc0*/  IMAD.MOV.U32 R111, RZ, RZ, R110 ;  /* 0x000000ffff6f7224 */ /* 0x000fe400078e006e */
[----:B-1----:R-:W-:Y:S01]  /*53cd0*/  IMAD.MOV.U32 R110, RZ, RZ, R109 ;  /* 0x000000ffff6e7224 */ /* 0x002fe200078e006d */
[----:B------:R-:W-:Y:S04]  /*53ce0*/  LDGSTS.E [R6+0x6c00], desc[UR4][R112.64], P0 ;  /* 0x06c0000070067fae */ /* 0x000fe80008121844 */
[----:B------:R-:W-:Y:S01]  /*53cf0*/  LDGSTS.E [R6+0x7000], desc[UR4][R110.64], P0 ;  /* 0x070000006e067fae */ /* 0x000fe20008121844 */
[----:B--2---:R-:W-:-:S04]  /*53d00*/  IADD3 R107, P1, R107, R2, RZ ;  /* 0x000000026b6b7210 */ /* 0x004fc80007f3e0ff */
[----:B----4-:R-:W-:Y:S01]  /*53d10*/  IADD3.X R108, R108, R0, RZ, P1, !PT ;  /* 0x000000006c6c7210 */ /* 0x010fe20000ffe4ff */
[----:B------:R-:W-:Y:S04]  /*53d20*/  STL [R1+0x17d4], R107 ;  /* 0x0017d46b01007387 */ /* 0x000fe80000100800 */
[----:B------:R1:W-:Y:S01]  /*53d30*/  STL [R1+0x17d0], R108 ;  /* 0x0017d06c01007387 */ /* 0x0003e20000100800 */
[----:B------:R-:W-:Y:S01]  /*53d40*/  IMAD.MOV.U32 R109, RZ, RZ, R108 ;  /* 0x000000ffff6d7224 */ /* 0x000fe200078e006c */
[----:B------:R-:W-:-:S05]  /*53d50*/  IADD3 R105, P2, R105, R2, RZ ;  /* 0x0000000269697210 */ /* 0x000fca0007f5e0ff */
[----:B------:R-:W-:Y:S01]  /*53d60*/  STL [R1+0x17f4], R105 ;  /* 0x0017f46901007387 */ /* 0x000fe20000100800 */
[----:B------:R-:W-:-:S03]  /*53d70*/  IMAD.X R106, R106, 0x1, R0, P2 ;  /* 0x000000016a6a7824 */ /* 0x000fc600010e0600 */
[----:B------:R-:W2:Y:S04]  /*53d80*/  LDL.LU.64 R116, [R1+0xff8] ;  /* 0x000ff80001747983 */ /* 0x000ea80000300a00 */
[----:B------:R4:W-:Y:S04]  /*53d90*/  STL [R1+0x17f0], R106 ;  /* 0x0017f06a01007387 */ /* 0x0009e80000100800 */
[----:B------:R-:W2:Y:S04]  /*53da0*/  LDL.LU.64 R114, [R1+0xfd8] ;  /* 0x000fd80001727983 */ /* 0x000ea80000300a00 */
[----:B------:R-:W2:Y:S01]  /*53db0*/  LDL.LU.64 R112, [R1+0xfb8] ;  /* 0x000fb80001707983 */ /* 0x000ea20000300a00 */
[----:B---3--:R-:W-:-:S05]  /*53dc0*/  IADD3 R8, P1, R8, R2, RZ ;  /* 0x0000000208087210 */ /* 0x008fca0007f3e0ff */
[----:B------:R-:W-:Y:S01]  /*53dd0*/  IMAD.X R9, R9, 0x1, R0, P1 ;  /* 0x0000000109097824 */ /* 0x000fe200008e0600 */
[----:B------:R-:W-:Y:S01]  /*53de0*/  STL [R1+0x1814], R8 ;  /* 0x0018140801007387 */ /* 0x000fe20000100800 */
[----:B-1----:R-:W-:-:S03]  /*53df0*/  IMAD.MOV.U32 R108, RZ, RZ, R107 ;  /* 0x000000ffff6c7224 */ /* 0x002fc600078e006b */
[----:B------:R1:W-:Y:S01]  /*53e00*/  STL [R1+0x1810], R9 ;  /* 0x0018100901007387 */ /* 0x0003e20000100800 */
[----:B------:R-:W-:Y:S01]  /*53e10*/  IMAD.MOV.U32 R107, RZ, RZ, R106 ;  /* 0x000000ffff6b7224 */ /* 0x000fe200078e006a */
[----:B----4-:R-:W-:Y:S02]  /*53e20*/  MOV R106, R105 ;  /* 0x00000069006a7202 */ /* 0x010fe40000000f00 */
[----:B------:R-:W-:Y:S04]  /*53e30*/  LDGSTS.E [R6+0x7400], desc[UR4][R108.64], P0 ;  /* 0x074000006c067fae */ /* 0x000fe80008121844 */
[----:B------:R-:W-:Y:S04]  /*53e40*/  LDGSTS.E [R6+0x7800], desc[UR4][R106.64], P0 ;  /* 0x078000006a067fae */ /* 0x000fe80008121844 */
[----:B------:R-:W-:Y:S01]  /*53e50*/  LDGSTS.E [R6+0x7c00], desc[UR4][R8.64], P0 ;  /* 0x07c0000008067fae */ /* 0x000fe20008121844 */
[----:B------:R-:W-:-:S05]  /*53e60*/  IADD3 R5, P2, R5, R2, RZ ;  /* 0x0000000205057210 */ /* 0x000fca0007f5e0ff */
[----:B------:R3:W-:Y:S01]  /*53e70*/  STL [R1+0x1834], R5 ;  /* 0x0018340501007387 */ /* 0x0007e20000100800 */
[----:B------:R-:W-:-:S03]  /*53e80*/  IMAD.X R7, R7, 0x1, R0, P2 ;  /* 0x0000000107077824 */ /* 0x000fc600010e0600 */
[----:B------:R-:W4:Y:S04]  /*53e90*/  LDL.LU.64 R110, [R1+0xf98] ;  /* 0x000f9800016e7983 */ /* 0x000f280000300a00 */
[----:B------:R3:W-:Y:S04]  /*53ea0*/  STL [R1+0x1830], R7 ;  /* 0x0018300701007387 */ /* 0x0007e80000100800 */
[----:B------:R-:W4:Y:S04]  /*53eb0*/  LDL.LU.64 R108, [R1+0xf78] ;  /* 0x000f7800016c7983 */ /* 0x000f280000300a00 */
[----:B------:R-:W4:Y:S04]  /*53ec0*/  LDL.LU.64 R106, [R1+0xf58] ;  /* 0x000f5800016a7983 */ /* 0x000f280000300a00 */
[----:B-1----:R-:W4:Y:S01]  /*53ed0*/  LDL.LU.64 R8, [R1+0xf38] ;  /* 0x000f380001087983 */ /* 0x002f220000300a00 */
[----:B------:R-:W-:Y:S01]  /*53ee0*/  IADD3 R136, P1, R118, R2, RZ ;  /* 0x0000000276887210 */ /* 0x000fe20007f3e0ff */
[----:B------:R-:W-:-:S03]  /*53ef0*/  IMAD.MOV.U32 R120, RZ, RZ, R5 ;  /* 0x000000ffff787224 */ /* 0x000fc600078e0005 */
[----:B---3--:R-:W-:Y:S01]  /*53f00*/  IADD3.X R5, R119, R0, RZ, P1, !PT ;  /* 0x0000000077057210 */ /* 0x008fe20000ffe4ff */
[----:B------:R-:W-:Y:S02]  /*53f10*/  IMAD.MOV.U32 R121, RZ, RZ, R7 ;  /* 0x000000ffff797224 */ /* 0x000fe400078e0007 */
[----:B------:R-:W3:Y:S04]  /*53f20*/  LDL.LU R7, [R1+0x143c] ;  /* 0x00143c0001077983 */ /* 0x000ee80000300800 */
[----:B------:R-:W3:Y:S04]  /*53f30*/  LDL.LU.64 R118, [R1+0xf18] ;  /* 0x000f180001767983 */ /* 0x000ee80000300a00 */
[----:B------:R3:W-:Y:S01]  /*53f40*/  LDGSTS.E [R6+0x10000], desc[UR4][R120.64], P0 ;  /* 0x1000000078067fae */ /* 0x0007e20008121844 */
[----:B--2---:R-:W-:-:S05]  /*53f50*/  IADD3 R134, P1, R116, R2, RZ ;  /* 0x0000000274867210 */ /* 0x004fca0007f3e0ff */
[----:B------:R-:W-:Y:S02]  /*53f60*/  IMAD.X R135, R117, 0x1, R0, P1 ;  /* 0x0000000175877824 */ /* 0x000fe400008e0600 */
[----:B------:R-:W2:Y:S01]  /*53f70*/  LDL.LU.64 R116, [R1+0xef8] ;  /* 0x000ef80001747983 */ /* 0x000ea20000300a00 */
[----:B------:R-:W-:-:S05]  /*53f80*/  IADD3 R132, P1, R114, R2, RZ ;  /* 0x0000000272847210 */ /* 0x000fca0007f3e0ff */
[----:B------:R-:W-:Y:S01]  /*53f90*/  IMAD.X R133, R115, 0x1, R0, P1 ;  /* 0x0000000173857824 */ /* 0x000fe200008e0600 */
[----:B------:R-:W-:-:S05]  /*53fa0*/  IADD3 R130, P1, R112, R2, RZ ;  /* 0x0000000270827210 */ /* 0x000fca0007f3e0ff */
[----:B------:R-:W-:Y:S02]  /*53fb0*/  IMAD.X R131, R113, 0x1, R0, P1 ;  /* 0x0000000171837824 */ /* 0x000fe400008e0600 */
[----:B------:R-:W2:Y:S04]  /*53fc0*/  LDL.LU.64 R112, [R1+0xed8] ;  /* 0x000ed80001707983 */ /* 0x000ea80000300a00 */
[----:B------:R-:W2:Y:S01]  /*53fd0*/  LDL.LU.64 R114, [R1+0xeb8] ;  /* 0x000eb80001727983 */ /* 0x000ea20000300a00 */
[----:B----4-:R-:W-:-:S05]  /*53fe0*/  IADD3 R128, P1, R110, R2, RZ ;  /* 0x000000026e807210 */ /* 0x010fca0007f3e0ff */
[----:B------:R-:W-:Y:S01]  /*53ff0*/  IMAD.X R129, R111, 0x1, R0, P1 ;  /* 0x000000016f817824 */ /* 0x000fe200008e0600 */
[----:B------:R-:W-:-:S04]  /*54000*/  IADD3 R126, P1, R108, R2, RZ ;  /* 0x000000026c7e7210 */ /* 0x000fc80007f3e0ff */
[----:B------:R-:W-:Y:S02]  /*54010*/  IADD3.X R127, R109, R0, RZ, P1, !PT ;  /* 0x000000006d7f7210 */ /* 0x000fe40000ffe4ff */
[----:B------:R-:W4:Y:S01]  /*54020*/  LDL.LU.64 R108, [R1+0xe98] ;  /* 0x000e9800016c7983 */ /* 0x000f220000300a00 */
[----:B------:R-:W-:-:S05]  /*54030*/  IADD3 R124, P1, R106, R2, RZ ;  /* 0x000000026a7c7210 */ /* 0x000fca0007f3e0ff */
[----:B------:R-:W-:Y:S02]  /*54040*/  IMAD.X R125, R107, 0x1, R0, P1 ;  /* 0x000000016b7d7824 */ /* 0x000fe400008e0600 */
[----:B------:R-:W4:Y:S01]  /*54050*/  LDL.LU.64 R106, [R1+0xe78] ;  /* 0x000e7800016a7983 */ /* 0x000f220000300a00 */
[----:B------:R-:W-:-:S03]  /*54060*/  IADD3 R122, P1, R8, R2, RZ ;  /* 0x00000002087a7210 */ /* 0x000fc60007f3e0ff */
[----:B------:R-:W4:Y:S02]  /*54070*/  LDL.LU.64 R110, [R1+0xe58] ;  /* 0x000e5800016e7983 */ /* 0x000f240000300a00 */
[----:B------:R-:W-:Y:S02]  /*54080*/  IMAD.X R123, R9, 0x1, R0, P1 ;  /* 0x00000001097b7824 */ /* 0x000fe400008e0600 */
[----:B------:R-:W4:Y:S04]  /*54090*/  LDL.LU.64 R8, [R1+0xe38] ;  /* 0x000e380001087983 */ /* 0x000f280000300a00 */
[----:B------:R-:W4:Y:S01]  /*540a0*/  LDL.LU.64 R138, [R1+0xe18] ;  /* 0x000e1800018a7983 */ /* 0x000f220000300a00 */
[----:B---3--:R-:W-:-:S05]  /*540b0*/  IADD3 R120, P1, R118, R2, RZ ;  /* 0x0000000276787210 */ /* 0x008fca0007f3e0ff */
[----:B------:R-:W-:Y:S02]  /*540c0*/  IMAD.X R121, R119, 0x1, R0, P1 ;  /* 0x0000000177797824 */ /* 0x000fe400008e0600 */
[----:B------:R-:W-:-:S05]  /*540d0*/  IMAD.MOV.U32 R137, RZ, RZ, R5 ;  /* 0x000000ffff897224 */ /* 0x000fca00078e0005 */
        /* <DEDUP_REMOVED lines=8> */
[----:B------:R-:W-:Y:S01]  /*54160*/  LDGSTS.E [R6+0x12400], desc[UR4][R120.64], P0 ;  /* 0x1240000078067fae */ /* 0x000fe20008121844 */
[----:B--2---:R-:W-:-:S05]  /*54170*/  IADD3 R118, P1, R116, R2, RZ ;  /* 0x0000000274767210 */ /* 0x004fca0007f3e0ff */
[----:B------:R-:W-:-:S05]  /*54180*/  IMAD.X R119, R117, 0x1, R0, P1 ;  /* 0x0000000175777824 */ /* 0x000fca00008e0600 */
[----:B------:R-:W-:Y:S01]  /*54190*/  LDGSTS.E [R6+0x12800], desc[UR4][R118.64], P0 ;  /* 0x1280000076067fae */ /* 0x000fe20008121844 */
[----:B------:R-:W-:-:S04]  /*541a0*/  IADD3 R116, P1, R112, R2, RZ ;  /* 0x0000000270747210 */ /* 0x000fc80007f3e0ff */
[----:B------:R-:W-:Y:S02]  /*541b0*/  IADD3.X R117, R113, R0, RZ, P1, !PT ;  /* 0x0000000071757210 */ /* 0x000fe40000ffe4ff */
[----:B------:R-:W-:-:S03]  /*541c0*/  IADD3 R112, P1, R114, R2, RZ ;  /* 0x0000000272707210 */ /* 0x000fc60007f3e0ff */
[----:B------:R-:W-:Y:S02]  /*541d0*/  LDGSTS.E [R6+0x12c00], desc[UR4][R116.64], P0 ;  /* 0x12c0000074067fae */ /* 0x000fe40008121844 */
[----:B------:R-:W-:-:S05]  /*541e0*/  IMAD.X R113, R115, 0x1, R0, P1 ;  /* 0x0000000173717824 */ /* 0x000fca00008e0600 */
[----:B------:R-:W-:Y:S01]  /*541f0*/  LDGSTS.E [R6+0x13000], desc[UR4][R112.64], P0 ;  /* 0x1300000070067fae */ /* 0x000fe20008121844 */
[----:B----4-:R-:W-:-:S05]  /*54200*/  IADD3 R114, P1, R108, R2, RZ ;  /* 0x000000026c727210 */ /* 0x010fca0007f3e0ff */
[----:B------:R-:W-:Y:S01]  /*54210*/  IMAD.X R115, R109, 0x1, R0, P1 ;  /* 0x000000016d737824 */ /* 0x000fe200008e0600 */
[----:B------:R-:W-:-:S04]  /*54220*/  IADD3 R108, P1, R106, R2, RZ ;  /* 0x000000026a6c7210 */ /* 0x000fc80007f3e0ff */
[----:B------:R1:W-:Y:S01]  /*54230*/  LDGSTS.E [R6+0x13400], desc[UR4][R114.64], P0 ;  /* 0x1340000072067fae */ /* 0x0003e20008121844 */
[----:B------:R-:W-:Y:S01]  /*54240*/  IMAD.X R109, R107, 0x1, R0, P1 ;  /* 0x000000016b6d7824 */ /* 0x000fe200008e0600 */
[----:B------:R-:W-:-:S04]  /*54250*/  IADD3 R106, P1, R110, R2, RZ ;  /* 0x000000026e6a7210 */ /* 0x000fc80007f3e0ff */
[----:B------:R-:W-:Y:S01]  /*54260*/  LDGSTS.E [R6+0x13800], desc[UR4][R108.64], P0 ;  /* 0x138000006c067fae */ /* 0x000fe20008121844 */
[----:B------:R-:W-:Y:S01]  /*54270*/  IMAD.X R107, R111, 0x1, R0, P1 ;  /* 0x000000016f6b7824 */ /* 0x000fe200008e0600 */
[----:B------:R-:W-:-:S04]  /*54280*/  IADD3 R110, P1, R8, R2, RZ ;  /* 0x00000002086e7210 */ /* 0x000fc80007f3e0ff */
[----:B------:R-:W-:Y:S01]  /*54290*/  IADD3.X R111, R9, R0, RZ, P1, !PT ;  /* 0x00000000096f7210 */ /* 0x000fe20000ffe4ff */
[----:B------:R2:W-:Y:S01]  /*542a0*/  LDGSTS.E [R6+0x13c00], desc[UR4][R106.64], P0 ;  /* 0x13c000006a067fae */ /* 0x0005e20008121844 */
[----:B------:R-:W-:-:S03]  /*542b0*/  IADD3 R8, P1, R138, R2, RZ ;  /* 0x000000028a087210 */ /* 0x000fc60007f3e0ff */
[----:B------:R3:W-:Y:S02]  /*542c0*/  LDGSTS.E [R6+0x14000], desc[UR4][R110.64], P0 ;  /* 0x140000006e067fae */ /* 0x0007e40008121844 */
[----:B------:R-:W-:Y:S01]  /*542d0*/  IMAD.X R9, R139, 0x1, R0, P1 ;  /* 0x000000018b097824 */ /* 0x000fe200008e0600 */
[----:B------:R-:W-:-:S04]  /*542e0*/  IADD3 R150, P1, R250, R2, RZ ;  /* 0x00000002fa967210 */ /* 0x000fc80007f3e0ff */
[----:B------:R-:W-:Y:S01]  /*542f0*/  LDGSTS.E [R6+0x14400], desc[UR4][R8.64], P0 ;  /* 0x1440000008067fae */ /* 0x000fe20008121844 */
[----:B------:R-:W-:Y:S01]  /*54300*/  IMAD.X R250, R251, 0x1, R0, P1 ;  /* 0x00000001fbfa7824 */ /* 0x000fe200008e0600 */
[----:B------:R-:W-:-:S05]  /*54310*/  IADD3 R149, P1, R242, R2, RZ ;  /* 0x00000002f2957210 */ /* 0x000fca0007f3e0ff */
[----:B------:R-:W-:Y:S01]  /*54320*/  IMAD.X R242, R243, 0x1, R0, P1 ;  /* 0x00000001f3f27824 */ /* 0x000fe200008e0600 */
[----:B------:R-:W-:-:S05]  /*54330*/  IADD3 R148, P1, R234, R2, RZ ;  /* 0x00000002ea947210 */ /* 0x000fca0007f3e0ff */
[----:B------:R-:W-:Y:S01]  /*54340*/  IMAD.X R234, R235, 0x1, R0, P1 ;  /* 0x00000001ebea7824 */ /* 0x000fe200008e0600 */
[----:B------:R-:W-:-:S04]  /*54350*/  IADD3 R147, P1, R226, R2, RZ ;  /* 0x00000002e2937210 */ /* 0x000fc80007f3e0ff */
[----:B------:R-:W-:Y:S02]  /*54360*/  IADD3.X R226, R227, R0, RZ, P1, !PT ;  /* 0x00000000e3e27210 */ /* 0x000fe40000ffe4ff */
[----:B------:R-:W-:-:S05]  /*54370*/  IADD3 R146, P1, R218, R2, RZ ;  /* 0x00000002da927210 */ /* 0x000fca0007f3e0ff */
[----:B------:R-:W-:Y:S01]  /*54380*/  IMAD.X R218, R219, 0x1, R0, P1 ;  /* 0x00000001dbda7824 */ /* 0x000fe200008e0600 */
[----:B------:R-:W-:-:S05]  /*54390*/  IADD3 R145, P1, R210, R2, RZ ;  /* 0x00000002d2917210 */ /* 0x000fca0007f3e0ff */
        /* <DEDUP_REMOVED lines=33> */
[----:B------:R1:W-:Y:S04]  /*545b0*/  STL.64 [R1+0xe58], R106 ;  /* 0x000e586a01007387 */ /* 0x0003e80000100a00 */
[----:B------:R2:W-:Y:S04]  /*545c0*/  STL.64 [R1+0xe38], R110 ;  /* 0x000e386e01007387 */ /* 0x0005e80000100a00 */
[----:B------:R3:W-:Y:S04]  /*545d0*/  STL.64 [R1+0xe18], R8 ;  /* 0x000e180801007387 */ /* 0x0007e80000100a00 */
[----:B----4-:R-:W4:Y:S04]  /*545e0*/  LDL.LU R113, [R1+0x1438] ;  /* 0x0014380001717983 */ /* 0x010f280000300800 */
[----:B-1----:R-:W4:Y:S04]  /*545f0*/  LDL.LU R106, [R1+0x145c] ;  /* 0x00145c00016a7983 */ /* 0x002f280000300800 */
[----:B------:R-:W4:Y:S04]  /*54600*/  LDL.LU R109, [R1+0x147c] ;  /* 0x00147c00016d7983 */ /* 0x000f280000300800 */
[----:B------:R-:W4:Y:S04]  /*54610*/  LDL.LU R107, [R1+0x1458] ;  /* 0x00145800016b7983 */ /* 0x000f280000300800 */
[----:B--2---:R-:W2:Y:S01]  /*54620*/  LDL.LU R110, [R1+0x1478] ;  /* 0x00147800016e7983 */ /* 0x004ea20000300800 */
[----:B------:R-:W-:-:S02]  /*54630*/  IMAD.MOV.U32 R251, RZ, RZ, R250 ;  /* 0x000000fffffb7224 */ /* 0x000fc400078e00fa */
[----:B------:R-:W-:Y:S02]  /*54640*/  IMAD.MOV.U32 R250, RZ, RZ, R150 ;  /* 0x000000fffffa7224 */ /* 0x000fe400078e0096 */
[----:B------:R-:W-:Y:S01]  /*54650*/  IMAD.MOV.U32 R243, RZ, RZ, R242 ;  /* 0x000000fffff37224 */ /* 0x000fe200078e00f2 */
[----:B------:R-:W-:Y:S01]  /*54660*/  MOV R242, R149 ;  /* 0x0000009500f27202 */ /* 0x000fe20000000f00 */
[----:B------:R-:W-:Y:S01]  /*54670*/  IMAD.MOV.U32 R235, RZ, RZ, R234 ;  /* 0x000000ffffeb7224 */ /* 0x000fe200078e00ea */
[----:B------:R-:W-:Y:S01]  /*54680*/  MOV R219, R218 ;  /* 0x000000da00db7202 */ /* 0x000fe20000000f00 */
[----:B------:R-:W-:Y:S01]  /*54690*/  IMAD.MOV.U32 R234, RZ, RZ, R148 ;  /* 0x000000ffffea7224 */ /* 0x000fe200078e0094 */
[----:B------:R-:W2:Y:S01]  /*546a0*/  LDL.LU R112, [R1+0x1498] ;  /* 0x0014980001707983 */ /* 0x000ea20000300800 */
[----:B------:R-:W-:Y:S02]  /*546b0*/  IMAD.MOV.U32 R227, RZ, RZ, R226 ;  /* 0x000000ffffe37224 */ /* 0x000fe400078e00e2 */
[----:B------:R-:W-:Y:S01]  /*546c0*/  IMAD.MOV.U32 R226, RZ, RZ, R147 ;  /* 0x000000ffffe27224 */ /* 0x000fe200078e0093 */
[----:B------:R-:W2:Y:S01]  /*546d0*/  LDL.LU R111, [R1+0x149c] ;  /* 0x00149c00016f7983 */ /* 0x000ea20000300800 */
[----:B------:R-:W-:-:S02]  /*546e0*/  IMAD.MOV.U32 R218, RZ, RZ, R146 ;  /* 0x000000ffffda7224 */ /* 0x000fc400078e0092 */
[----:B------:R-:W-:Y:S01]  /*546f0*/  IMAD.MOV.U32 R211, RZ, RZ, R210 ;  /* 0x000000ffffd37224 */ /* 0x000fe200078e00d2 */
[----:B------:R-:W-:Y:S01]  /*54700*/  LDGSTS.E [R6+0x14800], desc[UR4][R250.64], P0 ;  /* 0x14800000fa067fae */ /* 0x000fe20008121844 */
[----:B------:R-:W-:Y:S02]  /*54710*/  IMAD.MOV.U32 R210, RZ, RZ, R145 ;  /* 0x000000ffffd27224 */ /* 0x000fe400078e0091 */
[----:B------:R-:W-:Y:S01]  /*54720*/  IMAD.MOV.U32 R203, RZ, RZ, R202 ;  /* 0x000000ffffcb7224 */ /* 0x000fe200078e00ca */
[----:B------:R-:W-:Y:S01]  /*54730*/  MOV R202, R144 ;  /* 0x0000009000ca7202 */ /* 0x000fe20000000f00 */
[----:B------:R-:W-:Y:S01]  /*54740*/  IMAD.MOV.U32 R195, RZ, RZ, R194 ;  /* 0x000000ffffc37224 */ /* 0x000fe200078e00c2 */
[----:B------:R-:W-:Y:S01]  /*54750*/  LDGSTS.E [R6+0x14c00], desc[UR4][R242.64], P0 ;  /* 0x14c00000f2067fae */ /* 0x000fe20008121844 */
[----:B------:R-:W-:Y:S01]  /*54760*/  IMAD.MOV.U32 R194, RZ, RZ, R143 ;  /* 0x000000ffffc27224 */ /* 0x000fe200078e008f */
[----:B------:R-:W-:Y:S01]  /*54770*/  MOV R179, R178 ;  /* 0x000000b200b37202 */ /* 0x000fe20000000f00 */
[----:B------:R-:W-:Y:S01]  /*54780*/  IMAD.MOV.U32 R187, RZ, RZ, R186 ;  /* 0x000000ffffbb7224 */ /* 0x000fe200078e00ba */
[----:B------:R-:W-:Y:S01]  /*54790*/  LDGSTS.E [R6+0x15000], desc[UR4][R234.64], P0 ;  /* 0x15000000ea067fae */ /* 0x000fe20008121844 */
[----:B------:R-:W-:-:S02]  /*547a0*/  IMAD.MOV.U32 R186, RZ, RZ, R142 ;  /* 0x000000ffffba7224 */ /* 0x000fc400078e008e */
[----:B------:R-:W-:Y:S01]  /*547b0*/  IMAD.MOV.U32 R178, RZ, RZ, R141 ;  /* 0x000000ffffb27224 */ /* 0x000fe200078e008d */
[----:B------:R-:W-:Y:S01]  /*547c0*/  LDGSTS.E [R6+0x15400], desc[UR4][R226.64], P0 ;  /* 0x15400000e2067fae */ /* 0x000fe20008121844 */
[----:B------:R-:W-:Y:S02]  /*547d0*/  IMAD.MOV.U32 R171, RZ, RZ, R170 ;  /* 0x000000ffffab7224 */ /* 0x000fe400078e00aa */
[----:B------:R-:W-:Y:S01]  /*547e0*/  IMAD.MOV.U32 R19, RZ, RZ, R18 ;  /* 0x000000ffff137224 */ /* 0x000fe200078e0012 */
[----:B------:R-:W-:Y:S01]  /*547f0*/  LDGSTS.E [R6+0x15800], desc[UR4][R218.64], P0 ;  /* 0x15800000da067fae */ /* 0x000fe20008121844 */
[----:B------:R-:W-:Y:S02]  /*54800*/  IMAD.MOV.U32 R170, RZ, RZ, R140 ;  /* 0x000000ffffaa7224 */ /* 0x000fe400078e008c */
[----:B------:R-:W-:Y:S01]  /*54810*/  IMAD.MOV.U32 R163, RZ, RZ, R162 ;  /* 0x000000ffffa37224 */ /* 0x000fe200078e00a2 */
[----:B------:R-:W2:Y:S01]  /*54820*/  LDL.LU R108, [R1+0x14b8] ;  /* 0x0014b800016c7983 */ /* 0x000ea20000300800 */
[----:B------:R-:W-:Y:S01]  /*54830*/  IMAD.MOV.U32 R18, RZ, RZ, R105 ;  /* 0x000000ffff127224 */ /* 0x000fe200078e0069 */
[----:B------:R-:W-:Y:S01]  /*54840*/  MOV R162, R139 ;  /* 0x0000008b00a27202 */ /* 0x000fe20000000f00 */
[----:B------:R-:W-:Y:S01]  /*54850*/  IMAD.MOV.U32 R155, RZ, RZ, R154 ;  /* 0x000000ffff9b7224 */ /* 0x000fe200078e009a */
[----:B------:R-:W-:Y:S01]  /*54860*/  LDGSTS.E [R6+0x15c00], desc[UR4][R210.64], P0 ;  /* 0x15c00000d2067fae */ /* 0x000fe20008121844 */
[----:B------:R-:W-:-:S03]  /*54870*/  IMAD.MOV.U32 R154, RZ, RZ, R138 ;  /* 0x000000ffff9a7224 */ /* 0x000fc600078e008a */
[----:B------:R-:W2:Y:S04]  /*54880*/  LDL.LU R105, [R1+0x14bc] ;  /* 0x0014bc0001697983 */ /* 0x000ea80000300800 */
[----:B------:R-:W-:Y:S04]  /*54890*/  LDGSTS.E [R6+0x16000], desc[UR4][R202.64], P0 ;  /* 0x16000000ca067fae */ /* 0x000fe80008121844 */
[----:B------:R-:W-:Y:S04]  /*548a0*/  LDGSTS.E [R6+0x16400], desc[UR4][R194.64], P0 ;  /* 0x16400000c2067fae */ /* 0x000fe80008121844 */
[----:B------:R-:W-:Y:S01]  /*548b0*/  LDGSTS.E [R6+0x16800], desc[UR4][R186.64], P0 ;  /* 0x16800000ba067fae */ /* 0x000fe20008121844 */
[----:B------:R-:W-:-:S03]  /*548c0*/  IMAD.MOV.U32 R114, RZ, RZ, R7 ;  /* 0x000000ffff727224 */ /* 0x000fc600078e0007 */
[----:B------:R-:W-:Y:S04]  /*548d0*/  LDGSTS.E [R6+0x16c00], desc[UR4][R178.64], P0 ;  /* 0x16c00000b2067fae */ /* 0x000fe80008121844 */
[----:B---3--:R-:W3:Y:S04]  /*548e0*/  LDL.LU R9, [R1+0x14d8] ;  /* 0x0014d80001097983 */ /* 0x008ee80000300800 */
[----:B------:R-:W-:Y:S01]  /*548f0*/  LDGSTS.E [R6+0x17000], desc[UR4][R170.64], P0 ;  /* 0x17000000aa067fae */ /* 0x000fe20008121844 */
[----:B------:R-:W-:-:S03]  /*54900*/  LOP3.LUT R5, R10, 0x20, RZ, 0x3c, !PT ;  /* 0x000000200a057812 */ /* 0x000fc600078e3cff */
[----:B------:R-:W3:Y:S04]  /*54910*/  LDL.LU R8, [R1+0x14dc] ;  /* 0x0014dc0001087983 */ /* 0x000ee80000300800 */
[----:B------:R-:W-:Y:S04]  /*54920*/  LDGSTS.E [R6+0x17400], desc[UR4][R162.64], P0 ;  /* 0x17400000a2067fae */ /* 0x000fe80008121844 */
[----:B------:R-:W-:Y:S04]  /*54930*/  LDGSTS.E [R6+0x17800], desc[UR4][R154.64], P0 ;  /* 0x178000009a067fae */ /* 0x000fe80008121844 */
[----:B------:R-:W-:Y:S01]  /*54940*/  LDGSTS.E [R6+0x17c00], desc[UR4][R18.64], P0 ;  /* 0x17c0000012067fae */ /* 0x000fe20008121844 */
[----:B------:R-:W-:Y:S01]  /*54950*/  VIADD R5, R5, UR8 ;  /* 0x0000000805057c36 */ /* 0x000fe20008000000 */
[----:B----4-:R-:W-:-:S05]  /*54960*/  IADD3.X R113, R113, R0, RZ, P1, !PT ;  /* 0x0000000071717210 */ /* 0x010fca0000ffe4ff */
[----:B------:R-:W-:Y:S01]  /*54970*/  STL [R1+0x1438], R113 ;  /* 0x0014387101007387 */ /* 0x000fe20000100800 */
[----:B------:R-:W-:-:S03]  /*54980*/  IADD3 R106, P1, R106, R2, RZ ;  /* 0x000000026a6a7210 */ /* 0x000fc60007f3e0ff */
[----:B------:R-:W4:Y:S04]  /*54990*/  LDL.LU R7, [R1+0x14f8] ;  /* 0x0014f80001077983 */ /* 0x000f280000300800 */
[----:B------:R-:W4:Y:S01]  /*549a0*/  LDL.LU R6, [R1+0x14fc] ;  /* 0x0014fc0001067983 */ /* 0x000f220000300800 */
[----:B------:R-:W-:Y:S01]  /*549b0*/  IMAD.MOV.U32 R115, RZ, RZ, R113 ;  /* 0x000000ffff737224 */ /* 0x000fe200078e0071 */
[----:B------:R-:W-:Y:S01]  /*549c0*/  IADD3 R109, P2, R109, R2, RZ ;  /* 0x000000026d6d7210 */ /* 0x000fe20007f5e0ff */
[----:B------:R-:W-:Y:S01]  /*549d0*/  IMAD.X R107, R107, 0x1, R0, P1 ;  /* 0x000000016b6b7824 */ /* 0x000fe200008e0600 */
[----:B------:R-:W-:Y:S02]  /*549e0*/  STL [R1+0x145c], R106 ;  /* 0x00145c6a01007387 */ /* 0x000fe40000100800 */
[----:B--2---:R-:W-:-:S02]  /*549f0*/  IADD3.X R110, R110, R0, RZ, P2, !PT ;  /* 0x000000006e6e7210 */ /* 0x004fc400017fe4ff */
[----:B------:R1:W-:Y:S04]  /*54a00*/  LDGSTS.E [R5+0x100], desc[UR4][R114.64], P0 ;  /* 0x0010000072057fae */ /* 0x0003e80008121844 */
[----:B------:R2:W-:Y:S04]  /*54a10*/  STL [R1+0x1458], R107 ;  /* 0x0014586b01007387 */ /* 0x0005e80000100800 */
[----:B------:R-:W-:Y:S01]  /*54a20*/  STL [R1+0x147c], R109 ;  /* 0x00147c6d01007387 */ /* 0x000fe20000100800 */
[----:B-1----:R-:W-:Y:S02]  /*54a30*/  IMAD.MOV.U32 R114, RZ, RZ, R106 ;  /* 0x000000ffff727224 */ /* 0x002fe400078e006a */
[----:B------:R-:W-:-:S02]  /*54a40*/  IMAD.MOV.U32 R115, RZ, RZ, R107 ;  /* 0x000000ffff737224 */ /* 0x000fc400078e006b */
[----:B--2---:R-:W2:Y:S04]  /*54a50*/  LDL.LU R107, [R1+0x1518] ;  /* 0x00151800016b7983 */ /* 0x004ea80000300800 */
[----:B------:R1:W-:Y:S04]  /*54a60*/  STL [R1+0x1478], R110 ;  /* 0x0014786e01007387 */ /* 0x0003e80000100800 */
[----:B------:R-:W2:Y:S04]  /*54a70*/  LDL.LU R106, [R1+0x151c] ;  /* 0x00151c00016a7983 */ /* 0x000ea80000300800 */
[----:B------:R1:W-:Y:S02]  /*54a80*/  LDGSTS.E [R5+0x500], desc[UR4][R114.64], P0 ;  /* 0x0050000072057fae */ /* 0x0003e40008121844 */
[----:B-1----:R-:W-:-:S02]  /*54a90*/  IMAD.MOV.U32 R115, RZ, RZ, R110 ;  /* 0x000000ffff737224 */ /* 0x002fc400078e006e */
[----:B------:R-:W-:Y:S01]  /*54aa0*/  IMAD.MOV.U32 R114, RZ, RZ, R109 ;  /* 0x000000ffff727224 */ /* 0x000fe200078e006d */
[----:B------:R-:W2:Y:S04]  /*54ab0*/  LDL.LU R110, [R1+0x1538] ;  /* 0x00153800016e7983 */ /* 0x000ea80000300800 */
[----:B------:R-:W2:Y:S01]  /*54ac0*/  LDL.LU R109, [R1+0x153c] ;  /* 0x00153c00016d7983 */ /* 0x000ea20000300800 */
[-C--:B------:R-:W-:Y:S02]  /*54ad0*/  IADD3 R111, P1, R111, R2.reuse, RZ ;  /* 0x000000026f6f7210 */ /* 0x080fe40007f3e0ff */
[----:B------:R-:W-:Y:S01]  /*54ae0*/  IADD3 R105, P2, R105, R2, RZ ;  /* 0x0000000269697210 */ /* 0x000fe20007f5e0ff */
[----:B------:R-:W-:Y:S01]  /*54af0*/  LDGSTS.E [R5+0x900], desc[UR4][R114.64], P0 ;  /* 0x0090000072057fae */ /* 0x000fe20008121844 */
[----:B------:R-:W-:-:S03]  /*54b00*/  IADD3.X R112, R112, R0, RZ, P1, !PT ;  /* 0x0000000070707210 */ /* 0x000fc60000ffe4ff */
[----:B------:R-:W-:Y:S02]  /*54b10*/  STL [R1+0x149c], R111 ;  /* 0x00149c6f01007387 */ /* 0x000fe40000100800 */
[----:B------:R-:W-:Y:S02]  /*54b20*/  IMAD.MOV.U32 R113, RZ, RZ, R112 ;  /* 0x000000ffff717224 */ /* 0x000fe400078e0070 */
[----:B------:R1:W-:Y:S01]  /*54b30*/  STL [R1+0x1498], R112 ;  /* 0x0014987001007387 */ /* 0x0003e20000100800 */
[----:B------:R-:W-:-:S03]  /*54b40*/  IMAD.X R108, R108, 0x1, R0, P2 ;  /* 0x000000016c6c7824 */ /* 0x000fc600010e0600 */
[----:B------:R-:W-:Y:S01]  /*54b50*/  STL [R1+0x14bc], R105 ;  /* 0x0014bc6901007387 */ /* 0x000fe20000100800 */
[----:B-1----:R-:W-:Y:S01]  /*54b60*/  IMAD.MOV.U32 R112, RZ, RZ, R111 ;  /* 0x000000ffff707224 */ /* 0x002fe200078e006f */
[----:B---3--:R-:W-:Y:S02]  /*54b70*/  IADD3 R8, P1, R8, R2, RZ ;  /* 0x0000000208087210 */ /* 0x008fe40007f3e0ff */
[----:B------:R1:W-:Y:S04]  /*54b80*/  STL [R1+0x14b8], R108 ;  /* 0x0014b86c01007387 */ /* 0x0003e80000100800 */
[----:B------:R3:W-:Y:S01]  /*54b90*/  LDGSTS.E [R5+0xd00], desc[UR4][R112.64], P0 ;  /* 0x00d0000070057fae */ /* 0x0007e20008121844 */
[----:B------:R-:W-:Y:S02]  /*54ba0*/  IMAD.X R9, R9, 0x1, R0, P1 ;  /* 0x0000000109097824 */ /* 0x000fe400008e0600 */
[----:B---3--:R-:W-:Y:S01]  /*54bb0*/  IMAD.MOV.U32 R112, RZ, RZ, R105 ;  /* 0x000000ffff707224 */ /* 0x008fe200078e0069 */
[----:B------:R-:W-:-:S02]  /*54bc0*/  MOV R113, R108 ;  /* 0x0000006c00717202 */ /* 0x000fc40000000f00 */
[----:B-1----:R-:W3:Y:S04]  /*54bd0*/  LDL.LU R108, [R1+0x1558] ;  /* 0x00155800016c7983 */ /* 0x002ee80000300800 */
[----:B------:R-:W3:Y:S04]  /*54be0*/  LDL.LU R105, [R1+0x155c] ;  /* 0x00155c0001697983 */ /* 0x000ee80000300800 */
[----:B------:R-:W-:Y:S04]  /*54bf0*/  STL [R1+0x14dc], R8 ;  /* 0x0014dc0801007387 */ /* 0x000fe80000100800 */
[----:B------:R1:W-:Y:S04]  /*54c00*/  LDGSTS.E [R5+0x1100], desc[UR4][R112.64], P0 ;  /* 0x0110000070057fae */ /* 0x0003e80008121844 */
[----:B------:R4:W-:Y:S01]  /*54c10*/  STL [R1+0x14d8], R9 ;  /* 0x0014d80901007387 */ /* 0x0009e20000100800 */
[----:B-1----:R-:W-:-:S02]  /*54c20*/  IMAD.MOV.U32 R113, RZ, RZ, R9 ;  /* 0x000000ffff717224 */ /* 0x002fc400078e0009 */
        /* <DEDUP_REMOVED lines=8> */
[----:B-1----:R-:W-:Y:S01]  /*54cb0*/  MOV R112, R6 ;  /* 0x0000000600707202 */ /* 0x002fe20000000f00 */
[----:B------:R-:W-:-:S02]  /*54cc0*/  IMAD.MOV.U32 R113, RZ, RZ, R7 ;  /* 0x000000ffff717224 */ /* 0x000fc400078e0007 */
[----:B------:R-:W4:Y:S04]  /*54cd0*/  LDL.LU R7, [R1+0x1598] ;  /* 0x0015980001077983 */ /* 0x000f280000300800 */
[----:B------:R-:W4:Y:S01]  /*54ce0*/  LDL.LU R6, [R1+0x159c] ;  /* 0x00159c0001067983 */ /* 0x000f220000300800 */
[----:B--2---:R-:W-:-:S03]  /*54cf0*/  IADD3 R106, P1, R106, R2, RZ ;  /* 0x000000026a6a7210 */ /* 0x004fc60007f3e0ff */
[----:B------:R1:W-:Y:S02]  /*54d00*/  LDGSTS.E [R5+0x1900], desc[UR4][R112.64], P0 ;  /* 0x0190000070057fae */ /* 0x0003e40008121844 */
[----:B------:R-:W-:Y:S02]  /*54d10*/  IMAD.X R107, R107, 0x1, R0, P1 ;  /* 0x000000016b6b7824 */ /* 0x000fe400008e0600 */
[----:B------:R-:W-:Y:S04]  /*54d20*/  STL [R1+0x151c], R106 ;  /* 0x00151c6a01007387 */ /* 0x000fe80000100800 */
[----:B------:R2:W-:Y:S01]  /*54d30*/  STL [R1+0x1518], R107 ;  /* 0x0015186b01007387 */ /* 0x0005e20000100800 */
[----:B-1----:R-:W-:Y:S02]  /*54d40*/  MOV R113, R107 ;  /* 0x0000006b00717202 */ /* 0x002fe40000000f00 */
[----:B------:R-:W-:-:S05]  /*54d50*/  IADD3 R109, P2, R109, R2, RZ ;  /* 0x000000026d6d7210 */ /* 0x000fca0007f5e0ff */
[----:B------:R-:W-:Y:S01]  /*54d60*/  IMAD.X R110, R110, 0x1, R0, P2 ;  /* 0x000000016e6e7824 */ /* 0x000fe200010e0600 */
[----:B------:R-:W-:Y:S01]  /*54d70*/  STL [R1+0x153c], R109 ;  /* 0x00153c6d01007387 */ /* 0x000fe20000100800 */
[----:B------:R-:W-:-:S03]  /*54d80*/  IMAD.MOV.U32 R112, RZ, RZ, R106 ;  /* 0x000000ffff707224 */ /* 0x000fc600078e006a */
[----:B--2---:R-:W2:Y:S04]  /*54d90*/  LDL.LU R107, [R1+0x15b8] ;  /* 0x0015b800016b7983 */ /* 0x004ea80000300800 */
[----:B------:R1:W-:Y:S04]  /*54da0*/  STL [R1+0x1538], R110 ;  /* 0x0015386e01007387 */ /* 0x0003e80000100800 */
[----:B------:R-:W2:Y:S01]  /*54db0*/  LDL.LU R106, [R1+0x15bc] ;  /* 0x0015bc00016a7983 */ /* 0x000ea20000300800 */
[----:B------:R-:W-:-:S03]  /*54dc0*/  IMAD.MOV.U32 R114, RZ, RZ, R109 ;  /* 0x000000ffff727224 */ /* 0x000fc600078e006d */
[----:B------:R-:W-:Y:S01]  /*54dd0*/  LDGSTS.E [R5+0x1d00], desc[UR4][R112.64], P0 ;  /* 0x01d0000070057fae */ /* 0x000fe20008121844 */
[----:B------:R-:W-:-:S05]  /*54de0*/  IMAD.MOV.U32 R115, RZ, RZ, R110 ;  /* 0x000000ffff737224 */ /* 0x000fca00078e006e */
[----:B------:R3:W-:Y:S04]  /*54df0*/  LDGSTS.E [R5+0x2100], desc[UR4][R114.64], P0 ;  /* 0x0210000072057fae */ /* 0x0007e80008121844 */
[----:B------:R-:W2:Y:S04]  /*54e00*/  LDL.LU R112, [R1+0x15d8] ;  /* 0x0015d80001707983 */ /* 0x000ea80000300800 */
[----:B------:R-:W2:Y:S04]  /*54e10*/  LDL.LU R111, [R1+0x15dc] ;  /* 0x0015dc00016f7983 */ /* 0x000ea80000300800 */
[----:B-1----:R-:W2:Y:S04]  /*54e20*/  LDL.LU R110, [R1+0x15f8] ;  /* 0x0015f800016e7983 */ /* 0x002ea80000300800 */
[----:B------:R-:W2:Y:S01]  /*54e30*/  LDL.LU R109, [R1+0x15fc] ;  /* 0x0015fc00016d7983 */ /* 0x000ea20000300800 */
[----:B---3--:R-:W-:-:S05]  /*54e40*/  IADD3 R105, P1, R105, R2, RZ ;  /* 0x0000000269697210 */ /* 0x008fca0007f3e0ff */
[----:B------:R-:W-:Y:S01]  /*54e50*/  IMAD.X R108, R108, 0x1, R0, P1 ;  /* 0x000000016c6c7824 */ /* 0x000fe200008e0600 */
[----:B------:R-:W-:Y:S01]  /*54e60*/  STL [R1+0x155c], R105 ;  /* 0x00155c6901007387 */ /* 0x000fe20000100800 */
[----:B------:R-:W-:Y:S02]  /*54e70*/  MOV R114, R105 ;  /* 0x0000006900727202 */ /* 0x000fe40000000f00 */
[----:B------:R-:W-:Y:S01]  /*54e80*/  IMAD.MOV.U32 R115, RZ, RZ, R108 ;  /* 0x000000ffff737224 */ /* 0x000fe200078e006c */
[----:B------:R1:W-:Y:S04]  /*54e90*/  STL [R1+0x1558], R108 ;  /* 0x0015586c01007387 */ /* 0x0003e80000100800 */
[----:B------:R3:W-:Y:S01]  /*54ea0*/  LDGSTS.E [R5+0x2500], desc[UR4][R114.64], P0 ;  /* 0x0250000072057fae */ /* 0x0007e20008121844 */
[----:B----4-:R-:W-:-:S05]  /*54eb0*/  IADD3 R8, P2, R8, R2, RZ ;  /* 0x0000000208087210 */ /* 0x010fca0007f5e0ff */
[----:B------:R-:W-:Y:S01]  /*54ec0*/  IMAD.X R9, R9, 0x1, R0, P2 ;  /* 0x0000000109097824 */ /* 0x000fe200010e0600 */
[----:B------:R-:W-:Y:S04]  /*54ed0*/  STL [R1+0x157c], R8 ;  /* 0x00157c0801007387 */ /* 0x000fe80000100800 */
[----:B-1----:R-:W4:Y:S01]  /*54ee0*/  LDL.LU R108, [R1+0x1618] ;  /* 0x00161800016c7983 */ /* 0x002f220000300800 */
[----:B---3--:R-:W-:-:S03]  /*54ef0*/  IMAD.MOV.U32 R115, RZ, RZ, R9 ;  /* 0x000000ffff737224 */ /* 0x008fc600078e0009 */
[----:B------:R1:W-:Y:S01]  /*54f00*/  STL [R1+0x1578], R9 ;  /* 0x0015780901007387 */ /* 0x0003e20000100800 */
[----:B------:R-:W-:-:S03]  /*54f10*/  IMAD.MOV.U32 R114, RZ, RZ, R8 ;  /* 0x000000ffff727224 */ /* 0x000fc600078e0008 */
[----:B------:R-:W3:Y:S01]  /*54f20*/  LDL.LU R105, [R1+0x161c] ;  /* 0x00161c0001697983 */ /* 0x000ee20000300800 */
[----:B------:R-:W-:-:S03]  /*54f30*/  IADD3 R6, P1, R6, R2, RZ ;  /* 0x0000000206067210 */ /* 0x000fc60007f3e0ff */
[----:B------:R1:W-:Y:S04]  /*54f40*/  LDGSTS.E [R5+0x2900], desc[UR4][R114.64], P0 ;  /* 0x0290000072057fae */ /* 0x0003e80008121844 */
[----:B-1----:R-:W4:Y:S04]  /*54f50*/  LDL.LU R9, [R1+0x1638] ;  /* 0x0016380001097983 */ /* 0x002f280000300800 */
[----:B------:R-:W4:Y:S01]  /*54f60*/  LDL.LU R8, [R1+0x163c] ;  /* 0x00163c0001087983 */ /* 0x000f220000300800 */
[----:B------:R-:W-:-:S03]  /*54f70*/  IMAD.X R7, R7, 0x1, R0, P1 ;  /* 0x0000000107077824 */ /* 0x000fc600008e0600 */
[----:B------:R-:W-:Y:S01]  /*54f80*/  STL [R1+0x159c], R6 ;  /* 0x00159c0601007387 */ /* 0x000fe20000100800 */
[----:B------:R-:W-:Y:S02]  /*54f90*/  IMAD.MOV.U32 R114, RZ, RZ, R6 ;  /* 0x000000ffff727224 */ /* 0x000fe400078e0006 */
[----:B------:R-:W-:Y:S01]  /*54fa0*/  IMAD.MOV.U32 R115, RZ, RZ, R7 ;  /* 0x000000ffff737224 */ /* 0x000fe200078e0007 */
[----:B------:R1:W-:Y:S04]  /*54fb0*/  STL [R1+0x1598], R7 ;  /* 0x0015980701007387 */ /* 0x0003e80000100800 */
[----:B------:R1:W-:Y:S01]  /*54fc0*/  LDGSTS.E [R5+0x2d00], desc[UR4][R114.64], P0 ;  /* 0x02d0000072057fae */ /* 0x0003e20008121844 */
[----:B--2---:R-:W-:-:S04]  /*54fd0*/  IADD3 R106, P2, R106, R2, RZ ;  /* 0x000000026a6a7210 */ /* 0x004fc80007f5e0ff */
[----:B------:R-:W-:Y:S01]  /*54fe0*/  IADD3.X R107, R107, R0, RZ, P2, !PT ;  /* 0x000000006b6b7210 */ /* 0x000fe200017fe4ff */
[----:B------:R-:W-:Y:S04]  /*54ff0*/  STL [R1+0x15bc], R106 ;  /* 0x0015bc6a01007387 */ /* 0x000fe80000100800 */
[----:B-1----:R-:W2:Y:S01]  /*55000*/  LDL.LU R7, [R1+0x1658] ;  /* 0x0016580001077983 */ /* 0x002ea20000300800 */
[----:B------:R-:W-:-:S03]  /*55010*/  IMAD.MOV.U32 R115, RZ, RZ, R107 ;  /* 0x000000ffff737224 */ /* 0x000fc600078e006b */
[----:B------:R1:W-:Y:S01]  /*55020*/  STL [R1+0x15b8], R107 ;  /* 0x0015b86b01007387 */ /* 0x0003e20000100800 */
[----:B------:R-:W-:-:S03]  /*55030*/  IMAD.MOV.U32 R114, RZ, RZ, R106 ;  /* 0x000000ffff727224 */ /* 0x000fc600078e006a */
[----:B------:R-:W2:Y:S01]  /*55040*/  LDL.LU R6, [R1+0x165c] ;  /* 0x00165c0001067983 */ /* 0x000ea20000300800 */
[----:B------:R-:W-:-:S03]  /*55050*/  IADD3 R111, P1, R111, R2, RZ ;  /* 0x000000026f6f7210 */ /* 0x000fc60007f3e0ff */
[----:B------:R-:W-:Y:S04]  /*55060*/  LDGSTS.E [R5+0x3100], desc[UR4][R114.64], P0 ;  /* 0x0310000072057fae */ /* 0x000fe80008121844 */
[----:B-1----:R-:W2:Y:S04]  /*55070*/  LDL.LU R107, [R1+0x1678] ;  /* 0x00167800016b7983 */ /* 0x002ea80000300800 */
[----:B------:R-:W2:Y:S01]  /*55080*/  LDL.LU R106, [R1+0x167c] ;  /* 0x00167c00016a7983 */ /* 0x000ea20000300800 */
[----:B------:R-:W-:Y:S02]  /*55090*/  IADD3.X R112, R112, R0, RZ, P1, !PT ;  /* 0x0000000070707210 */ /* 0x000fe40000ffe4ff */
[----:B------:R-:W-:Y:S01]  /*550a0*/  IADD3 R109, P2, R109, R2, RZ ;  /* 0x000000026d6d7210 */ /* 0x000fe20007f5e0ff */
[----:B------:R-:W-:Y:S02]  /*550b0*/  STL [R1+0x15dc], R111 ;  /* 0x0015dc6f01007387 */ /* 0x000fe40000100800 */
[----:B------:R-:W-:-:S02]  /*550c0*/  IMAD.MOV.U32 R113, RZ, RZ, R112 ;  /* 0x000000ffff717224 */ /* 0x000fc400078e0070 */
[----:B------:R1:W-:Y:S01]  /*550d0*/  STL [R1+0x15d8], R112 ;  /* 0x0015d87001007387 */ /* 0x0003e20000100800 */
[----:B------:R-:W-:-:S03]  /*550e0*/  IMAD.X R110, R110, 0x1, R0, P2 ;  /* 0x000000016e6e7824 */ /* 0x000fc600010e0600 */
[----:B------:R-:W-:Y:S01]  /*550f0*/  STL [R1+0x15fc], R109 ;  /* 0x0015fc6d01007387 */ /* 0x000fe20000100800 */
[----:B-1----:R-:W-:-:S03]  /*55100*/  IMAD.MOV.U32 R112, RZ, RZ, R111 ;  /* 0x000000ffff707224 */ /* 0x002fc600078e006f */
[----:B------:R1:W-:Y:S04]  /*55110*/  STL [R1+0x15f8], R110 ;  /* 0x0015f86e01007387 */ /* 0x0003e80000100800 */
[----:B------:R1:W-:Y:S02]  /*55120*/  LDGSTS.E [R5+0x3500], desc[UR4][R112.64], P0 ;  /* 0x0350000070057fae */ /* 0x0003e40008121844 */
[----:B-1----:R-:W-:Y:S01]  /*55130*/  IMAD.MOV.U32 R112, RZ, RZ, R109 ;  /* 0x000000ffff707224 */ /* 0x002fe200078e006d */
[----:B------:R-:W-:Y:S02]  /*55140*/  MOV R113, R110 ;  /* 0x0000006e00717202 */ /* 0x000fe40000000f00 */
[----:B------:R-:W2:Y:S04]  /*55150*/  LDL.LU R110, [R1+0x1698] ;  /* 0x00169800016e7983 */ /* 0x000ea80000300800 */
[----:B------:R-:W2:Y:S04]  /*55160*/  LDL.LU R109, [R1+0x169c] ;  /* 0x00169c00016d7983 */ /* 0x000ea80000300800 */
[----:B------:R1:W-:Y:S01]  /*55170*/  LDGSTS.E [R5+0x3900], desc[UR4][R112.64], P0 ;  /* 0x0390000070057fae */ /* 0x0003e20008121844 */
[----:B---3--:R-:W-:-:S05]  /*55180*/  IADD3 R105, P1, R105, R2, RZ ;  /* 0x0000000269697210 */ /* 0x008fca0007f3e0ff */
[----:B----4-:R-:W-:Y:S01]  /*55190*/  IMAD.X R108, R108, 0x1, R0, P1 ;  /* 0x000000016c6c7824 */ /* 0x010fe200008e0600 */
[----:B------:R-:W-:Y:S01]  /*551a0*/  STL [R1+0x161c], R105 ;  /* 0x00161c6901007387 */ /* 0x000fe20000100800 */
[----:B------:R-:W-:-:S03]  /*551b0*/  IADD3 R8, P2, R8, R2, RZ ;  /* 0x0000000208087210 */ /* 0x000fc60007f5e0ff */
[----:B------:R3:W-:Y:S01]  /*551c0*/  STL [R1+0x1618], R108 ;  /* 0x0016186c01007387 */ /* 0x0007e20000100800 */
[----:B-1----:R-:W-:Y:S02]  /*551d0*/  IMAD.MOV.U32 R113, RZ, RZ, R108 ;  /* 0x000000ffff717224 */ /* 0x002fe400078e006c */
[----:B------:R-:W-:Y:S01]  /*551e0*/  IMAD.X R9, R9, 0x1, R0, P2 ;  /* 0x0000000109097824 */ /* 0x000fe200010e0600 */
[----:B------:R-:W-:Y:S01]  /*551f0*/  STL [R1+0x163c], R8 ;  /* 0x00163c0801007387 */ /* 0x000fe20000100800 */
[----:B------:R-:W-:-:S03]  /*55200*/  IMAD.MOV.U32 R112, RZ, RZ, R105 ;  /* 0x000000ffff707224 */ /* 0x000fc600078e0069 */
[----:B---3--:R-:W3:Y:S04]  /*55210*/  LDL.LU R108, [R1+0x16b8] ;  /* 0x0016b800016c7983 */ /* 0x008ee80000300800 */
[----:B------:R1:W-:Y:S04]  /*55220*/  STL [R1+0x1638], R9 ;  /* 0x0016380901007387 */ /* 0x0003e80000100800 */
[----:B------:R-:W4:Y:S04]  /*55230*/  LDL.LU R105, [R1+0x16bc] ;  /* 0x0016bc0001697983 */ /* 0x000f280000300800 */
[----:B------:R1:W-:Y:S02]  /*55240*/  LDGSTS.E [R5+0x3d00], desc[UR4][R112.64], P0 ;  /* 0x03d0000070057fae */ /* 0x0003e40008121844 */
[----:B-1----:R-:W-:Y:S01]  /*55250*/  MOV R112, R8 ;  /* 0x0000000800707202 */ /* 0x002fe20000000f00 */
[----:B------:R-:W-:-:S02]  /*55260*/  IMAD.MOV.U32 R113, RZ, RZ, R9 ;  /* 0x000000ffff717224 */ /* 0x000fc400078e0009 */
[----:B------:R-:W3:Y:S01]  /*55270*/  LDL.LU R9, [R1+0x16d8] ;  /* 0x0016d80001097983 */ /* 0x000ee20000300800 */
[----:B--2---:R-:W-:-:S03]  /*55280*/  IADD3 R6, P1, R6, R2, RZ ;  /* 0x0000000206067210 */ /* 0x004fc60007f3e0ff */
[----:B------:R-:W2:Y:S02]  /*55290*/  LDL.LU R8, [R1+0x16dc] ;  /* 0x0016dc0001087983 */ /* 0x000ea40000300800 */
[----:B------:R-:W-:Y:S02]  /*552a0*/  IMAD.X R7, R7, 0x1, R0, P1 ;  /* 0x0000000107077824 */ /* 0x000fe400008e0600 */
[----:B------:R-:W-:Y:S04]  /*552b0*/  STL [R1+0x165c], R6 ;  /* 0x00165c0601007387 */ /* 0x000fe80000100800 */
[----:B------:R1:W-:Y:S01]  /*552c0*/  LDGSTS.E [R5+0x4100], desc[UR4][R112.64], P0 ;  /* 0x0410000070057fae */ /* 0x0003e20008121844 */
[----:B------:R-:W-:-:S03]  /*552d0*/  IADD3 R106, P2, R106, R2, RZ ;  /* 0x000000026a6a7210 */ /* 0x000fc60007f5e0ff */
[----:B------:R1:W-:Y:S02]  /*552e0*/  STL [R1+0x1658], R7 ;  /* 0x0016580701007387 */ /* 0x0003e40000100800 */
[----:B------:R-:W-:Y:S02]  /*552f0*/  IMAD.X R107, R107, 0x1, R0, P2 ;  /* 0x000000016b6b7824 */ /* 0x000fe400010e0600 */
[----:B------:R-:W-:Y:S01]  /*55300*/  STL [R1+0x167c], R106 ;  /* 0x00167c6a01007387 */ /* 0x000fe20000100800 */
[----:B-1----:R-:W-:Y:S01]  /*55310*/  MOV R113, R7 ;  /* 0x0000000700717202 */ /* 0x002fe20000000f00 */
[----:B------:R-:W-:Y:S02]  /*55320*/  IMAD.MOV.U32 R112, RZ, RZ, R6 ;  /* 0x000000ffff707224 */ /* 0x000fe400078e0006 */
[----:B------:R-:W2:Y:S04]  /*55330*/  LDL.LU R7, [R1+0x16f8] ;  /* 0x0016f80001077983 */ /* 0x000ea80000300800 */
[----:B------:R1:W-:Y:S04]  /*55340*/  STL [R1+0x1678], R107 ;  /* 0x0016786b01007387 */ /* 0x0003e80000100800 */
[----:B------:R-:W2:Y:S01]  /*55350*/  LDL.LU R6, [R1+0x16fc] ;  /* 0x0016fc0001067983 */ /* 0x000ea20000300800 */
[----:B------:R-:W-:-:S02]  /*55360*/  IMAD.MOV.U32 R114, RZ, RZ, R106 ;  /* 0x000000ffff727224 */ /* 0x000fc400078e006a */
[----:B------:R-:W-:Y:S01]  /*55370*/  IMAD.MOV.U32 R115, RZ, RZ, R107 ;  /* 0x000000ffff737224 */ /* 0x000fe200078e006b */
[----:B------:R-:W-:Y:S04]  /*55380*/  LDGSTS.E [R5+0x4500], desc[UR4][R112.64], P0 ;  /* 0x0450000070057fae */ /* 0x000fe80008121844 */
[----:B------:R1:W-:Y:S04]  /*55390*/  LDGSTS.E [R5+0x4900], desc[UR4][R114.64], P0 ;  /* 0x0490000072057fae */ /* 0x0003e80008121844 */
[----:B------:R-:W2:Y:S04]  /*553a0*/  LDL.LU R112, [R1+0x1718] ;  /* 0x0017180001707983 */ /* 0x000ea80000300800 */
[----:B------:R-:W2:Y:S01]  /*553b0*/  LDL.LU R111, [R1+0x171c] ;  /* 0x00171c00016f7983 */ /* 0x000ea20000300800 */
[----:B------:R-:W-:-:S03]  /*553c0*/  IADD3 R109, P1, R109, R2, RZ ;  /* 0x000000026d6d7210 */ /* 0x000fc60007f3e0ff */
[----:B-1----:R-:W2:Y:S02]  /*553d0*/  LDL.LU R107, [R1+0x1738] ;  /* 0x00173800016b7983 */ /* 0x002ea40000300800 */
[----:B------:R-:W-:Y:S02]  /*553e0*/  IMAD.X R110, R110, 0x1, R0, P1 ;  /* 0x000000016e6e7824 */ /* 0x000fe400008e0600 */
[----:B------:R-:W2:Y:S01]  /*553f0*/  LDL.LU R106, [R1+0x173c] ;  /* 0x00173c00016a7983 */ /* 0x000ea20000300800 */
[----:B------:R-:W-:Y:S01]  /*55400*/  MOV R114, R109 ;  /* 0x0000006d00727202 */ /* 0x000fe20000000f00 */
[----:B------:R-:W-:Y:S02]  /*55410*/  IMAD.MOV.U32 R115, RZ, RZ, R110 ;  /* 0x000000ffff737224 */ /* 0x000fe400078e006e */
[----:B------:R-:W-:Y:S04]  /*55420*/  STL [R1+0x169c], R109 ;  /* 0x00169c6d01007387 */ /* 0x000fe80000100800 */
[----:B------:R1:W-:Y:S04]  /*55430*/  STL [R1+0x1698], R110 ;  /* 0x0016986e01007387 */ /* 0x0003e80000100800 */
[----:B------:R1:W-:Y:S01]  /*55440*/  LDGSTS.E [R5+0x4d00], desc[UR4][R114.64], P0 ;  /* 0x04d0000072057fae */ /* 0x0003e20008121844 */
[----:B----4-:R-:W-:-:S05]  /*55450*/  IADD3 R105, P2, R105, R2, RZ ;  /* 0x0000000269697210 */ /* 0x010fca0007f5e0ff */
[----:B---3--:R-:W-:Y:S01]  /*55460*/  IMAD.X R108, R108, 0x1, R0, P2 ;  /* 0x000000016c6c7824 */ /* 0x008fe200010e0600 */
[----:B------:R-:W-:Y:S04]  /*55470*/  STL [R1+0x16bc], R105 ;  /* 0x0016bc6901007387 */ /* 0x000fe80000100800 */
[----:B-1----:R-:W3:Y:S01]  /*55480*/  LDL.LU R110, [R1+0x1758] ;  /* 0x00175800016e7983 */ /* 0x002ee20000300800 */
[----:B------:R-:W-:-:S03]  /*55490*/  IMAD.MOV.U32 R115, RZ, RZ, R108 ;  /* 0x000000ffff737224 */ /* 0x000fc600078e006c */
[----:B------:R1:W-:Y:S01]  /*554a0*/  STL [R1+0x16b8], R108 ;  /* 0x0016b86c01007387 */ /* 0x0003e20000100800 */
[----:B------:R-:W-:-:S03]  /*554b0*/  IMAD.MOV.U32 R114, RZ, RZ, R105 ;  /* 0x000000ffff727224 */ /* 0x000fc600078e0069 */
[----:B------:R-:W4:Y:S04]  /*554c0*/  LDL.LU R109, [R1+0x175c] ;  /* 0x00175c00016d7983 */ /* 0x000f280000300800 */
[----:B------:R1:W-:Y:S01]  /*554d0*/  LDGSTS.E [R5+0x5100], desc[UR4][R114.64], P0 ;  /* 0x0510000072057fae */ /* 0x0003e20008121844 */
[----:B--2---:R-:W-:-:S03]  /*554e0*/  IADD3 R8, P1, R8, R2, RZ ;  /* 0x0000000208087210 */ /* 0x004fc60007f3e0ff */
[----:B-1----:R-:W2:Y:S04]  /*554f0*/  LDL.LU R108, [R1+0x1778] ;  /* 0x00177800016c7983 */ /* 0x002ea80000300800 */
[----:B------:R-:W2:Y:S01]  /*55500*/  LDL.LU R105, [R1+0x177c] ;  /* 0x00177c0001697983 */ /* 0x000ea20000300800 */
[----:B------:R-:W-:-:S03]  /*55510*/  IMAD.X R9, R9, 0x1, R0, P1 ;  /* 0x0000000109097824 */ /* 0x000fc600008e0600 */
[----:B------:R-:W-:Y:S01]  /*55520*/  STL [R1+0x16dc], R8 ;  /* 0x0016dc0801007387 */ /* 0x000fe20000100800 */
[----:B------:R-:W-:Y:S02]  /*55530*/  IMAD.MOV.U32 R114, RZ, RZ, R8 ;  /* 0x000000ffff727224 */ /* 0x000fe400078e0008 */
[----:B------:R-:W-:Y:S01]  /*55540*/  IMAD.MOV.U32 R115, RZ, RZ, R9 ;  /* 0x000000ffff737224 */ /* 0x000fe200078e0009 */
[----:B------:R1:W-:Y:S04]  /*55550*/  STL [R1+0x16d8], R9 ;  /* 0x0016d80901007387 */ /* 0x0003e80000100800 */
[----:B------:R1:W-:Y:S01]  /*55560*/  LDGSTS.E [R5+0x5500], desc[UR4][R114.64], P0 ;  /* 0x0550000072057fae */ /* 0x0003e20008121844 */
[----:B------:R-:W-:-:S04]  /*55570*/  IADD3 R6, P2, R6, R2, RZ ;  /* 0x0000000206067210 */ /* 0x000fc80007f5e0ff */
        /* <DEDUP_REMOVED lines=25> */
[----:B------:R-:W-:Y:S01]  /*55710*/  LDGSTS.E [R5+0x6100], desc[UR4][R112.64], P0 ;  /* 0x0610000070057fae */ /* 0x000fe20008121844 */
[----:B----4-:R-:W-:-:S05]  /*55720*/  IADD3 R109, P1, R109, R2, RZ ;  /* 0x000000026d6d7210 */ /* 0x010fca0007f3e0ff */
[----:B---3--:R-:W-:Y:S01]  /*55730*/  IMAD.X R110, R110, 0x1, R0, P1 ;  /* 0x000000016e6e7824 */ /* 0x008fe200008e0600 */
[----:B------:R1:W-:Y:S01]  /*55740*/  STL [R1+0x175c], R109 ;  /* 0x00175c6d01007387 */ /* 0x0003e20000100800 */
[----:B--2---:R-:W-:-:S03]  /*55750*/  IADD3 R105, P2, R105, R2, RZ ;  /* 0x0000000269697210 */ /* 0x004fc60007f5e0ff */
[----:B------:R2:W-:Y:S02]  /*55760*/  STL [R1+0x1758], R110 ;  /* 0x0017586e01007387 */ /* 0x0005e40000100800 */
[----:B------:R-:W-:Y:S02]  /*55770*/  IMAD.X R108, R108, 0x1, R0, P2 ;  /* 0x000000016c6c7824 */ /* 0x000fe400010e0600 */
[----:B------:R-:W-:Y:S04]  /*55780*/  STL [R1+0x177c], R105 ;  /* 0x00177c6901007387 */ /* 0x000fe80000100800 */
[----:B------:R-:W3:Y:S04]  /*55790*/  LDL.LU R112, [R1+0x17f8] ;  /* 0x0017f80001707983 */ /* 0x000ee80000300800 */
[----:B------:R4:W-:Y:S04]  /*557a0*/  STL [R1+0x1778], R108 ;  /* 0x0017786c01007387 */ /* 0x0009e80000100800 */
[----:B------:R-:W3:Y:S01]  /*557b0*/  LDL.LU R111, [R1+0x17fc] ;  /* 0x0017fc00016f7983 */ /* 0x000ee20000300800 */
[----:B------:R-:W-:Y:S01]  /*557c0*/  IMAD.MOV.U32 R114, RZ, RZ, R109 ;  /* 0x000000ffff727224 */ /* 0x000fe200078e006d */
[----:B-1----:R-:W-:Y:S01]  /*557d0*/  MOV R109, R108 ;  /* 0x0000006c006d7202 */ /* 0x002fe20000000f00 */
[----:B------:R-:W-:-:S02]  /*557e0*/  IMAD.MOV.U32 R115, RZ, RZ, R110 ;  /* 0x000000ffff737224 */ /* 0x000fc400078e006e */
[----:B--2---:R-:W2:Y:S01]  /*557f0*/  LDL.LU R110, [R1+0x1818] ;  /* 0x00181800016e7983 */ /* 0x004ea20000300800 */
[----:B----4-:R-:W-:-:S03]  /*55800*/  IMAD.MOV.U32 R108, RZ, RZ, R105 ;  /* 0x000000ffff6c7224 */ /* 0x010fc600078e0069 */
[----:B------:R-:W4:Y:S04]  /*55810*/  LDL.LU R105, [R1+0x181c] ;  /* 0x00181c0001697983 */ /* 0x000f280000300800 */
[----:B------:R-:W-:Y:S04]  /*55820*/  LDGSTS.E [R5+0x6500], desc[UR4][R114.64], P0 ;  /* 0x0650000072057fae */ /* 0x000fe80008121844 */
[----:B------:R1:W-:Y:S01]  /*55830*/  LDGSTS.E [R5+0x6900], desc[UR4][R108.64], P0 ;  /* 0x069000006c057fae */ /* 0x0003e20008121844 */
[----:B------:R-:W-:-:S05]  /*55840*/  IADD3 R8, P1, R8, R2, RZ ;  /* 0x0000000208087210 */ /* 0x000fca0007f3e0ff */
[----:B------:R-:W-:Y:S01]  /*55850*/  IMAD.X R9, R9, 0x1, R0, P1 ;  /* 0x0000000109097824 */ /* 0x000fe200008e0600 */
[----:B------:R-:W-:Y:S01]  /*55860*/  STL [R1+0x179c], R8 ;  /* 0x00179c0801007387 */ /* 0x000fe20000100800 */
[----:B------:R-:W-:-:S03]  /*55870*/  IADD3 R6, P2, R6, R2, RZ ;  /* 0x0000000206067210 */ /* 0x000fc60007f5e0ff */
[----:B------:R1:W-:Y:S02]  /*55880*/  STL [R1+0x1798], R9 ;  /* 0x0017980901007387 */ /* 0x0003e40000100800 */
[----:B-1----:R-:W-:Y:S01]  /*55890*/  MOV R109, R9 ;  /* 0x00000009006d7202 */ /* 0x002fe20000000f00 */
[----:B------:R-:W-:Y:S01]  /*558a0*/  IMAD.X R7, R7, 0x1, R0, P2 ;  /* 0x0000000107077824 */ /* 0x000fe200010e0600 */
[----:B------:R-:W-:Y:S01]  /*558b0*/  STL [R1+0x17bc], R6 ;  /* 0x0017bc0601007387 */ /* 0x000fe20000100800 */
[----:B------:R-:W-:-:S03]  /*558c0*/  IMAD.MOV.U32 R108, RZ, RZ, R8 ;  /* 0x000000ffff6c7224 */ /* 0x000fc600078e0008 */
[----:B------:R-:W2:Y:S04]  /*558d0*/  LDL.LU R9, [R1+0x1838] ;  /* 0x0018380001097983 */ /* 0x000ea80000300800 */
[----:B------:R1:W-:Y:S04]  /*558e0*/  STL [R1+0x17b8], R7 ;  /* 0x0017b80701007387 */ /* 0x0003e80000100800 */
[----:B------:R-:W2:Y:S01]  /*558f0*/  LDL.LU R8, [R1+0x183c] ;  /* 0x00183c0001087983 */ /* 0x000ea20000300800 */
[----:B------:R-:W-:Y:S02]  /*55900*/  IMAD.MOV.U32 R114, RZ, RZ, R6 ;  /* 0x000000ffff727224 */ /* 0x000fe400078e0006 */
[----:B------:R-:W-:Y:S01]  /*55910*/  IMAD.MOV.U32 R115, RZ, RZ, R7 ;  /* 0x000000ffff737224 */ /* 0x000fe200078e0007 */
[----:B------:R-:W-:Y:S04]  /*55920*/  LDGSTS.E [R5+0x6d00], desc[UR4][R108.64], P0 ;  /* 0x06d000006c057fae */ /* 0x000fe80008121844 */
[----:B-1----:R-:W2:Y:S04]  /*55930*/  LDL.LU.64 R6, [R1+0x1010] ;  /* 0x0010100001067983 */ /* 0x002ea80000300a00 */
[----:B------:R1:W-:Y:S04]  /*55940*/  LDGSTS.E [R5+0x7100], desc[UR4][R114.64], P0 ;  /* 0x0710000072057fae */ /* 0x0003e80008121844 */
[----:B------:R-:W2:Y:S01]  /*55950*/  LDL.LU.64 R108, [R1+0xff0] ;  /* 0x000ff000016c7983 */ /* 0x000ea20000300a00 */
[----:B------:R-:W-:-:S05]  /*55960*/  IADD3 R106, P1, R106, R2, RZ ;  /* 0x000000026a6a7210 */ /* 0x000fca0007f3e0ff */
[----:B------:R-:W-:Y:S01]  /*55970*/  IMAD.X R107, R107, 0x1, R0, P1 ;  /* 0x000000016b6b7824 */ /* 0x000fe200008e0600 */
[----:B------:R-:W-:Y:S01]  /*55980*/  STL [R1+0x17dc], R106 ;  /* 0x0017dc6a01007387 */ /* 0x000fe20000100800 */
[----:B-1----:R-:W-:Y:S02]  /*55990*/  MOV R114, R106 ;  /* 0x0000006a00727202 */ /* 0x002fe40000000f00 */
[----:B------:R-:W-:Y:S01]  /*559a0*/  IMAD.MOV.U32 R115, RZ, RZ, R107 ;  /* 0x000000ffff737224 */ /* 0x000fe200078e006b */
[----:B------:R1:W-:Y:S04]  /*559b0*/  STL [R1+0x17d8], R107 ;  /* 0x0017d86b01007387 */ /* 0x0003e80000100800 */
[----:B------:R-:W-:Y:S01]  /*559c0*/  LDGSTS.E [R5+0x7500], desc[UR4][R114.64], P0 ;  /* 0x0750000072057fae */ /* 0x000fe20008121844 */
[----:B---3--:R-:W-:-:S05]  /*559d0*/  IADD3 R111, P2, R111, R2, RZ ;  /* 0x000000026f6f7210 */ /* 0x008fca0007f5e0ff */
[----:B------:R-:W-:Y:S04]  /*559e0*/  STL [R1+0x17fc], R111 ;  /* 0x0017fc6f01007387 */ /* 0x000fe80000100800 */
[----:B-1----:R-:W3:Y:S01]  /*559f0*/  LDL.LU.64 R106, [R1+0xfd0] ;  /* 0x000fd000016a7983 */ /* 0x002ee20000300a00 */
[----:B------:R-:W-:Y:S01]  /*55a00*/  IMAD.X R112, R112, 0x1, R0, P2 ;  /* 0x0000000170707824 */ /* 0x000fe200010e0600 */
[----:B----4-:R-:W-:-:S03]  /*55a10*/  IADD3 R105, P1, R105, R2, RZ ;  /* 0x0000000269697210 */ /* 0x010fc60007f3e0ff */
[----:B------:R-:W-:Y:S01]  /*55a20*/  IMAD.MOV.U32 R113, RZ, RZ, R112 ;  /* 0x000000ffff717224 */ /* 0x000fe200078e0070 */
[----:B------:R1:W-:Y:S01]  /*55a30*/  STL [R1+0x17f8], R112 ;  /* 0x0017f87001007387 */ /* 0x0003e20000100800 */
[----:B--2---:R-:W-:-:S03]  /*55a40*/  IMAD.X R110, R110, 0x1, R0, P1 ;  /* 0x000000016e6e7824 */ /* 0x004fc600008e0600 */
[----:B------:R-:W2:Y:S01]  /*55a50*/  LDL.LU.64 R114, [R1+0xfb0] ;  /* 0x000fb00001727983 */ /* 0x000ea20000300a00 */
[----:B-1----:R-:W-:-:S03]  /*55a60*/  IMAD.MOV.U32 R112, RZ, RZ, R111 ;  /* 0x000000ffff707224 */ /* 0x002fc600078e006f */
[----:B------:R-:W-:Y:S01]  /*55a70*/  STL [R1+0x181c], R105 ;  /* 0x00181c6901007387 */ /* 0x000fe20000100800 */
[----:B------:R-:W-:-:S03]  /*55a80*/  IMAD.MOV.U32 R111, RZ, RZ, R110 ;  /* 0x000000ffff6f7224 */ /* 0x000fc600078e006e */
[----:B------:R1:W-:Y:S04]  /*55a90*/  STL [R1+0x1818], R110 ;  /* 0x0018186e01007387 */ /* 0x0003e80000100800 */
[----:B------:R-:W-:Y:S01]  /*55aa0*/  LDGSTS.E [R5+0x7900], desc[UR4][R112.64], P0 ;  /* 0x0790000070057fae */ /* 0x000fe20008121844 */
[----:B-1----:R-:W-:-:S05]  /*55ab0*/  IMAD.MOV.U32 R110, RZ, RZ, R105 ;  /* 0x000000ffff6e7224 */ /* 0x002fca00078e0069 */
[----:B------:R-:W-:Y:S01]  /*55ac0*/  LDGSTS.E [R5+0x7d00], desc[UR4][R110.64], P0 ;  /* 0x07d000006e057fae */ /* 0x000fe20008121844 */
[----:B------:R-:W-:-:S05]  /*55ad0*/  IADD3 R8, P2, R8, R2, RZ ;  /* 0x0000000208087210 */ /* 0x000fca0007f5e0ff */
[----:B------:R-:W-:Y:S01]  /*55ae0*/  STL [R1+0x183c], R8 ;  /* 0x00183c0801007387 */ /* 0x000fe20000100800 */
[----:B------:R-:W-:-:S03]  /*55af0*/  IADD3.X R9, R9, R0, RZ, P2, !PT ;  /* 0x0000000009097210 */ /* 0x000fc600017fe4ff */
[----:B------:R-:W4:Y:S04]  /*55b00*/  LDL.LU.64 R112, [R1+0xf90] ;  /* 0x000f900001707983 */ /* 0x000f280000300a00 */
[----:B------:R1:W-:Y:S04]  /*55b10*/  STL [R1+0x1838], R9 ;  /* 0x0018380901007387 */ /* 0x0003e80000100800 */
[----:B------:R-:W4:Y:S01]  /*55b20*/  LDL.LU.64 R110, [R1+0xf70] ;  /* 0x000f7000016e7983 */ /* 0x000f220000300a00 */
[----:B------:R-:W-:Y:S02]  /*55b30*/  IMAD.MOV.U32 R116, RZ, RZ, R8 ;  /* 0x000000ffff747224 */ /* 0x000fe400078e0008 */
[----:B------:R-:W-:-:S02]  /*55b40*/  IMAD.MOV.U32 R117, RZ, RZ, R9 ;  /* 0x000000ffff757224 */ /* 0x000fc400078e0009 */
[----:B-1----:R-:W4:Y:S01]  /*55b50*/  LDL.LU.64 R8, [R1+0xf50] ;  /* 0x000f500001087983 */ /* 0x002f220000300a00 */
[----:B------:R-:W-:-:S03]  /*55b60*/  IADD3 R134, P1, R6, R2, RZ ;  /* 0x0000000206867210 */ /* 0x000fc60007f3e0ff */
[----:B------:R-:W4:Y:S01]  /*55b70*/  LDL.LU.64 R118, [R1+0xf30] ;  /* 0x000f300001767983 */ /* 0x000f220000300a00 */
[----:B------:R-:W-:Y:S02]  /*55b80*/  IADD3.X R6, R7, R0, RZ, P1, !PT ;  /* 0x0000000007067210 */ /* 0x000fe40000ffe4ff */
[-C--:B------:R-:W-:Y:S01]  /*55b90*/  IADD3 R132, P1, R108, R2.reuse, RZ ;  /* 0x000000026c847210 */ /* 0x080fe20007f3e0ff */
[----:B------:R1:W-:Y:S04]  /*55ba0*/  LDGSTS.E [R5+0x10100], desc[UR4][R116.64], P0 ;  /* 0x1010000074057fae */ /* 0x0003e80008121844 */
[----:B------:R-:W-:Y:S02]  /*55bb0*/  IMAD.X R133, R109, 0x1, R0, P1 ;  /* 0x000000016d857824 */ /* 0x000fe400008e0600 */
[----:B------:R-:W4:Y:S01]  /*55bc0*/  LDL.LU.64 R108, [R1+0xf10] ;  /* 0x000f1000016c7983 */ /* 0x000f220000300a00 */
[----:B---3--:R-:W-:-:S05]  /*55bd0*/  IADD3 R130, P1, R106, R2, RZ ;  /* 0x000000026a827210 */ /* 0x008fca0007f3e0ff */
[----:B------:R-:W-:Y:S02]  /*55be0*/  IMAD.X R131, R107, 0x1, R0, P1 ;  /* 0x000000016b837824 */ /* 0x000fe400008e0600 */
[----:B------:R-:W3:Y:S01]  /*55bf0*/  LDL.LU.64 R106, [R1+0xef0] ;  /* 0x000ef000016a7983 */ /* 0x000ee20000300a00 */
[----:B--2---:R-:W-:-:S03]  /*55c00*/  IADD3 R128, P1, R114, R2, RZ ;  /* 0x0000000272807210 */ /* 0x004fc60007f3e0ff */
[----:B------:R-:W2:Y:S02]  /*55c10*/  LDL.LU.64 R116, [R1+0xed0] ;  /* 0x000ed00001747983 */ /* 0x000ea40000300a00 */
[----:B------:R-:W-:Y:S02]  /*55c20*/  IMAD.X R129, R115, 0x1, R0, P1 ;  /* 0x0000000173817824 */ /* 0x000fe400008e0600 */
[----:B------:R-:W1:Y:S01]  /*55c30*/  LDL.LU.64 R114, [R1+0xeb0] ;  /* 0x000eb00001727983 */ /* 0x000e620000300a00 */
[----:B----4-:R-:W-:-:S05]  /*55c40*/  IADD3 R126, P1, R112, R2, RZ ;  /* 0x00000002707e7210 */ /* 0x010fca0007f3e0ff */
[----:B------:R-:W-:Y:S02]  /*55c50*/  IMAD.X R127, R113, 0x1, R0, P1 ;  /* 0x00000001717f7824 */ /* 0x000fe400008e0600 */
[----:B------:R-:W4:Y:S01]  /*55c60*/  LDL.LU.64 R112, [R1+0xe90] ;  /* 0x000e900001707983 */ /* 0x000f220000300a00 */
[----:B------:R-:W-:-:S04]  /*55c70*/  IADD3 R124, P1, R110, R2, RZ ;  /* 0x000000026e7c7210 */ /* 0x000fc80007f3e0ff */
[----:B------:R-:W-:Y:S02]  /*55c80*/  IADD3.X R125, R111, R0, RZ, P1, !PT ;  /* 0x000000006f7d7210 */ /* 0x000fe40000ffe4ff */
[-C--:B------:R-:W-:Y:S01]  /*55c90*/  IADD3 R122, P1, R8, R2.reuse, RZ ;  /* 0x00000002087a7210 */ /* 0x080fe20007f3e0ff */
[----:B------:R-:W4:Y:S04]  /*55ca0*/  LDL.LU.64 R110, [R1+0xe70] ;  /* 0x000e7000016e7983 */ /* 0x000f280000300a00 */
[----:B------:R-:W-:Y:S02]  /*55cb0*/  IMAD.X R123, R9, 0x1, R0, P1 ;  /* 0x00000001097b7824 */ /* 0x000fe400008e0600 */
[----:B------:R-:W4:Y:S04]  /*55cc0*/  LDL.LU.64 R8, [R1+0xe50] ;  /* 0x000e500001087983 */ /* 0x000f280000300a00 */
[----:B------:R-:W4:Y:S04]  /*55cd0*/  LDL.LU.64 R138, [R1+0xe30] ;  /* 0x000e3000018a7983 */ /* 0x000f280000300a00 */
[----:B------:R-:W4:Y:S01]  /*55ce0*/  LDL.LU.64 R136, [R1+0xe10] ;  /* 0x000e100001887983 */ /* 0x000f220000300a00 */
[----:B------:R-:W-:-:S05]  /*55cf0*/  IADD3 R120, P1, R118, R2, RZ ;  /* 0x0000000276787210 */ /* 0x000fca0007f3e0ff */
[----:B------:R-:W-:Y:S01]  /*55d00*/  IMAD.X R121, R119, 0x1, R0, P1 ;  /* 0x0000000177797824 */ /* 0x000fe200008e0600 */
[----:B------:R-:W-:-:S05]  /*55d10*/  IADD3 R118, P1, R108, R2, RZ ;  /* 0x000000026c767210 */ /* 0x000fca0007f3e0ff */
[----:B------:R-:W-:Y:S02]  /*55d20*/  IMAD.X R119, R109, 0x1, R0, P1 ;  /* 0x000000016d777824 */ /* 0x000fe400008e0600 */
[----:B------:R-:W-:-:S05]  /*55d30*/  IMAD.MOV.U32 R135, RZ, RZ, R6 ;  /* 0x000000ffff877224 */ /* 0x000fca00078e0006 */
        /* <DEDUP_REMOVED lines=8> */
[----:B------:R-:W-:Y:S04]  /*55dc0*/  LDGSTS.E [R5+0x10500], desc[UR4][R134.64], P0 ;  /* 0x1050000086057fae */ /* 0x000fe80008121844 */
[----:B------:R-:W-:Y:S04]  /*55dd0*/  STL.64 [R1+0xf10], R118 ;  /* 0x000f107601007387 */ /* 0x000fe80000100a00 */
        /* <DEDUP_REMOVED lines=8> */
[----:B---3--:R-:W-:-:S05]  /*55e60*/  IADD3 R108, P1, R106, R2, RZ ;  /* 0x000000026a6c7210 */ /* 0x008fca0007f3e0ff */
[----:B------:R-:W-:Y:S01]  /*55e70*/  IMAD.X R109, R107, 0x1, R0, P1 ;  /* 0x000000016b6d7824 */ /* 0x000fe200008e0600 */
[----:B--2---:R-:W-:-:S04]  /*55e80*/  IADD3 R106, P1, R116, R2, RZ ;  /* 0x00000002746a7210 */ /* 0x004fc80007f3e0ff */
[----:B------:R-:W-:Y:S01]  /*55e90*/  IADD3.X R107, R117, R0, RZ, P1, !PT ;  /* 0x00000000756b7210 */ /* 0x000fe20000ffe4ff */
[----:B------:R-:W-:Y:S01]  /*55ea0*/  LDGSTS.E [R5+0x12900], desc[UR4][R108.64], P0 ;  /* 0x129000006c057fae */ /* 0x000fe20008121844 */
[----:B-1----:R-:W-:-:S03]  /*55eb0*/  IADD3 R116, P1, R114, R2, RZ ;  /* 0x0000000272747210 */ /* 0x002fc60007f3e0ff */
[----:B------:R1:W-:Y:S02]  /*55ec0*/  STL.64 [R1+0xef0], R108 ;  /* 0x000ef06c01007387 */ /* 0x0003e40000100a00 */
[----:B------:R-:W-:Y:S02]  /*55ed0*/  IMAD.X R117, R115, 0x1, R0, P1 ;  /* 0x0000000173757824 */ /* 0x000fe400008e0600 */
[----:B------:R2:W-:Y:S04]  /*55ee0*/  STL.64 [R1+0xed0], R106 ;  /* 0x000ed06a01007387 */ /* 0x0005e80000100a00 */
[----:B------:R-:W-:Y:S04]  /*55ef0*/  STL.64 [R1+0xeb0], R116 ;  /* 0x000eb07401007387 */ /* 0x000fe80000100a00 */
[----:B------:R-:W-:Y:S04]  /*55f00*/  LDGSTS.E [R5+0x12d00], desc[UR4][R106.64], P0 ;  /* 0x12d000006a057fae */ /* 0x000fe80008121844 */
[----:B------:R-:W-:Y:S01]  /*55f10*/  LDGSTS.E [R5+0x13100], desc[UR4][R116.64], P0 ;  /* 0x1310000074057fae */ /* 0x000fe20008121844 */
[----:B----4-:R-:W-:-:S05]  /*55f20*/  IADD3 R114, P1, R112, R2, RZ ;  /* 0x0000000270727210 */ /* 0x010fca0007f3e0ff */
[----:B------:R-:W-:Y:S01]  /*55f30*/  IMAD.X R115, R113, 0x1, R0, P1 ;  /* 0x0000000171737824 */ /* 0x000fe200008e0600 */
[----:B------:R-:W-:-:S04]  /*55f40*/  IADD3 R112, P1, R110, R2, RZ ;  /* 0x000000026e707210 */ /* 0x000fc80007f3e0ff */
[----:B------:R-:W-:Y:S01]  /*55f50*/  LDGSTS.E [R5+0x13500], desc[UR4][R114.64], P0 ;  /* 0x1350000072057fae */ /* 0x000fe20008121844 */
[--C-:B------:R-:W-:Y:S01]  /*55f60*/  IMAD.X R113, R111, 0x1, R0.reuse, P1 ;  /* 0x000000016f717824 */ /* 0x100fe200008e0600 */
[-C--:B------:R-:W-:Y:S02]  /*55f70*/  IADD3 R110, P1, R8, R2.reuse, RZ ;  /* 0x00000002086e7210 */ /* 0x080fe40007f3e0ff */
[----:B------:R-:W-:Y:S03]  /*55f80*/  STL.64 [R1+0xe90], R114 ;  /* 0x000e907201007387 */ /* 0x000fe60000100a00 */
[----:B------:R-:W-:Y:S01]  /*55f90*/  IMAD.X R111, R9, 0x1, R0, P1 ;  /* 0x00000001096f7824 */ /* 0x000fe200008e0600 */
[----:B------:R-:W-:Y:S01]  /*55fa0*/  IADD3 R8, P1, R138, R2, RZ ;  /* 0x000000028a087210 */ /* 0x000fe20007f3e0ff */
[----:B------:R3:W-:Y:S03]  /*55fb0*/  LDGSTS.E [R5+0x13900], desc[UR4][R112.64], P0 ;  /* 0x1390000070057fae */ /* 0x0007e60008121844 */
[----:B------:R-:W-:Y:S01]  /*55fc0*/  IADD3.X R9, R139, R0, RZ, P1, !PT ;  /* 0x000000008b097210 */ /* 0x000fe20000ffe4ff */
[----:B------:R-:W-:Y:S01]  /*55fd0*/  STL.64 [R1+0xe70], R112 ;  /* 0x000e707001007387 */ /* 0x000fe20000100a00 */
[----:B------:R-:W-:-:S03]  /*55fe0*/  IADD3 R7, P1, R136, R2, RZ ;  /* 0x0000000288077210 */ /* 0x000fc60007f3e0ff */
[----:B------:R-:W-:Y:S02]  /*55ff0*/  LDGSTS.E [R5+0x13d00], desc[UR4][R110.64], P0 ;  /* 0x13d000006e057fae */ /* 0x000fe40008121844 */
[----:B------:R-:W-:Y:S02]  /*56000*/  IMAD.X R149, R137, 0x1, R0, P1 ;  /* 0x0000000189957824 */ /* 0x000fe400008e0600 */
[----:B------:R-:W-:Y:S01]  /*56010*/  IMAD.MOV.U32 R6, RZ, RZ, R7 ;  /* 0x000000ffff067224 */ /* 0x000fe200078e0007 */
[----:B------:R4:W-:Y:S01]  /*56020*/  STL.64 [R1+0xe50], R110 ;  /* 0x000e506e01007387 */ /* 0x0009e20000100a00 */
[----:B------:R-:W-:-:S03]  /*56030*/  IMAD.MOV.U32 R7, RZ, RZ, R149 ;  /* 0x000000ffff077224 */ /* 0x000fc600078e0095 */
[----:B------:R3:W-:Y:S04]  /*56040*/  STL.64 [R1+0xe30], R8 ;  /* 0x000e300801007387 */ /* 0x0007e80000100a00 */
[----:B------:R3:W-:Y:S04]  /*56050*/  STL.64 [R1+0xe10], R6 ;  /* 0x000e100601007387 */ /* 0x0007e80000100a00 */
[----:B-1----:R-:W3:Y:S04]  /*56060*/  LDL.LU R108, [R1+0x1444] ;  /* 0x00144400016c7983 */ /* 0x002ee80000300800 */
[----:B--2---:R-:W2:Y:S04]  /*56070*/  LDL.LU R106, [R1+0x1464] ;  /* 0x00146400016a7983 */ /* 0x004ea80000300800 */
[----:B------:R-:W2:Y:S04]  /*56080*/  LDL.LU R109, [R1+0x1440] ;  /* 0x00144000016d7983 */ /* 0x000ea80000300800 */
[----:B------:R-:W2:Y:S01]  /*56090*/  LDL.LU R107, [R1+0x1460] ;  /* 0x00146000016b7983 */ /* 0x000ea20000300800 */
[----:B------:R-:W-:-:S03]  /*560a0*/  IADD3 R148, P1, R248, R2, RZ ;  /* 0x00000002f8947210 */ /* 0x000fc60007f3e0ff */
[----:B----4-:R-:W4:Y:S02]  /*560b0*/  LDL.LU R110, [R1+0x1480] ;  /* 0x00148000016e7983 */ /* 0x010f240000300800 */
[--C-:B------:R-:W-:Y:S01]  /*560c0*/  IMAD.X R248, R249, 0x1, R0.reuse, P1 ;  /* 0x00000001f9f87824 */ /* 0x100fe200008e0600 */
[-C--:B------:R-:W-:Y:S01]  /*560d0*/  IADD3 R147, P1, R240, R2.reuse, RZ ;  /* 0x00000002f0937210 */ /* 0x080fe20007f3e0ff */
[----:B------:R-:W-:Y:S04]  /*560e0*/  LDGSTS.E [R5+0x14100], desc[UR4][R8.64], P0 ;  /* 0x1410000008057fae */ /* 0x000fe80008121844 */
[--C-:B------:R-:W-:Y:S01]  /*560f0*/  IMAD.X R240, R241, 0x1, R0.reuse, P1 ;  /* 0x00000001f1f07824 */ /* 0x100fe200008e0600 */
[-C--:B------:R-:W-:Y:S01]  /*56100*/  IADD3 R146, P1, R232, R2.reuse, RZ ;  /* 0x00000002e8927210 */ /* 0x080fe20007f3e0ff */
[----:B------:R-:W-:Y:S04]  /*56110*/  LDGSTS.E [R5+0x14500], desc[UR4][R6.64], P0 ;  /* 0x1450000006057fae */ /* 0x000fe80008121844 */
        /* <DEDUP_REMOVED lines=22> */
[----:B------:R-:W-:-:S04]  /*56280*/  IADD3.X R16, R17, R0, RZ, P1, !PT ;  /* 0x0000000011107210 */ /* 0x000fc80000ffe4ff */
[----:B------:R-:W-:Y:S01]  /*56290*/  MOV R17, R16 ;  /* 0x0000001000117202 */ /* 0x000fe20000000f00 */
[----:B------:R-:W-:Y:S02]  /*562a0*/  IMAD.MOV.U32 R16, RZ, RZ, R105 ;  /* 0x000000ffff107224 */ /* 0x000fe400078e0069 */
[----:B------:R-:W4:Y:S04]  /*562b0*/  LDL.LU R105, [R1+0x1484] ;  /* 0x0014840001697983 */ /* 0x000f280000300800 */
[----:B------:R-:W4:Y:S04]  /*562c0*/  LDL.LU R112, [R1+0x14a0] ;  /* 0x0014a00001707983 */ /* 0x000f280000300800 */
[----:B------:R-:W4:Y:S04]  /*562d0*/  LDL.LU R111, [R1+0x14a4] ;  /* 0x0014a400016f7983 */ /* 0x000f280000300800 */
[----:B---3--:R-:W3:Y:S04]  /*562e0*/  LDL.LU R9, [R1+0x14c0] ;  /* 0x0014c00001097983 */ /* 0x008ee80000300800 */
[----:B------:R-:W3:Y:S04]  /*562f0*/  LDL.LU R8, [R1+0x14c4] ;  /* 0x0014c40001087983 */ /* 0x000ee80000300800 */
[----:B------:R-:W3:Y:S04]  /*56300*/  LDL.LU R7, [R1+0x14e0] ;  /* 0x0014e00001077983 */ /* 0x000ee80000300800 */
[----:B------:R-:W3:Y:S01]  /*56310*/  LDL.LU R6, [R1+0x14e4] ;  /* 0x0014e40001067983 */ /* 0x000ee20000300800 */
[----:B------:R-:W-:Y:S01]  /*56320*/  IMAD.MOV.U32 R249, RZ, RZ, R248 ;  /* 0x000000fffff97224 */ /* 0x000fe200078e00f8 */
[----:B------:R-:W-:Y:S01]  /*56330*/  MOV R248, R148 ;  /* 0x0000009400f87202 */ /* 0x000fe20000000f00 */
[----:B------:R-:W-:Y:S01]  /*56340*/  IMAD.MOV.U32 R241, RZ, RZ, R240 ;  /* 0x000000fffff17224 */ /* 0x000fe200078e00f0 */
[----:B------:R-:W-:Y:S01]  /*56350*/  MOV R225, R224 ;  /* 0x000000e000e17202 */ /* 0x000fe20000000f00 */
[----:B------:R-:W-:-:S02]  /*56360*/  IMAD.MOV.U32 R240, RZ, RZ, R147 ;  /* 0x000000fffff07224 */ /* 0x000fc400078e0093 */
[----:B------:R-:W-:Y:S01]  /*56370*/  IMAD.MOV.U32 R233, RZ, RZ, R232 ;  /* 0x000000ffffe97224 */ /* 0x000fe200078e00e8 */
[----:B------:R-:W-:Y:S01]  /*56380*/  LDGSTS.E [R5+0x14900], desc[UR4][R248.64], P0 ;  /* 0x14900000f8057fae */ /* 0x000fe20008121844 */
[----:B------:R-:W-:Y:S02]  /*56390*/  IMAD.MOV.U32 R232, RZ, RZ, R146 ;  /* 0x000000ffffe87224 */ /* 0x000fe400078e0092 */
[----:B------:R-:W-:Y:S01]  /*563a0*/  IMAD.MOV.U32 R224, RZ, RZ, R145 ;  /* 0x000000ffffe07224 */ /* 0x000fe200078e0091 */
[----:B------:R-:W-:Y:S01]  /*563b0*/  LDGSTS.E [R5+0x14d00], desc[UR4][R240.64], P0 ;  /* 0x14d00000f0057fae */ /* 0x000fe20008121844 */
[----:B------:R-:W-:Y:S02]  /*563c0*/  IMAD.MOV.U32 R217, RZ, RZ, R216 ;  /* 0x000000ffffd97224 */ /* 0x000fe400078e00d8 */
[----:B------:R-:W-:Y:S02]  /*563d0*/  IMAD.MOV.U32 R216, RZ, RZ, R144 ;  /* 0x000000ffffd87224 */ /* 0x000fe400078e0090 */
[----:B------:R-:W-:Y:S01]  /*563e0*/  IMAD.MOV.U32 R209, RZ, RZ, R208 ;  /* 0x000000ffffd17224 */ /* 0x000fe200078e00d0 */
[----:B------:R-:W-:Y:S01]  /*563f0*/  MOV R208, R143 ;  /* 0x0000008f00d07202 */ /* 0x000fe20000000f00 */
        /* <DEDUP_REMOVED lines=12> */
[----:B------:R-:W-:Y:S01]  /*564c0*/  MOV R168, R138 ;  /* 0x0000008a00a87202 */ /* 0x000fe20000000f00 */
[----:B------:R-:W-:Y:S01]  /*564d0*/  IMAD.MOV.U32 R161, RZ, RZ, R160 ;  /* 0x000000ffffa17224 */ /* 0x000fe200078e00a0 */
[----:B------:R-:W-:Y:S01]  /*564e0*/  LDGSTS.E [R5+0x15d00], desc[UR4][R208.64], P0 ;  /* 0x15d00000d0057fae */ /* 0x000fe20008121844 */
[----:B------:R-:W-:-:S02]  /*564f0*/  IMAD.MOV.U32 R160, RZ, RZ, R137 ;  /* 0x000000ffffa07224 */ /* 0x000fc400078e0089 */
[----:B------:R-:W-:Y:S01]  /*56500*/  IMAD.MOV.U32 R153, RZ, RZ, R152 ;  /* 0x000000ffff997224 */ /* 0x000fe200078e0098 */
[----:B------:R-:W-:Y:S01]  /*56510*/  LDGSTS.E [R5+0x16100], desc[UR4][R200.64], P0 ;  /* 0x16100000c8057fae */ /* 0x000fe20008121844 */
[----:B------:R-:W-:Y:S01]  /*56520*/  IMAD.MOV.U32 R152, RZ, RZ, R136 ;  /* 0x000000ffff987224 */ /* 0x000fe200078e0088 */
[----:B------:R-:W-:Y:S02]  /*56530*/  LOP3.LUT R113, R10, 0x40, RZ, 0x3c, !PT ;  /* 0x000000400a717812 */ /* 0x000fe400078e3cff */
[----:B------:R-:W-:Y:S04]  /*56540*/  LDGSTS.E [R5+0x16500], desc[UR4][R192.64], P0 ;  /* 0x16500000c0057fae */ /* 0x000fe80008121844 */
[----:B------:R-:W-:Y:S04]  /*56550*/  LDGSTS.E [R5+0x16900], desc[UR4][R184.64], P0 ;  /* 0x16900000b8057fae */ /* 0x000fe80008121844 */
[----:B------:R-:W-:Y:S04]  /*56560*/  LDGSTS.E [R5+0x16d00], desc[UR4][R176.64], P0 ;  /* 0x16d00000b0057fae */ /* 0x000fe80008121844 */
[----:B------:R-:W-:Y:S04]  /*56570*/  LDGSTS.E [R5+0x17100], desc[UR4][R168.64], P0 ;  /* 0x17100000a8057fae */ /* 0x000fe80008121844 */
[----:B------:R-:W-:Y:S04]  /*56580*/  LDGSTS.E [R5+0x17500], desc[UR4][R160.64], P0 ;  /* 0x17500000a0057fae */ /* 0x000fe80008121844 */
[----:B------:R-:W-:Y:S04]  /*56590*/  LDGSTS.E [R5+0x17900], desc[UR4][R152.64], P0 ;  /* 0x1790000098057fae */ /* 0x000fe80008121844 */
[----:B------:R1:W-:Y:S02]  /*565a0*/  LDGSTS.E [R5+0x17d00], desc[UR4][R16.64], P0 ;  /* 0x17d0000010057fae */ /* 0x0003e40008121844 */
[----:B-1----:R-:W-:Y:S01]  /*565b0*/  VIADD R5, R113, UR8 ;  /* 0x0000000871057c36 */ /* 0x002fe20008000000 */
[----:B------:R-:W-:-:S02]  /*565c0*/  IADD3 R108, P1, R108, R2, RZ ;  /* 0x000000026c6c7210 */ /* 0x000fc40007f3e0ff */
[----:B--2---:R-:W-:-:S03]  /*565d0*/  IADD3 R106, P2, R106, R2, RZ ;  /* 0x000000026a6a7210 */ /* 0x004fc60007f5e0ff */
[--C-:B------:R-:W-:Y:S01]  /*565e0*/  IMAD.X R109, R109, 0x1, R0.reuse, P1 ;  /* 0x000000016d6d7824 */ /* 0x100fe200008e0600 */
[----:B------:R-:W-:Y:S01]  /*565f0*/  STL [R1+0x1444], R108 ;  /* 0x0014446c01007387 */ /* 0x000fe20000100800 */
[----:B------:R-:W-:Y:S01]  /*56600*/  MOV R114, R108 ;  /* 0x0000006c00727202 */ /* 0x000fe20000000f00 */
[----:B------:R-:W-:Y:S02]  /*56610*/  IMAD.X R107, R107, 0x1, R0, P2 ;  /* 0x000000016b6b7824 */ /* 0x000fe400010e0600 */
[----:B------:R1:W-:Y:S01]  /*56620*/  STL [R1+0x1440], R109 ;  /* 0x0014406d01007387 */ /* 0x0003e20000100800 */
[----:B------:R-:W-:-:S03]  /*56630*/  IMAD.MOV.U32 R115, RZ, RZ, R109 ;  /* 0x000000ffff737224 */ /* 0x000fc600078e006d */
[----:B------:R-:W-:Y:S04]  /*56640*/  STL [R1+0x1464], R106 ;  /* 0x0014646a01007387 */ /* 0x000fe80000100800 */
[----:B------:R2:W-:Y:S04]  /*56650*/  STL [R1+0x1460], R107 ;  /* 0x0014606b01007387 */ /* 0x0005e80000100800 */
[----:B-1----:R-:W3:Y:S04]  /*56660*/  LDL.LU R109, [R1+0x1500] ;  /* 0x00150000016d7983 */ /* 0x002ee80000300800 */
[----:B------:R-:W3:Y:S04]  /*56670*/  LDL.LU R108, [R1+0x1504] ;  /* 0x00150400016c7983 */ /* 0x000ee80000300800 */
[----:B------:R1:W-:Y:S02]  /*56680*/  LDGSTS.E [R5+0x200], desc[UR4][R114.64], P0 ;  /* 0x0020000072057fae */ /* 0x0003e40008121844 */
[----:B-1----:R-:W-:-:S02]  /*56690*/  IMAD.MOV.U32 R115, RZ, RZ, R107 ;  /* 0x000000ffff737224 */ /* 0x002fc400078e006b */
[----:B------:R-:W-:Y:S01]  /*566a0*/  IMAD.MOV.U32 R114, RZ, RZ, R106 ;  /* 0x000000ffff727224 */ /* 0x000fe200078e006a */
[----:B--2---:R-:W2:Y:S04]  /*566b0*/  LDL.LU R107, [R1+0x1520] ;  /* 0x00152000016b7983 */ /* 0x004ea80000300800 */
[----:B------:R-:W2:Y:S04]  /*566c0*/  LDL.LU R106, [R1+0x1524] ;  /* 0x00152400016a7983 */ /* 0x000ea80000300800 */
[----:B------:R1:W-:Y:S01]  /*566d0*/  LDGSTS.E [R5+0x600], desc[UR4][R114.64], P0 ;  /* 0x0060000072057fae */ /* 0x0003e20008121844 */
[----:B----4-:R-:W-:-:S05]  /*566e0*/  IADD3 R105, P1, R105, R2, RZ ;  /* 0x0000000269697210 */ /* 0x010fca0007f3e0ff */
[----:B------:R-:W-:Y:S01]  /*566f0*/  IMAD.X R110, R110, 0x1, R0, P1 ;  /* 0x000000016e6e7824 */ /* 0x000fe200008e0600 */
[----:B------:R-:W-:Y:S01]  /*56700*/  IADD3 R111, P2, R111, R2, RZ ;  /* 0x000000026f6f7210 */ /* 0x000fe20007f5e0ff */
[----:B------:R-:W-:Y:S03]  /*56710*/  STL [R1+0x1484], R105 ;  /* 0x0014846901007387 */ /* 0x000fe60000100800 */
[----:B------:R-:W-:Y:S01]  /*56720*/  IADD3.X R112, R112, R0, RZ, P2, !PT ;  /* 0x0000000070707210 */ /* 0x000fe200017fe4ff */
[----:B------:R4:W-:Y:S01]  /*56730*/  STL [R1+0x1480], R110 ;  /* 0x0014806e01007387 */ /* 0x0009e20000100800 */
[----:B-1----:R-:W-:Y:S01]  /*56740*/  IMAD.MOV.U32 R115, RZ, RZ, R110 ;  /* 0x000000ffff737224 */ /* 0x002fe200078e006e */
[----:B---3--:R-:W-:Y:S02]  /*56750*/  IADD3 R8, P1, R8, R2, RZ ;  /* 0x0000000208087210 */ /* 0x008fe40007f3e0ff */
[----:B------:R-:W-:Y:S01]  /*56760*/  STL [R1+0x14a4], R111 ;  /* 0x0014a46f01007387 */ /* 0x000fe20000100800 */
[----:B------:R-:W-:-:S02]  /*56770*/  IMAD.MOV.U32 R114, RZ, RZ, R105 ;  /* 0x000000ffff727224 */ /* 0x000fc400078e0069 */
[----:B------:R-:W-:Y:S01]  /*56780*/  IMAD.MOV.U32 R113, RZ, RZ, R112 ;  /* 0x000000ffff717224 */ /* 0x000fe200078e0070 */
[----:B------:R-:W-:Y:S01]  /*56790*/  IADD3.X R9, R9, R0, RZ, P1, !PT ;  /* 0x0000000009097210 */ /* 0x000fe20000ffe4ff */
[----:B----4-:R-:W3:Y:S01]  /*567a0*/  LDL.LU R110, [R1+0x1540] ;  /* 0x00154000016e7983 */ /* 0x010ee20000300800 */
[----:B------:R-:W-:-:S03]  /*567b0*/  IADD3 R6, P2, R6, R2, RZ ;  /* 0x0000000206067210 */ /* 0x000fc60007f5e0ff */
[----:B------:R1:W-:Y:S02]  /*567c0*/  STL [R1+0x14a0], R112 ;  /* 0x0014a07001007387 */ /* 0x0003e40000100800 */
[----:B------:R-:W-:Y:S02]  /*567d0*/  IMAD.X R7, R7, 0x1, R0, P2 ;  /* 0x0000000107077824 */ /* 0x000fe400010e0600 */
[----:B------:R-:W4:Y:S04]  /*567e0*/  LDL.LU R105, [R1+0x1544] ;  /* 0x0015440001697983 */ /* 0x000f280000300800 */
[----:B------:R-:W-:Y:S01]  /*567f0*/  LDGSTS.E [R5+0xa00], desc[UR4][R114.64], P0 ;  /* 0x00a0000072057fae */ /* 0x000fe20008121844 */
[----:B-1----:R-:W-:-:S03]  /*56800*/  IMAD.MOV.U32 R112, RZ, RZ, R111 ;  /* 0x000000ffff707224 */ /* 0x002fc600078e006f */
        /* <DEDUP_REMOVED lines=10> */
[----:B-1----:R-:W-:Y:S01]  /*568b0*/  IMAD.MOV.U32 R112, RZ, RZ, R6 ;  /* 0x000000ffff707224 */ /* 0x002fe200078e0006 */
[----:B------:R-:W-:-:S02]  /*568c0*/  MOV R113, R7 ;  /* 0x0000000700717202 */ /* 0x000fc40000000f00 */
[----:B------:R-:W3:Y:S04]  /*568d0*/  LDL.LU R7, [R1+0x1580] ;  /* 0x0015800001077983 */ /* 0x000ee80000300800 */
[----:B------:R-:W3:Y:S04]  /*568e0*/  LDL.LU R6, [R1+0x1584] ;  /* 0x0015840001067983 */ /* 0x000ee80000300800 */
[----:B------:R1:W-:Y:S01]  /*568f0*/  LDGSTS.E [R5+0x1600], desc[UR4][R112.64], P0 ;  /* 0x0160000070057fae */ /* 0x0003e20008121844 */
[----:B------:R-:W-:-:S05]  /*56900*/  IADD3 R108, P1, R108, R2, RZ ;  /* 0x000000026c6c7210 */ /* 0x000fca0007f3e0ff */
[----:B------:R-:W-:Y:S01]  /*56910*/  IMAD.X R109, R109, 0x1, R0, P1 ;  /* 0x000000016d6d7824 */ /* 0x000fe200008e0600 */
[----:B------:R-:W-:Y:S01]  /*56920*/  STL [R1+0x1504], R108 ;  /* 0x0015046c01007387 */ /* 0x000fe20000100800 */
[----:B-1----:R-:W-:Y:S02]  /*56930*/  IMAD.MOV.U32 R112, RZ, RZ, R108 ;  /* 0x000000ffff707224 */ /* 0x002fe400078e006c */
[----:B------:R-:W-:Y:S01]  /*56940*/  IMAD.MOV.U32 R113, RZ, RZ, R109 ;  /* 0x000000ffff717224 */ /* 0x000fe200078e006d */
[----:B------:R1:W-:Y:S04]  /*56950*/  STL [R1+0x1500], R109 ;  /* 0x0015006d01007387 */ /* 0x0003e80000100800 */
[----:B------:R1:W-:Y:S01]  /*56960*/  LDGSTS.E [R5+0x1a00], desc[UR4][R112.64], P0 ;  /* 0x01a0000070057fae */ /* 0x0003e20008121844 */
[----:B--2---:R-:W-:-:S05]  /*56970*/  IADD3 R106, P2, R106, R2, RZ ;  /* 0x000000026a6a7210 */ /* 0x004fca0007f5e0ff */
[----:B------:R-:W-:Y:S01]  /*56980*/  IMAD.X R107, R107, 0x1, R0, P2 ;  /* 0x000000016b6b7824 */ /* 0x000fe200010e0600 */
[----:B------:R-:W-:Y:S04]  /*56990*/  STL [R1+0x1524], R106 ;  /* 0x0015246a01007387 */ /* 0x000fe80000100800 */
[----:B-1----:R-:W2:Y:S04]  /*569a0*/  LDL.LU R109, [R1+0x15a0] ;  /* 0x0015a000016d7983 */ /* 0x002ea80000300800 */
[----:B------:R1:W-:Y:S04]  /*569b0*/  STL [R1+0x1520], R107 ;  /* 0x0015206b01007387 */ /* 0x0003e80000100800 */
[----:B------:R-:W2:Y:S01]  /*569c0*/  LDL.LU R108, [R1+0x15a4] ;  /* 0x0015a400016c7983 */ /* 0x000ea20000300800 */
[----:B------:R-:W-:Y:S01]  /*569d0*/  MOV R112, R106 ;  /* 0x0000006a00707202 */ /* 0x000fe20000000f00 */
[----:B------:R-:W-:-:S02]  /*569e0*/  IMAD.MOV.U32 R113, RZ, RZ, R107 ;  /* 0x000000ffff717224 */ /* 0x000fc400078e006b */
[----:B-1----:R-:W2:Y:S04]  /*569f0*/  LDL.LU R107, [R1+0x15c0] ;  /* 0x0015c000016b7983 */ /* 0x002ea80000300800 */
[----:B------:R-:W2:Y:S04]  /*56a00*/  LDL.LU R106, [R1+0x15c4] ;  /* 0x0015c400016a7983 */ /* 0x000ea80000300800 */
[----:B------:R-:W-:Y:S01]  /*56a10*/  LDGSTS.E [R5+0x1e00], desc[UR4][R112.64], P0 ;  /* 0x01e0000070057fae */ /* 0x000fe20008121844 */
[----:B----4-:R-:W-:-:S05]  /*56a20*/  IADD3 R105, P1, R105, R2, RZ ;  /* 0x0000000269697210 */ /* 0x010fca0007f3e0ff */
[----:B---3--:R-:W-:Y:S01]  /*56a30*/  IMAD.X R110, R110, 0x1, R0, P1 ;  /* 0x000000016e6e7824 */ /* 0x008fe200008e0600 */
[----:B------:R-:W-:Y:S04]  /*56a40*/  STL [R1+0x1544], R105 ;  /* 0x0015446901007387 */ /* 0x000fe80000100800 */
[----:B------:R1:W-:Y:S01]  /*56a50*/  STL [R1+0x1540], R110 ;  /* 0x0015406e01007387 */ /* 0x0003e20000100800 */
[----:B------:R-:W-:Y:S01]  /*56a60*/  IMAD.MOV.U32 R114, RZ, RZ, R105 ;  /* 0x000000ffff727224 */ /* 0x000fe200078e0069 */
[----:B------:R-:W-:-:S05]  /*56a70*/  MOV R115, R110 ;  /* 0x0000006e00737202 */ /* 0x000fca0000000f00 */
[----:B------:R3:W-:Y:S01]  /*56a80*/  LDGSTS.E [R5+0x2200], desc[UR4][R114.64], P0 ;  /* 0x0220000072057fae */ /* 0x0007e20008121844 */
[----:B------:R-:W-:-:S05]  /*56a90*/  IADD3 R8, P2, R8, R2, RZ ;  /* 0x0000000208087210 */ /* 0x000fca0007f5e0ff */
[----:B------:R-:W-:Y:S01]  /*56aa0*/  IMAD.X R9, R9, 0x1, R0, P2 ;  /* 0x0000000109097824 */ /* 0x000fe200010e0600 */
[----:B------:R-:W-:Y:S04]  /*56ab0*/  STL [R1+0x1564], R8 ;  /* 0x0015640801007387 */ /* 0x000fe80000100800 */
[----:B------:R-:W4:Y:S04]  /*56ac0*/  LDL.LU R112, [R1+0x15e0] ;  /* 0x0015e00001707983 */ /* 0x000f280000300800 */
[----:B------:R1:W-:Y:S04]  /*56ad0*/  STL [R1+0x1560], R9 ;  /* 0x0015600901007387 */ /* 0x0003e80000100800 */
[----:B------:R-:W4:Y:S01]  /*56ae0*/  LDL.LU R111, [R1+0x15e4] ;  /* 0x0015e400016f7983 */ /* 0x000f220000300800 */
[----:B---3--:R-:W-:-:S03]  /*56af0*/  IMAD.MOV.U32 R115, RZ, RZ, R9 ;  /* 0x000000ffff737224 */ /* 0x008fc600078e0009 */
[----:B-1----:R-:W3:Y:S01]  /*56b00*/  LDL.LU R110, [R1+0x1600] ;  /* 0x00160000016e7983 */ /* 0x002ee20000300800 */
[----:B------:R-:W-:-:S03]  /*56b10*/  IMAD.MOV.U32 R114, RZ, RZ, R8 ;  /* 0x000000ffff727224 */ /* 0x000fc600078e0008 */
[----:B------:R-:W3:Y:S04]  /*56b20*/  LDL.LU R105, [R1+0x1604] ;  /* 0x0016040001697983 */ /* 0x000ee80000300800 */
[----:B------:R-:W3:Y:S04]  /*56b30*/  LDL.LU R9, [R1+0x1620] ;  /* 0x0016200001097983 */ /* 0x000ee80000300800 */
[----:B------:R-:W3:Y:S01]  /*56b40*/  LDL.LU R8, [R1+0x1624] ;  /* 0x0016240001087983 */ /* 0x000ee20000300800 */
[----:B------:R-:W-:-:S03]  /*56b50*/  IADD3 R6, P1, R6, R2, RZ ;  /* 0x0000000206067210 */ /* 0x000fc60007f3e0ff */
[----:B------:R1:W-:Y:S02]  /*56b60*/  LDGSTS.E [R5+0x2600], desc[UR4][R114.64], P0 ;  /* 0x0260000072057fae */ /* 0x0003e40008121844 */
[----:B------:R-:W-:Y:S02]  /*56b70*/  IMAD.X R7, R7, 0x1, R0, P1 ;  /* 0x0000000107077824 */ /* 0x000fe400008e0600 */
[----:B------:R-:W-:Y:S04]  /*56b80*/  STL [R1+0x1584], R6 ;  /* 0x0015840601007387 */ /* 0x000fe80000100800 */
[----:B------:R2:W-:Y:S01]  /*56b90*/  STL [R1+0x1580], R7 ;  /* 0x0015800701007387 */ /* 0x0005e20000100800 */
[----:B-1----:R-:W-:Y:S01]  /*56ba0*/  MOV R114, R6 ;  /* 0x0000000600727202 */ /* 0x002fe20000000f00 */
[----:B------:R-:W-:-:S05]  /*56bb0*/  IMAD.MOV.U32 R115, RZ, RZ, R7 ;  /* 0x000000ffff737224 */ /* 0x000fca00078e0007 */
[----:B------:R1:W-:Y:S01]  /*56bc0*/  LDGSTS.E [R5+0x2a00], desc[UR4][R114.64], P0 ;  /* 0x02a0000072057fae */ /* 0x0003e20008121844 */
[----:B--2---:R-:W-:-:S05]  /*56bd0*/  IADD3 R108, P2, R108, R2, RZ ;  /* 0x000000026c6c7210 */ /* 0x004fca0007f5e0ff */
[----:B------:R-:W-:Y:S01]  /*56be0*/  IMAD.X R109, R109, 0x1, R0, P2 ;  /* 0x000000016d6d7824 */ /* 0x000fe200010e0600 */
[----:B------:R-:W-:Y:S04]  /*56bf0*/  STL [R1+0x15a4], R108 ;  /* 0x0015a46c01007387 */ /* 0x000fe80000100800 */
[----:B------:R-:W2:Y:S01]  /*56c00*/  LDL.LU R7, [R1+0x1640] ;  /* 0x0016400001077983 */ /* 0x000ea20000300800 */
[----:B-1----:R-:W-:-:S03]  /*56c10*/  IMAD.MOV.U32 R115, RZ, RZ, R109 ;  /* 0x000000ffff737224 */ /* 0x002fc600078e006d */
[----:B------:R1:W-:Y:S01]  /*56c20*/  STL [R1+0x15a0], R109 ;  /* 0x0015a06d01007387 */ /* 0x0003e20000100800 */
[----:B------:R-:W-:-:S03]  /*56c30*/  IMAD.MOV.U32 R114, RZ, RZ, R108 ;  /* 0x000000ffff727224 */ /* 0x000fc600078e006c */
[----:B------:R-:W2:Y:S01]  /*56c40*/  LDL.LU R6, [R1+0x1644] ;  /* 0x0016440001067983 */ /* 0x000ea20000300800 */
[----:B------:R-:W-:-:S03]  /*56c50*/  IADD3 R106, P1, R106, R2, RZ ;  /* 0x000000026a6a7210 */ /* 0x000fc60007f3e0ff */
[----:B------:R1:W-:Y:S04]  /*56c60*/  LDGSTS.E [R5+0x2e00], desc[UR4][R114.64], P0 ;  /* 0x02e0000072057fae */ /* 0x0003e80008121844 */
[----:B-1----:R-:W2:Y:S04]  /*56c70*/  LDL.LU R109, [R1+0x1660] ;  /* 0x00166000016d7983 */ /* 0x002ea80000300800 */
[----:B------:R-:W2:Y:S01]  /*56c80*/  LDL.LU R108, [R1+0x1664] ;  /* 0x00166400016c7983 */ /* 0x000ea20000300800 */
[----:B------:R-:W-:-:S03]  /*56c90*/  IMAD.X R107, R107, 0x1, R0, P1 ;  /* 0x000000016b6b7824 */ /* 0x000fc600008e0600 */
[----:B------:R-:W-:Y:S01]  /*56ca0*/  STL [R1+0x15c4], R106 ;  /* 0x0015c46a01007387 */ /* 0x000fe20000100800 */
[----:B------:R-:W-:-:S03]  /*56cb0*/  IMAD.MOV.U32 R115, RZ, RZ, R107 ;  /* 0x000000ffff737224 */ /* 0x000fc600078e006b */
[----:B------:R1:W-:Y:S01]  /*56cc0*/  STL [R1+0x15c0], R107 ;  /* 0x0015c06b01007387 */ /* 0x0003e20000100800 */
[----:B------:R-:W-:-:S05]  /*56cd0*/  IMAD.MOV.U32 R114, RZ, RZ, R106 ;  /* 0x000000ffff727224 */ /* 0x000fca00078e006a */
[----:B------:R-:W-:Y:S01]  /*56ce0*/  LDGSTS.E [R5+0x3200], desc[UR4][R114.64], P0 ;  /* 0x0320000072057fae */ /* 0x000fe20008121844 */
[----:B----4-:R-:W-:-:S04]  /*56cf0*/  IADD3 R111, P2, R111, R2, RZ ;  /* 0x000000026f6f7210 */ /* 0x010fc80007f5e0ff */
[----:B------:R-:W-:Y:S01]  /*56d00*/  IADD3.X R112, R112, R0, RZ, P2, !PT ;  /* 0x0000000070707210 */ /* 0x000fe200017fe4ff */
[----:B------:R-:W-:Y:S01]  /*56d10*/  STL [R1+0x15e4], R111 ;  /* 0x0015e46f01007387 */ /* 0x000fe20000100800 */
[----:B---3--:R-:W-:-:S03]  /*56d20*/  IADD3 R105, P1, R105, R2, RZ ;  /* 0x0000000269697210 */ /* 0x008fc60007f3e0ff */
[----:B-1----:R-:W3:Y:S01]  /*56d30*/  LDL.LU R107, [R1+0x1680] ;  /* 0x00168000016b7983 */ /* 0x002ee20000300800 */
[----:B------:R-:W-:Y:S01]  /*56d40*/  IMAD.MOV.U32 R113, RZ, RZ, R112 ;  /* 0x000000ffff717224 */ /* 0x000fe200078e0070 */
[----:B------:R-:W-:Y:S02]  /*56d50*/  IADD3.X R110, R110, R0, RZ, P1, !PT ;  /* 0x000000006e6e7210 */ /* 0x000fe40000ffe4ff */
[----:B------:R1:W-:Y:S01]  /*56d60*/  STL [R1+0x15e0], R112 ;  /* 0x0015e07001007387 */ /* 0x0003e20000100800 */
[----:B------:R-:W-:-:S03]  /*56d70*/  IADD3 R8, P2, R8, R2, RZ ;  /* 0x0000000208087210 */ /* 0x000fc60007f5e0ff */
[----:B------:R-:W4:Y:S01]  /*56d80*/  LDL.LU R106, [R1+0x1684] ;  /* 0x00168400016a7983 */ /* 0x000f220000300800 */
[----:B-1----:R-:W-:-:S03]  /*56d90*/  IMAD.MOV.U32 R112, RZ, RZ, R111 ;  /* 0x000000ffff707224 */ /* 0x002fc600078e006f */
[----:B------:R-:W-:Y:S01]  /*56da0*/  STL [R1+0x1604], R105 ;  /* 0x0016046901007387 */ /* 0x000fe20000100800 */
[----:B------:R-:W-:-:S03]  /*56db0*/  IMAD.X R9, R9, 0x1, R0, P2 ;  /* 0x0000000109097824 */ /* 0x000fc600010e0600 */
        /* <DEDUP_REMOVED lines=14> */
[----:B--2---:R-:W-:-:S05]  /*56ea0*/  IADD3 R6, P1, R6, R2, RZ ;  /* 0x0000000206067210 */ /* 0x004fca0007f3e0ff */
[----:B------:R-:W-:Y:S01]  /*56eb0*/  IMAD.X R7, R7, 0x1, R0, P1 ;  /* 0x0000000107077824 */ /* 0x000fe200008e0600 */
[----:B------:R-:W-:Y:S01]  /*56ec0*/  STL [R1+0x1644], R6 ;  /* 0x0016440601007387 */ /* 0x000fe20000100800 */
[----:B------:R-:W-:-:S03]  /*56ed0*/  IADD3 R108, P2, R108, R2, RZ ;  /* 0x000000026c6c7210 */ /* 0x000fc60007f5e0ff */
[----:B------:R2:W-:Y:S01]  /*56ee0*/  STL [R1+0x1640], R7 ;  /* 0x0016400701007387 */ /* 0x0005e20000100800 */
[----:B-1----:R-:W-:Y:S02]  /*56ef0*/  IMAD.MOV.U32 R113, RZ, RZ, R7 ;  /* 0x000000ffff717224 */ /* 0x002fe400078e0007 */
[----:B------:R-:W-:Y:S01]  /*56f00*/  IMAD.X R109, R109, 0x1, R0, P2 ;  /* 0x000000016d6d7824 */ /* 0x000fe200010e0600 */
[----:B------:R-:W-:Y:S01]  /*56f10*/  STL [R1+0x1664], R108 ;  /* 0x0016646c01007387 */ /* 0x000fe20000100800 */
[----:B------:R-:W-:-:S03]  /*56f20*/  IMAD.MOV.U32 R112, RZ, RZ, R6 ;  /* 0x000000ffff707224 */ /* 0x000fc600078e0006 */
[----:B--2---:R-:W2:Y:S04]  /*56f30*/  LDL.LU R7, [R1+0x16e0] ;  /* 0x0016e00001077983 */ /* 0x004ea80000300800 */
[----:B------:R1:W-:Y:S04]  /*56f40*/  STL [R1+0x1660], R109 ;  /* 0x0016606d01007387 */ /* 0x0003e80000100800 */
[----:B------:R-:W2:Y:S04]  /*56f50*/  LDL.LU R6, [R1+0x16e4] ;  /* 0x0016e40001067983 */ /* 0x000ea80000300800 */
[----:B------:R1:W-:Y:S02]  /*56f60*/  LDGSTS.E [R5+0x4200], desc[UR4][R112.64], P0 ;  /* 0x0420000070057fae */ /* 0x0003e40008121844 */
[----:B-1----:R-:W-:Y:S01]  /*56f70*/  MOV R112, R108 ;  /* 0x0000006c00707202 */ /* 0x002fe20000000f00 */
[----:B------:R-:W-:-:S02]  /*56f80*/  IMAD.MOV.U32 R113, RZ, RZ, R109 ;  /* 0x000000ffff717224 */ /* 0x000fc400078e006d */
[----:B------:R-:W2:Y:S04]  /*56f90*/  LDL.LU R109, [R1+0x1700] ;  /* 0x00170000016d7983 */ /* 0x000ea80000300800 */
        /* <DEDUP_REMOVED lines=36> */
[----:B------:R-:W2:Y:S04]  /*571e0*/  LDL.LU R8, [R1+0x1784] ;  /* 0x0017840001087983 */ /* 0x000ea80000300800 */
[----:B------:R1:W-:Y:S04]  /*571f0*/  LDGSTS.E [R5+0x5600], desc[UR4][R114.64], P0 ;  /* 0x0560000072057fae */ /* 0x0003e80008121844 */
[----:B-1----:R-:W2:Y:S04]  /*57200*/  LDL.LU R7, [R1+0x17a0] ;  /* 0x0017a00001077983 */ /* 0x002ea80000300800 */
[----:B------:R-:W2:Y:S01]  /*57210*/  LDL.LU R6, [R1+0x17a4] ;  /* 0x0017a40001067983 */ /* 0x000ea20000300800 */
[----:B------:R-:W-:-:S05]  /*57220*/  IADD3 R108, P1, R108, R2, RZ ;  /* 0x000000026c6c7210 */ /* 0x000fca0007f3e0ff */
[----:B------:R-:W-:Y:S01]  /*57230*/  IMAD.X R109, R109, 0x1, R0, P1 ;  /* 0x000000016d6d7824 */ /* 0x000fe200008e0600 */
[----:B------:R-:W-:Y:S01]  /*57240*/  STL [R1+0x1704], R108 ;  /* 0x0017046c01007387 */ /* 0x000fe20000100800 */
[----:B------:R-:W-:Y:S02]  /*57250*/  IMAD.MOV.U32 R114, RZ, RZ, R108 ;  /* 0x000000ffff727224 */ /* 0x000fe400078e006c */
[----:B------:R-:W-:Y:S01]  /*57260*/  IMAD.MOV.U32 R115, RZ, RZ, R109 ;  /* 0x000000ffff737224 */ /* 0x000fe200078e006d */
[----:B------:R1:W-:Y:S04]  /*57270*/  STL [R1+0x1700], R109 ;  /* 0x0017006d01007387 */ /* 0x0003e80000100800 */
        /* <DEDUP_REMOVED lines=43> */
[----:B------:R-:W2:Y:S04]  /*57530*/  LDL.LU.64 R6, [R1+0x1028] ;  /* 0x0010280001067983 */ /* 0x000ea80000300a00 */
[----:B------:R1:W-:Y:S01]  /*57540*/  LDGSTS.E [R5+0x6e00], desc[UR4][R112.64], P0 ;  /* 0x06e0000070057fae */ /* 0x0003e20008121844 */
[----:B----4-:R-:W-:-:S05]  /*57550*/  IADD3 R108, P1, R108, R2, RZ ;  /* 0x000000026c6c7210 */ /* 0x010fca0007f3e0ff */
[----:B---3--:R-:W-:Y:S01]  /*57560*/  IMAD.X R109, R109, 0x1, R0, P1 ;  /* 0x000000016d6d7824 */ /* 0x008fe200008e0600 */
[----:B------:R-:W-:Y:S04]  /*57570*/  STL [R1+0x17c4], R108 ;  /* 0x0017c46c01007387 */ /* 0x000fe80000100800 */
[----:B------:R3:W-:Y:S04]  /*57580*/  STL [R1+0x17c0], R109 ;  /* 0x0017c06d01007387 */ /* 0x0007e80000100800 */
[----:B------:R-:W-:Y:S01]  /*57590*/  LDGSTS.E [R5+0x7200], desc[UR4][R108.64], P0 ;  /* 0x072000006c057fae */ /* 0x000fe20008121844 */
[----:B------:R-:W-:-:S05]  /*575a0*/  IADD3 R106, P2, R106, R2, RZ ;  /* 0x000000026a6a7210 */ /* 0x000fca0007f5e0ff */
[----:B------:R-:W-:Y:S01]  /*575b0*/  STL [R1+0x17e4], R106 ;  /* 0x0017e46a01007387 */ /* 0x000fe20000100800 */
[----:B------:R-:W-:-:S03]  /*575c0*/  IMAD.X R107, R107, 0x1, R0, P2 ;  /* 0x000000016b6b7824 */ /* 0x000fc600010e0600 */
[----:B------:R-:W4:Y:S04]  /*575d0*/  LDL.LU.64 R116, [R1+0x1008] ;  /* 0x0010080001747983 */ /* 0x000f280000300a00 */
[----:B------:R1:W-:Y:S04]  /*575e0*/  STL [R1+0x17e0], R107 ;  /* 0x0017e06b01007387 */ /* 0x0003e80000100800 */
[----:B------:R-:W4:Y:S04]  /*575f0*/  LDL.LU.64 R114, [R1+0xfe8] ;  /* 0x000fe80001727983 */ /* 0x000f280000300a00 */
[----:B---3--:R-:W3:Y:S01]  /*57600*/  LDL.LU.64 R108, [R1+0xfc8] ;  /* 0x000fc800016c7983 */ /* 0x008ee20000300a00 */
[----:B------:R-:W-:Y:S01]  /*57610*/  IADD3 R105, P1, R105, R2, RZ ;  /* 0x0000000269697210 */ /* 0x000fe20007f3e0ff */
[----:B-1----:R-:W-:Y:S01]  /*57620*/  IMAD.MOV.U32 R112, RZ, RZ, R106 ;  /* 0x000000ffff707224 */ /* 0x002fe200078e006a */
[----:B------:R-:W-:-:S02]  /*57630*/  MOV R113, R107 ;  /* 0x0000006b00717202 */ /* 0x000fc40000000f00 */
[----:B------:R-:W3:Y:S01]  /*57640*/  LDL.LU.64 R106, [R1+0xfa8] ;  /* 0x000fa800016a7983 */ /* 0x000ee20000300a00 */
[----:B------:R-:W-:-:S03]  /*57650*/  IMAD.X R110, R110, 0x1, R0, P1 ;  /* 0x000000016e6e7824 */ /* 0x000fc600008e0600 */
[----:B------:R-:W-:Y:S01]  /*57660*/  STL [R1+0x1804], R105 ;  /* 0x0018046901007387 */ /* 0x000fe20000100800 */
[----:B------:R-:W-:-:S03]  /*57670*/  IMAD.MOV.U32 R111, RZ, RZ, R110 ;  /* 0x000000ffff6f7224 */ /* 0x000fc600078e006e */
[----:B------:R1:W-:Y:S04]  /*57680*/  STL [R1+0x1800], R110 ;  /* 0x0018006e01007387 */ /* 0x0003e80000100800 */
[----:B------:R-:W-:Y:S01]  /*57690*/  LDGSTS.E [R5+0x7600], desc[UR4][R112.64], P0 ;  /* 0x0760000070057fae */ /* 0x000fe20008121844 */
[----:B-1----:R-:W-:-:S05]  /*576a0*/  IMAD.MOV.U32 R110, RZ, RZ, R105 ;  /* 0x000000ffff6e7224 */ /* 0x002fca00078e0069 */
[----:B------:R-:W-:Y:S01]  /*576b0*/  LDGSTS.E [R5+0x7a00], desc[UR4][R110.64], P0 ;  /* 0x07a000006e057fae */ /* 0x000fe20008121844 */
[----:B--2---:R-:W-:-:S05]  /*576c0*/  IADD3 R8, P2, R8, R2, RZ ;  /* 0x0000000208087210 */ /* 0x004fca0007f5e0ff */
[----:B------:R-:W-:Y:S01]  /*576d0*/  STL [R1+0x1824], R8 ;  /* 0x0018240801007387 */ /* 0x000fe20000100800 */
[----:B------:R-:W-:-:S03]  /*576e0*/  IMAD.X R9, R9, 0x1, R0, P2 ;  /* 0x0000000109097824 */ /* 0x000fc600010e0600 */
[----:B------:R-:W2:Y:S04]  /*576f0*/  LDL.LU.64 R112, [R1+0xf88] ;  /* 0x000f880001707983 */ /* 0x000ea80000300a00 */
[----:B------:R1:W-:Y:S04]  /*57700*/  STL [R1+0x1820], R9 ;  /* 0x0018200901007387 */ /* 0x0003e80000100800 */
[----:B------:R-:W2:Y:S01]  /*57710*/  LDL.LU.64 R110, [R1+0xf68] ;  /* 0x000f6800016e7983 */ /* 0x000ea20000300a00 */
[----:B------:R-:W-:Y:S01]  /*57720*/  MOV R118, R8 ;  /* 0x0000000800767202 */ /* 0x000fe20000000f00 */
[----:B------:R-:W-:-:S02]  /*57730*/  IMAD.MOV.U32 R119, RZ, RZ, R9 ;  /* 0x000000ffff777224 */ /* 0x000fc400078e0009 */
[----:B-1----:R-:W2:Y:S01]  /*57740*/  LDL.LU.64 R8, [R1+0xf48] ;  /* 0x000f480001087983 */ /* 0x002ea20000300a00 */
[----:B------:R-:W-:-:S03]  /*57750*/  IADD3 R136, P1, R6, R2, RZ ;  /* 0x0000000206887210 */ /* 0x000fc60007f3e0ff */
[----:B------:R1:W-:Y:S02]  /*57760*/  LDGSTS.E [R5+0x7e00], desc[UR4][R118.64], P0 ;  /* 0x07e0000076057fae */ /* 0x0003e40008121844 */
[----:B------:R-:W-:Y:S02]  /*57770*/  IMAD.X R6, R7, 0x1, R0, P1 ;  /* 0x0000000107067824 */ /* 0x000fe400008e0600 */
[----:B------:R-:W2:Y:S01]  /*57780*/  LDL.LU.64 R118, [R1+0xf28] ;  /* 0x000f280001767983 */ /* 0x000ea20000300a00 */
[----:B----4-:R-:W-:-:S05]  /*57790*/  IADD3 R134, P1, R116, R2, RZ ;  /* 0x0000000274867210 */ /* 0x010fca0007f3e0ff */
[----:B------:R-:W-:Y:S01]  /*577a0*/  IMAD.X R135, R117, 0x1, R0, P1 ;  /* 0x0000000175877824 */ /* 0x000fe200008e0600 */
[----:B------:R-:W-:-:S05]  /*577b0*/  IADD3 R132, P1, R114, R2, RZ ;  /* 0x0000000272847210 */ /* 0x000fca0007f3e0ff */
[----:B------:R-:W-:Y:S01]  /*577c0*/  IMAD.X R133, R115, 0x1, R0, P1 ;  /* 0x0000000173857824 */ /* 0x000fe200008e0600 */
[----:B---3--:R-:W-:-:S04]  /*577d0*/  IADD3 R130, P1, R108, R2, RZ ;  /* 0x000000026c827210 */ /* 0x008fc80007f3e0ff */
[----:B------:R-:W-:Y:S02]  /*577e0*/  IADD3.X R131, R109, R0, RZ, P1, !PT ;  /* 0x000000006d837210 */ /* 0x000fe40000ffe4ff */
[----:B------:R-:W1:Y:S01]  /*577f0*/  LDL.LU.64 R108, [R1+0xf08] ;  /* 0x000f0800016c7983 */ /* 0x000e620000300a00 */
[----:B------:R-:W-:-:S05]  /*57800*/  IADD3 R128, P1, R106, R2, RZ ;  /* 0x000000026a807210 */ /* 0x000fca0007f3e0ff */
[----:B------:R-:W-:Y:S02]  /*57810*/  IMAD.X R129, R107, 0x1, R0, P1 ;  /* 0x000000016b817824 */ /* 0x000fe400008e0600 */
[----:B------:R-:W3:Y:S04]  /*57820*/  LDL.LU.64 R106, [R1+0xee8] ;  /* 0x000ee800016a7983 */ /* 0x000ee80000300a00 */
[----:B------:R-:W4:Y:S01]  /*57830*/  LDL.LU.64 R116, [R1+0xec8] ;  /* 0x000ec80001747983 */ /* 0x000f220000300a00 */
[----:B--2---:R-:W-:-:S05]  /*57840*/  IADD3 R126, P1, R112, R2, RZ ;  /* 0x00000002707e7210 */ /* 0x004fca0007f3e0ff */
[----:B------:R-:W-:Y:S01]  /*57850*/  IMAD.X R127, R113, 0x1, R0, P1 ;  /* 0x00000001717f7824 */ /* 0x000fe200008e0600 */
[----:B------:R-:W-:-:S05]  /*57860*/  IADD3 R124, P1, R110, R2, RZ ;  /* 0x000000026e7c7210 */ /* 0x000fca0007f3e0ff */
[----:B------:R-:W-:Y:S02]  /*57870*/  IMAD.X R125, R111, 0x1, R0, P1 ;  /* 0x000000016f7d7824 */ /* 0x000fe400008e0600 */
[----:B------:R-:W2:Y:S04]  /*57880*/  LDL.LU.64 R110, [R1+0xea8] ;  /* 0x000ea800016e7983 */ /* 0x000ea80000300a00 */
[----:B------:R-:W2:Y:S01]  /*57890*/  LDL.LU.64 R114, [R1+0xe88] ;  /* 0x000e880001727983 */ /* 0x000ea20000300a00 */
[----:B------:R-:W-:-:S03]  /*578a0*/  IADD3 R122, P1, R8, R2, RZ ;  /* 0x00000002087a7210 */ /* 0x000fc60007f3e0ff */
[----:B------:R-:W2:Y:S02]  /*578b0*/  LDL.LU.64 R112, [R1+0xe68] ;  /* 0x000e680001707983 */ /* 0x000ea40000300a00 */
[----:B------:R-:W-:Y:S02]  /*578c0*/  IMAD.X R123, R9, 0x1, R0, P1 ;  /* 0x00000001097b7824 */ /* 0x000fe400008e0600 */
[----:B------:R-:W2:Y:S04]  /*578d0*/  LDL.LU.64 R8, [R1+0xe48] ;  /* 0x000e480001087983 */ /* 0x000ea80000300a00 */
[----:B------:R-:W2:Y:S04]  /*578e0*/  LDL.LU.64 R140, [R1+0xe28] ;  /* 0x000e2800018c7983 */ /* 0x000ea80000300a00 */
[----:B------:R-:W2:Y:S01]  /*578f0*/  LDL.LU.64 R138, [R1+0xe08] ;  /* 0x000e0800018a7983 */ /* 0x000ea20000300a00 */
[----:B------:R-:W-:-:S04]  /*57900*/  IADD3 R120, P1, R118, R2, RZ ;  /* 0x0000000276787210 */ /* 0x000fc80007f3e0ff */
[----:B------:R-:W-:Y:S01]  /*57910*/  IADD3.X R121, R119, R0, RZ, P1, !PT ;  /* 0x0000000077797210 */ /* 0x000fe20000ffe4ff */
        /* <DEDUP_REMOVED lines=19> */
[----:B-1----:R-:W-:-:S05]  /*57a50*/  IADD3 R118, P1, R108, R2, RZ ;  /* 0x000000026c767210 */ /* 0x002fca0007f3e0ff */
[----:B------:R-:W-:Y:S01]  /*57a60*/  IMAD.X R119, R109, 0x1, R0, P1 ;  /* 0x000000016d777824 */ /* 0x000fe200008e0600 */
[----:B---3--:R-:W-:-:S04]  /*57a70*/  IADD3 R108, P1, R106, R2, RZ ;  /* 0x000000026a6c7210 */ /* 0x008fc80007f3e0ff */
[----:B------:R-:W-:Y:S01]  /*57a80*/  LDGSTS.E [R5+0x12600], desc[UR4][R118.64], P0 ;  /* 0x1260000076057fae */ /* 0x000fe20008121844 */
[--C-:B------:R-:W-:Y:S01]  /*57a90*/  IMAD.X R109, R107, 0x1, R0.reuse, P1 ;  /* 0x000000016b6d7824 */ /* 0x100fe200008e0600 */
[-C--:B----4-:R-:W-:Y:S02]  /*57aa0*/  IADD3 R106, P1, R116, R2.reuse, RZ ;  /* 0x00000002746a7210 */ /* 0x090fe40007f3e0ff */
[----:B------:R-:W-:Y:S03]  /*57ab0*/  STL.64 [R1+0xf08], R118 ;  /* 0x000f087601007387 */ /* 0x000fe60000100a00 */
[----:B------:R-:W-:Y:S01]  /*57ac0*/  IMAD.X R107, R117, 0x1, R0, P1 ;  /* 0x00000001756b7824 */ /* 0x000fe200008e0600 */
[----:B------:R1:W-:Y:S04]  /*57ad0*/  STL.64 [R1+0xee8], R108 ;  /* 0x000ee86c01007387 */ /* 0x0003e80000100a00 */
[----:B------:R3:W-:Y:S04]  /*57ae0*/  STL.64 [R1+0xec8], R106 ;  /* 0x000ec86a01007387 */ /* 0x0007e80000100a00 */
[----:B------:R-:W-:Y:S04]  /*57af0*/  LDGSTS.E [R5+0x12a00], desc[UR4][R108.64], P0 ;  /* 0x12a000006c057fae */ /* 0x000fe80008121844 */
[----:B------:R-:W-:Y:S01]  /*57b00*/  LDGSTS.E [R5+0x12e00], desc[UR4][R106.64], P0 ;  /* 0x12e000006a057fae */ /* 0x000fe20008121844 */
[----:B--2---:R-:W-:-:S05]  /*57b10*/  IADD3 R116, P1, R110, R2, RZ ;  /* 0x000000026e747210 */ /* 0x004fca0007f3e0ff */
[----:B------:R-:W-:Y:S01]  /*57b20*/  IMAD.X R117, R111, 0x1, R0, P1 ;  /* 0x000000016f757824 */ /* 0x000fe200008e0600 */
[----:B------:R-:W-:-:S04]  /*57b30*/  IADD3 R110, P1, R114, R2, RZ ;  /* 0x00000002726e7210 */ /* 0x000fc80007f3e0ff */
[----:B------:R-:W-:Y:S01]  /*57b40*/  IADD3.X R111, R115, R0, RZ, P1, !PT ;  /* 0x00000000736f7210 */ /* 0x000fe20000ffe4ff */
[----:B------:R-:W-:Y:S01]  /*57b50*/  LDGSTS.E [R5+0x13200], desc[UR4][R116.64], P0 ;  /* 0x1320000074057fae */ /* 0x000fe20008121844 */
[----:B------:R-:W-:-:S03]  /*57b60*/  IADD3 R114, P1, R112, R2, RZ ;  /* 0x0000000270727210 */ /* 0x000fc60007f3e0ff */
[----:B------:R-:W-:Y:S02]  /*57b70*/  STL.64 [R1+0xea8], R116 ;  /* 0x000ea87401007387 */ /* 0x000fe40000100a00 */
[--C-:B------:R-:W-:Y:S01]  /*57b80*/  IMAD.X R115, R113, 0x1, R0.reuse, P1 ;  /* 0x0000000171737824 */ /* 0x100fe200008e0600 */
[-C--:B------:R-:W-:Y:S01]  /*57b90*/  IADD3 R112, P1, R8, R2.reuse, RZ ;  /* 0x0000000208707210 */ /* 0x080fe20007f3e0ff */
[----:B------:R-:W-:Y:S04]  /*57ba0*/  LDGSTS.E [R5+0x13600], desc[UR4][R110.64], P0 ;  /* 0x136000006e057fae */ /* 0x000fe80008121844 */
[--C-:B------:R-:W-:Y:S01]  /*57bb0*/  IMAD.X R113, R9, 0x1, R0.reuse, P1 ;  /* 0x0000000109717824 */ /* 0x100fe200008e0600 */
[-C--:B------:R-:W-:Y:S01]  /*57bc0*/  IADD3 R8, P1, R140, R2.reuse, RZ ;  /* 0x000000028c087210 */ /* 0x080fe20007f3e0ff */
[----:B------:R2:W-:Y:S04]  /*57bd0*/  STL.64 [R1+0xe88], R110 ;  /* 0x000e886e01007387 */ /* 0x0005e80000100a00 */
[--C-:B------:R-:W-:Y:S01]  /*57be0*/  IMAD.X R9, R141, 0x1, R0.reuse, P1 ;  /* 0x000000018d097824 */ /* 0x100fe200008e0600 */
[----:B------:R-:W-:Y:S01]  /*57bf0*/  IADD3 R7, P1, R138, R2, RZ ;  /* 0x000000028a077210 */ /* 0x000fe20007f3e0ff */
[----:B------:R-:W-:Y:S04]  /*57c00*/  LDGSTS.E [R5+0x13a00], desc[UR4][R114.64], P0 ;  /* 0x13a0000072057fae */ /* 0x000fe80008121844 */
[----:B------:R-:W-:Y:S01]  /*57c10*/  IMAD.X R151, R139, 0x1, R0, P1 ;  /* 0x000000018b977824 */ /* 0x000fe200008e0600 */
[----:B------:R-:W-:Y:S01]  /*57c20*/  MOV R6, R7 ;  /* 0x0000000700067202 */ /* 0x000fe20000000f00 */
[----:B------:R-:W-:Y:S02]  /*57c30*/  STL.64 [R1+0xe68], R114 ;  /* 0x000e687201007387 */ /* 0x000fe40000100a00 */
[----:B------:R-:W-:-:S02]  /*57c40*/  IMAD.MOV.U32 R7, RZ, RZ, R151 ;  /* 0x000000ffff077224 */ /* 0x000fc400078e0097 */
[----:B------:R4:W-:Y:S04]  /*57c50*/  STL.64 [R1+0xe48], R112 ;  /* 0x000e487001007387 */ /* 0x0009e80000100a00 */
[----:B------:R4:W-:Y:S04]  /*57c60*/  STL.64 [R1+0xe28], R8 ;  /* 0x000e280801007387 */ /* 0x0009e80000100a00 */
[----:B------:R4:W-:Y:S04]  /*57c70*/  STL.64 [R1+0xe08], R6 ;  /* 0x000e080601007387 */ /* 0x0009e80000100a00 */
[----:B-1----:R-:W4:Y:S04]  /*57c80*/  LDL.LU R109, [R1+0x144c] ;  /* 0x00144c00016d7983 */ /* 0x002f280000300800 */
[----:B---3--:R-:W3:Y:S04]  /*57c90*/  LDL.LU R107, [R1+0x146c] ;  /* 0x00146c00016b7983 */ /* 0x008ee80000300800 */
[----:B--2---:R-:W2:Y:S04]  /*57ca0*/  LDL.LU R110, [R1+0x1448] ;  /* 0x00144800016e7983 */ /* 0x004ea80000300800 */
[----:B------:R-:W2:Y:S01]  /*57cb0*/  LDL.LU R108, [R1+0x1468] ;  /* 0x00146800016c7983 */ /* 0x000ea20000300800 */
[----:B------:R-:W-:-:S03]  /*57cc0*/  IADD3 R150, P1, R246, R2, RZ ;  /* 0x00000002f6967210 */ /* 0x000fc60007f3e0ff */
[----:B------:R-:W2:Y:S01]  /*57cd0*/  LDL.LU R106, [R1+0x1488] ;  /* 0x00148800016a7983 */ /* 0x000ea20000300800 */
[----:B------:R-:W-:Y:S02]  /*57ce0*/  IADD3.X R246, R247, R0, RZ, P1, !PT ;  /* 0x00000000f7f67210 */ /* 0x000fe40000ffe4ff */
[-C--:B------:R-:W-:Y:S01]  /*57cf0*/  IADD3 R149, P1, R238, R2.reuse, RZ ;  /* 0x00000002ee957210 */ /* 0x080fe20007f3e0ff */
[----:B------:R1:W-:Y:S04]  /*57d00*/  LDGSTS.E [R5+0x13e00], desc[UR4][R112.64], P0 ;  /* 0x13e0000070057fae */ /* 0x0003e80008121844 */
[--C-:B------:R-:W-:Y:S01]  /*57d10*/  IMAD.X R238, R239, 0x1, R0.reuse, P1 ;  /* 0x00000001efee7824 */ /* 0x100fe200008e0600 */
[-C--:B------:R-:W-:Y:S01]  /*57d20*/  IADD3 R148, P1, R230, R2.reuse, RZ ;  /* 0x00000002e6947210 */ /* 0x080fe20007f3e0ff */
[----:B------:R-:W-:Y:S04]  /*57d30*/  LDGSTS.E [R5+0x14200], desc[UR4][R8.64], P0 ;  /* 0x1420000008057fae */ /* 0x000fe80008121844 */
[--C-:B------:R-:W-:Y:S01]  /*57d40*/  IMAD.X R230, R231, 0x1, R0.reuse, P1 ;  /* 0x00000001e7e67824 */ /* 0x100fe200008e0600 */
[-C--:B------:R-:W-:Y:S01]  /*57d50*/  IADD3 R147, P1, R222, R2.reuse, RZ ;  /* 0x00000002de937210 */ /* 0x080fe20007f3e0ff */
[----:B------:R-:W-:Y:S04]  /*57d60*/  LDGSTS.E [R5+0x14600], desc[UR4][R6.64], P0 ;  /* 0x1460000006057fae */ /* 0x000fe80008121844 */
        /* <DEDUP_REMOVED lines=20> */
[----:B------:R-:W-:-:S04]  /*57eb0*/  IMAD.X R14, R15, 0x1, R0, P1 ;  /* 0x000000010f0e7824 */ /* 0x000fc800008e0600 */
[----:B------:R-:W-:Y:S02]  /*57ec0*/  IMAD.MOV.U32 R15, RZ, RZ, R14 ;  /* 0x000000ffff0f7224 */ /* 0x000fe400078e000e */
[----:B------:R-:W-:Y:S02]  /*57ed0*/  IMAD.MOV.U32 R14, RZ, RZ, R105 ;  /* 0x000000ffff0e7224 */ /* 0x000fe400078e0069 */
[----:B------:R-:W2:Y:S04]  /*57ee0*/  LDL.LU R105, [R1+0x148c] ;  /* 0x00148c0001697983 */ /* 0x000ea80000300800 */
[----:B----4-:R-:W4:Y:S04]  /*57ef0*/  LDL.LU R112, [R1+0x14a8] ;  /* 0x0014a80001707983 */ /* 0x010f280000300800 */
[----:B------:R-:W4:Y:S04]  /*57f00*/  LDL.LU R111, [R1+0x14ac] ;  /* 0x0014ac00016f7983 */ /* 0x000f280000300800 */
[----:B------:R-:W4:Y:S04]  /*57f10*/  LDL.LU R9, [R1+0x14c8] ;  /* 0x0014c80001097983 */ /* 0x000f280000300800 */
[----:B------:R-:W4:Y:S04]  /*57f20*/  LDL.LU R8, [R1+0x14cc] ;  /* 0x0014cc0001087983 */ /* 0x000f280000300800 */
[----:B------:R-:W4:Y:S04]  /*57f30*/  LDL.LU R7, [R1+0x14e8] ;  /* 0x0014e80001077983 */ /* 0x000f280000300800 */
[----:B------:R-:W4:Y:S01]  /*57f40*/  LDL.LU R6, [R1+0x14ec] ;  /* 0x0014ec0001067983 */ /* 0x000f220000300800 */
[----:B------:R-:W-:-:S02]  /*57f50*/  IMAD.MOV.U32 R247, RZ, RZ, R246 ;  /* 0x000000fffff77224 */ /* 0x000fc400078e00f6 */
[----:B------:R-:W-:Y:S02]  /*57f60*/  IMAD.MOV.U32 R246, RZ, RZ, R150 ;  /* 0x000000fffff67224 */ /* 0x000fe400078e0096 */
[----:B------:R-:W-:Y:S01]  /*57f70*/  IMAD.MOV.U32 R239, RZ, RZ, R238 ;  /* 0x000000ffffef7224 */ /* 0x000fe200078e00ee */
[----:B------:R-:W-:Y:S01]  /*57f80*/  MOV R238, R149 ;  /* 0x0000009500ee7202 */ /* 0x000fe20000000f00 */
[----:B------:R-:W-:Y:S01]  /*57f90*/  IMAD.MOV.U32 R231, RZ, RZ, R230 ;  /* 0x000000ffffe77224 */ /* 0x000fe200078e00e6 */
[----:B------:R-:W-:Y:S01]  /*57fa0*/  MOV R215, R214 ;  /* 0x000000d600d77202 */ /* 0x000fe20000000f00 */
[----:B------:R-:W-:Y:S01]  /*57fb0*/  IMAD.MOV.U32 R230, RZ, RZ, R148 ;  /* 0x000000ffffe67224 */ /* 0x000fe200078e0094 */
[----:B------:R-:W-:Y:S01]  /*57fc0*/  LDGSTS.E [R5+0x14a00], desc[UR4][R246.64], P0 ;  /* 0x14a00000f6057fae */ /* 0x000fe20008121844 */
[----:B------:R-:W-:Y:S02]  /*57fd0*/  IMAD.MOV.U32 R223, RZ, RZ, R222 ;  /* 0x000000ffffdf7224 */ /* 0x000fe400078e00de */
[----:B------:R-:W-:Y:S01]  /*57fe0*/  IMAD.MOV.U32 R222, RZ, RZ, R147 ;  /* 0x000000ffffde7224 */ /* 0x000fe200078e0093 */
[----:B------:R-:W-:Y:S01]  /*57ff0*/  LDGSTS.E [R5+0x14e00], desc[UR4][R238.64], P0 ;  /* 0x14e00000ee057fae */ /* 0x000fe20008121844 */
[----:B------:R-:W-:-:S02]  /*58000*/  IMAD.MOV.U32 R214, RZ, RZ, R146 ;  /* 0x000000ffffd67224 */ /* 0x000fc400078e0092 */
[----:B------:R-:W-:Y:S01]  /*58010*/  IMAD.MOV.U32 R207, RZ, RZ, R206 ;  /* 0x000000ffffcf7224 */ /* 0x000fe200078e00ce */
[----:B------:R-:W-:Y:S01]  /*58020*/  LDGSTS.E [R5+0x15200], desc[UR4][R230.64], P0 ;  /* 0x15200000e6057fae */ /* 0x000fe20008121844 */
        /* <DEDUP_REMOVED lines=19> */
[----:B-1----:R-:W-:-:S02]  /*58160*/  LOP3.LUT R113, R10, 0x60, RZ, 0x3c, !PT ;  /* 0x000000600a717812 */ /* 0x002fc400078e3cff */
        /* <DEDUP_REMOVED lines=9> */
[----:B---3--:R-:W-:Y:S02]  /*58200*/  IADD3 R107, P2, R107, R2, RZ ;  /* 0x000000026b6b7210 */ /* 0x008fe40007f5e0ff */
[----:B--2---:R-:W-:Y:S01]  /*58210*/  IADD3.X R110, R110, R0, RZ, P1, !PT ;  /* 0x000000006e6e7210 */ /* 0x004fe20000ffe4ff */
[----:B------:R-:W-:Y:S02]  /*58220*/  STL [R1+0x144c], R109 ;  /* 0x00144c6d01007387 */ /* 0x000fe40000100800 */
[----:B------:R-:W-:Y:S02]  /*58230*/  IMAD.X R108, R108, 0x1, R0, P2 ;  /* 0x000000016c6c7824 */ /* 0x000fe400010e0600 */
[----:B------:R1:W-:Y:S01]  /*58240*/  STL [R1+0x1448], R110 ;  /* 0x0014486e01007387 */ /* 0x0003e20000100800 */
[----:B------:R-:W-:Y:S02]  /*58250*/  IMAD.MOV.U32 R114, RZ, RZ, R109 ;  /* 0x000000ffff727224 */ /* 0x000fe400078e006d */
[----:B------:R-:W-:Y:S01]  /*58260*/  IMAD.MOV.U32 R115, RZ, RZ, R110 ;  /* 0x000000ffff737224 */ /* 0x000fe200078e006e */
[----:B------:R-:W-:Y:S04]  /*58270*/  STL [R1+0x146c], R107 ;  /* 0x00146c6b01007387 */ /* 0x000fe80000100800 */
[----:B------:R2:W-:Y:S04]  /*58280*/  STL [R1+0x1468], R108 ;  /* 0x0014686c01007387 */ /* 0x0005e80000100800 */
[----:B-1----:R-:W3:Y:S04]  /*58290*/  LDL.LU R110, [R1+0x1508] ;  /* 0x00150800016e7983 */ /* 0x002ee80000300800 */
[----:B------:R-:W3:Y:S04]  /*582a0*/  LDL.LU R109, [R1+0x150c] ;  /* 0x00150c00016d7983 */ /* 0x000ee80000300800 */
[----:B------:R1:W-:Y:S02]  /*582b0*/  LDGSTS.E [R5+0x300], desc[UR4][R114.64], P0 ;  /* 0x0030000072057fae */ /* 0x0003e40008121844 */
[----:B-1----:R-:W-:Y:S01]  /*582c0*/  IMAD.MOV.U32 R115, RZ, RZ, R108 ;  /* 0x000000ffff737224 */ /* 0x002fe200078e006c */
[----:B------:R-:W-:Y:S01]  /*582d0*/  MOV R114, R107 ;  /* 0x0000006b00727202 */ /* 0x000fe20000000f00 */
[----:B--2---:R-:W2:Y:S04]  /*582e0*/  LDL.LU R108, [R1+0x1528] ;  /* 0x00152800016c7983 */ /* 0x004ea80000300800 */
[----:B------:R-:W2:Y:S04]  /*582f0*/  LDL.LU R107, [R1+0x152c] ;  /* 0x00152c00016b7983 */ /* 0x000ea80000300800 */
[----:B------:R1:W-:Y:S01]  /*58300*/  LDGSTS.E [R5+0x700], desc[UR4][R114.64], P0 ;  /* 0x0070000072057fae */ /* 0x0003e20008121844 */
[----:B------:R-:W-:-:S05]  /*58310*/  IADD3 R105, P1, R105, R2, RZ ;  /* 0x0000000269697210 */ /* 0x000fca0007f3e0ff */
[--C-:B------:R-:W-:Y:S01]  /*58320*/  IMAD.X R106, R106, 0x1, R0.reuse, P1 ;  /* 0x000000016a6a7824 */ /* 0x100fe200008e0600 */
[----:B----4-:R-:W-:Y:S01]  /*58330*/  IADD3 R111, P2, R111, R2, RZ ;  /* 0x000000026f6f7210 */ /* 0x010fe20007f5e0ff */
[----:B------:R-:W-:Y:S03]  /*58340*/  STL [R1+0x148c], R105 ;  /* 0x00148c6901007387 */ /* 0x000fe60000100800 */
[----:B-1----:R-:W-:Y:S01]  /*58350*/  MOV R115, R106 ;  /* 0x0000006a00737202 */ /* 0x002fe20000000f00 */
[----:B------:R-:W-:Y:S01]  /*58360*/  IMAD.X R112, R112, 0x1, R0, P2 ;  /* 0x0000000170707824 */ /* 0x000fe200010e0600 */
[----:B------:R1:W-:Y:S01]  /*58370*/  STL [R1+0x1488], R106 ;  /* 0x0014886a01007387 */ /* 0x0003e20000100800 */
[----:B------:R-:W-:-:S03]  /*58380*/  IADD3 R8, P1, R8, R2, RZ ;  /* 0x0000000208087210 */ /* 0x000fc60007f3e0ff */
[----:B------:R-:W-:Y:S01]  /*58390*/  STL [R1+0x14ac], R111 ;  /* 0x0014ac6f01007387 */ /* 0x000fe20000100800 */
[----:B------:R-:W-:Y:S02]  /*583a0*/  IMAD.MOV.U32 R114, RZ, RZ, R105 ;  /* 0x000000ffff727224 */ /* 0x000fe400078e0069 */
[----:B------:R-:W-:Y:S01]  /*583b0*/  IMAD.MOV.U32 R113, RZ, RZ, R112 ;  /* 0x000000ffff717224 */ /* 0x000fe200078e0070 */
[----:B-1----:R-:W4:Y:S01]  /*583c0*/  LDL.LU R106, [R1+0x1548] ;  /* 0x00154800016a7983 */ /* 0x002f220000300800 */
[----:B------:R-:W-:Y:S01]  /*583d0*/  IADD3 R6, P2, R6, R2, RZ ;  /* 0x0000000206067210 */ /* 0x000fe20007f5e0ff */
[--C-:B------:R-:W-:Y:S02]  /*583e0*/  IMAD.X R9, R9, 0x1, R0.reuse, P1 ;  /* 0x0000000109097824 */ /* 0x100fe400008e0600 */
[----:B------:R1:W-:Y:S02]  /*583f0*/  STL [R1+0x14a8], R112 ;  /* 0x0014a87001007387 */ /* 0x0003e40000100800 */
[----:B------:R-:W-:-:S02]  /*58400*/  IMAD.X R7, R7, 0x1, R0, P2 ;  /* 0x0000000107077824 */ /* 0x000fc400010e0600 */
[----:B------:R-:W4:Y:S04]  /*58410*/  LDL.LU R105, [R1+0x154c] ;  /* 0x00154c0001697983 */ /* 0x000f280000300800 */
[----:B------:R-:W-:Y:S01]  /*58420*/  LDGSTS.E [R5+0xb00], desc[UR4][R114.64], P0 ;  /* 0x00b0000072057fae */ /* 0x000fe20008121844 */
[----:B-1----:R-:W-:-:S03]  /*58430*/  IMAD.MOV.U32 R112, RZ, RZ, R111 ;  /* 0x000000ffff707224 */ /* 0x002fc600078e006f */
        /* <DEDUP_REMOVED lines=10> */
[----:B-1----:R-:W-:-:S02]  /*584e0*/  IMAD.MOV.U32 R112, RZ, RZ, R6 ;  /* 0x000000ffff707224 */ /* 0x002fc400078e0006 */
[----:B------:R-:W-:Y:S02]  /*584f0*/  IMAD.MOV.U32 R113, RZ, RZ, R7 ;  /* 0x000000ffff717224 */ /* 0x000fe400078e0007 */
[----:B------:R-:W4:Y:S04]  /*58500*/  LDL.LU R7, [R1+0x1588] ;  /* 0x0015880001077983 */ /* 0x000f280000300800 */
[----:B------:R-:W4:Y:S04]  /*58510*/  LDL.LU R6, [R1+0x158c] ;  /* 0x00158c0001067983 */ /* 0x000f280000300800 */
[----:B------:R1:W-:Y:S01]  /*58520*/  LDGSTS.E [R5+0x1700], desc[UR4][R112.64], P0 ;  /* 0x0170000070057fae */ /* 0x0003e20008121844 */
[----:B---3--:R-:W-:-:S05]  /*58530*/  IADD3 R109, P1, R109, R2, RZ ;  /* 0x000000026d6d7210 */ /* 0x008fca0007f3e0ff */
[----:B------:R-:W-:Y:S01]  /*58540*/  IMAD.X R110, R110, 0x1, R0, P1 ;  /* 0x000000016e6e7824 */ /* 0x000fe200008e0600 */
[----:B------:R-:W-:Y:S01]  /*58550*/  STL [R1+0x150c], R109 ;  /* 0x00150c6d01007387 */ /* 0x000fe20000100800 */
[----:B-1----:R-:W-:Y:S02]  /*58560*/  IMAD.MOV.U32 R112, RZ, RZ, R109 ;  /* 0x000000ffff707224 */ /* 0x002fe400078e006d */
[----:B------:R-:W-:Y:S01]  /*58570*/  IMAD.MOV.U32 R113, RZ, RZ, R110 ;  /* 0x000000ffff717224 */ /* 0x000fe200078e006e */
[----:B------:R1:W-:Y:S04]  /*58580*/  STL [R1+0x1508], R110 ;  /* 0x0015086e01007387 */ /* 0x0003e80000100800 */
[----:B------:R3:W-:Y:S01]  /*58590*/  LDGSTS.E [R5+0x1b00], desc[UR4][R112.64], P0 ;  /* 0x01b0000070057fae */ /* 0x0007e20008121844 */
[----:B--2---:R-:W-:-:S04]  /*585a0*/  IADD3 R107, P2, R107, R2, RZ ;  /* 0x000000026b6b7210 */ /* 0x004fc80007f5e0ff */
[----:B------:R-:W-:Y:S01]  /*585b0*/  IADD3.X R108, R108, R0, RZ, P2, !PT ;  /* 0x000000006c6c7210 */ /* 0x000fe200017fe4ff */
[----:B------:R-:W-:Y:S04]  /*585c0*/  STL [R1+0x152c], R107 ;  /* 0x00152c6b01007387 */ /* 0x000fe80000100800 */
[----:B-1----:R-:W2:Y:S04]  /*585d0*/  LDL.LU R110, [R1+0x15a8] ;  /* 0x0015a800016e7983 */ /* 0x002ea80000300800 */
[----:B------:R1:W-:Y:S04]  /*585e0*/  STL [R1+0x1528], R108 ;  /* 0x0015286c01007387 */ /* 0x0003e80000100800 */
[----:B------:R-:W2:Y:S01]  /*585f0*/  LDL.LU R109, [R1+0x15ac] ;  /* 0x0015ac00016d7983 */ /* 0x000ea20000300800 */
[----:B---3--:R-:W-:-:S02]  /*58600*/  IMAD.MOV.U32 R112, RZ, RZ, R107 ;  /* 0x000000ffff707224 */ /* 0x008fc400078e006b */
[----:B------:R-:W-:Y:S02]  /*58610*/  IMAD.MOV.U32 R113, RZ, RZ, R108 ;  /* 0x000000ffff717224 */ /* 0x000fe400078e006c */
[----:B-1----:R-:W3:Y:S04]  /*58620*/  LDL.LU R108, [R1+0x15c8] ;  /* 0x0015c800016c7983 */ /* 0x002ee80000300800 */
        /* <DEDUP_REMOVED lines=35> */
[----:B------:R-:W-:-:S03]  /*58860*/  MOV R114, R109 ;  /* 0x0000006d00727202 */ /* 0x000fc60000000f00 */
[----:B------:R-:W2:Y:S01]  /*58870*/  LDL.LU R6, [R1+0x164c] ;  /* 0x00164c0001067983 */ /* 0x000ea20000300800 */
[----:B---3--:R-:W-:-:S03]  /*58880*/  IADD3 R107, P1, R107, R2, RZ ;  /* 0x000000026b6b7210 */ /* 0x008fc60007f3e0ff */
[----:B------:R3:W-:Y:S04]  /*58890*/  LDGSTS.E [R5+0x2f00], desc[UR4][R114.64], P0 ;  /* 0x02f0000072057fae */ /* 0x0007e80008121844 */
[----:B-1----:R-:W2:Y:S04]  /*588a0*/  LDL.LU R110, [R1+0x1668] ;  /* 0x00166800016e7983 */ /* 0x002ea80000300800 */
[----:B------:R-:W2:Y:S01]  /*588b0*/  LDL.LU R109, [R1+0x166c] ;  /* 0x00166c00016d7983 */ /* 0x000ea20000300800 */
[----:B------:R-:W-:-:S03]  /*588c0*/  IMAD.X R108, R108, 0x1, R0, P1 ;  /* 0x000000016c6c7824 */ /* 0x000fc600008e0600 */
[----:B------:R-:W-:Y:S02]  /*588d0*/  STL [R1+0x15cc], R107 ;  /* 0x0015cc6b01007387 */ /* 0x000fe40000100800 */
[----:B---3--:R-:W-:Y:S02]  /*588e0*/  MOV R115, R108 ;  /* 0x0000006c00737202 */ /* 0x008fe40000000f00 */
[----:B------:R1:W-:Y:S01]  /*588f0*/  STL [R1+0x15c8], R108 ;  /* 0x0015c86c01007387 */ /* 0x0003e20000100800 */
[----:B------:R-:W-:-:S05]  /*58900*/  IMAD.MOV.U32 R114, RZ, RZ, R107 ;  /* 0x000000ffff727224 */ /* 0x000fca00078e006b */
[----:B------:R-:W-:Y:S01]  /*58910*/  LDGSTS.E [R5+0x3300], desc[UR4][R114.64], P0 ;  /* 0x0330000072057fae */ /* 0x000fe20008121844 */
[----:B------:R-:W-:-:S05]  /*58920*/  IADD3 R111, P2, R111, R2, RZ ;  /* 0x000000026f6f7210 */ /* 0x000fca0007f5e0ff */
[----:B------:R-:W-:Y:S01]  /*58930*/  IMAD.X R112, R112, 0x1, R0, P2 ;  /* 0x0000000170707824 */ /* 0x000fe200010e0600 */
[----:B------:R-:W-:Y:S01]  /*58940*/  STL [R1+0x15ec], R111 ;  /* 0x0015ec6f01007387 */ /* 0x000fe20000100800 */
[-C--:B----4-:R-:W-:Y:S02]  /*58950*/  IADD3 R105, P1, R105, R2.reuse, RZ ;  /* 0x0000000269697210 */ /* 0x090fe40007f3e0ff */
[----:B------:R-:W-:Y:S01]  /*58960*/  IMAD.MOV.U32 R113, RZ, RZ, R112 ;  /* 0x000000ffff717224 */ /* 0x000fe200078e0070 */
[----:B-1----:R-:W3:Y:S02]  /*58970*/  LDL.LU R108, [R1+0x1688] ;  /* 0x00168800016c7983 */ /* 0x002ee40000300800 */
        /* <DEDUP_REMOVED lines=12> */
[----:B------:R-:W3:Y:S04]  /*58a40*/  LDL.LU R106, [R1+0x16a8] ;  /* 0x0016a800016a7983 */ /* 0x000ee80000300800 */
[----:B------:R1:W-:Y:S04]  /*58a50*/  STL [R1+0x1628], R9 ;  /* 0x0016280901007387 */ /* 0x0003e80000100800 */
[----:B------:R-:W3:Y:S04]  /*58a60*/  LDL.LU R105, [R1+0x16ac] ;  /* 0x0016ac0001697983 */ /* 0x000ee80000300800 */
[----:B------:R1:W-:Y:S02]  /*58a70*/  LDGSTS.E [R5+0x3b00], desc[UR4][R112.64], P0 ;  /* 0x03b0000070057fae */ /* 0x0003e40008121844 */
[----:B-1----:R-:W-:-:S02]  /*58a80*/  IMAD.MOV.U32 R112, RZ, RZ, R8 ;  /* 0x000000ffff707224 */ /* 0x002fc400078e0008 */
[----:B------:R-:W-:Y:S02]  /*58a90*/  IMAD.MOV.U32 R113, RZ, RZ, R9 ;  /* 0x000000ffff717224 */ /* 0x000fe400078e0009 */
        /* <DEDUP_REMOVED lines=8> */
[----:B------:R-:W-:Y:S01]  /*58b20*/  IADD3.X R110, R110, R0, RZ, P2, !PT ;  /* 0x000000006e6e7210 */ /* 0x000fe200017fe4ff */
[----:B-1----:R-:W-:Y:S02]  /*58b30*/  IMAD.MOV.U32 R113, RZ, RZ, R7 ;  /* 0x000000ffff717224 */ /* 0x002fe400078e0007 */
[----:B------:R-:W-:Y:S01]  /*58b40*/  STL [R1+0x166c], R109 ;  /* 0x00166c6d01007387 */ /* 0x000fe20000100800 */
[----:B------:R-:W-:-:S03]  /*58b50*/  IMAD.MOV.U32 R112, RZ, RZ, R6 ;  /* 0x000000ffff707224 */ /* 0x000fc600078e0006 */
[----:B--2---:R-:W2:Y:S04]  /*58b60*/  LDL.LU R7, [R1+0x16e8] ;  /* 0x0016e80001077983 */ /* 0x004ea80000300800 */
[----:B------:R1:W-:Y:S04]  /*58b70*/  STL [R1+0x1668], R110 ;  /* 0x0016686e01007387 */ /* 0x0003e80000100800 */
[----:B------:R-:W2:Y:S04]  /*58b80*/  LDL.LU R6, [R1+0x16ec] ;  /* 0x0016ec0001067983 */ /* 0x000ea80000300800 */
[----:B------:R1:W-:Y:S02]  /*58b90*/  LDGSTS.E [R5+0x4300], desc[UR4][R112.64], P0 ;  /* 0x0430000070057fae */ /* 0x0003e40008121844 */
[----:B-1----:R-:W-:-:S02]  /*58ba0*/  IMAD.MOV.U32 R112, RZ, RZ, R109 ;  /* 0x000000ffff707224 */ /* 0x002fc400078e006d */
[----:B------:R-:W-:Y:S02]  /*58bb0*/  IMAD.MOV.U32 R113, RZ, RZ, R110 ;  /* 0x000000ffff717224 */ /* 0x000fe400078e006e */
[----:B------:R-:W2:Y:S04]  /*58bc0*/  LDL.LU R110, [R1+0x1708] ;  /* 0x00170800016e7983 */ /* 0x000ea80000300800 */
[----:B------:R-:W2:Y:S04]  /*58bd0*/  LDL.LU R109, [R1+0x170c] ;  /* 0x00170c00016d7983 */ /* 0x000ea80000300800 */
[----:B------:R-:W-:Y:S01]  /*58be0*/  LDGSTS.E [R5+0x4700], desc[UR4][R112.64], P0 ;  /* 0x0470000070057fae */ /* 0x000fe20008121844 */
[----:B----4-:R-:W-:-:S04]  /*58bf0*/  IADD3 R107, P1, R107, R2, RZ ;  /* 0x000000026b6b7210 */ /* 0x010fc80007f3e0ff */
[----:B---3--:R-:W-:Y:S01]  /*58c00*/  IADD3.X R108, R108, R0, RZ, P1, !PT ;  /* 0x000000006c6c7210 */ /* 0x008fe20000ffe4ff */
        /* <DEDUP_REMOVED lines=8> */
[----:B------:R-:W4:Y:S04]  /*58c90*/  LDL.LU R112, [R1+0x1728] ;  /* 0x0017280001707983 */ /* 0x000f280000300800 */
[----:B------:R1:W-:Y:S04]  /*58ca0*/  STL [R1+0x16a8], R106 ;  /* 0x0016a86a01007387 */ /* 0x0003e80000100800 */
[----:B------:R-:W4:Y:S01]  /*58cb0*/  LDL.LU R111, [R1+0x172c] ;  /* 0x00172c00016f7983 */ /* 0x000f220000300800 */
[----:B---3--:R-:W-:-:S03]  /*58cc0*/  MOV R115, R106 ;  /* 0x0000006a00737202 */ /* 0x008fc60000000f00 */
        /* <DEDUP_REMOVED lines=20> */
[----:B------:R-:W2:Y:S04]  /*58e10*/  LDL.LU R8, [R1+0x178c] ;  /* 0x00178c0001087983 */ /* 0x000ea80000300800 */
        /* <DEDUP_REMOVED lines=13> */
[-C--:B---3--:R-:W-:Y:S02]  /*58ef0*/  IADD3 R107, P1, R107, R2.reuse, RZ ;  /* 0x000000026b6b7210 */ /* 0x088fe40007f3e0ff */
        /* <DEDUP_REMOVED lines=38> */
[----:B------:R-:W2:Y:S04]  /*59160*/  LDL.LU.64 R6, [R1+0x1020] ;  /* 0x0010200001067983 */ /* 0x000ea80000300a00 */
[----:B------:R-:W-:Y:S01]  /*59170*/  LDGSTS.E [R5+0x6f00], desc[UR4][R112.64], P0 ;  /* 0x06f0000070057fae */ /* 0x000fe20008121844 */
[----:B----4-:R-:W-:-:S04]  /*59180*/  IADD3 R109, P1, R109, R2, RZ ;  /* 0x000000026d6d7210 */ /* 0x010fc80007f3e0ff */
[----:B---3--:R-:W-:Y:S01]  /*59190*/  IADD3.X R110, R110, R0, RZ, P1, !PT ;  /* 0x000000006e6e7210 */ /* 0x008fe20000ffe4ff */
[----:B------:R-:W-:Y:S04]  /*591a0*/  STL [R1+0x17cc], R109 ;  /* 0x0017cc6d01007387 */ /* 0x000fe80000100800 */
[----:B------:R1:W-:Y:S01]  /*591b0*/  STL [R1+0x17c8], R110 ;  /* 0x0017c86e01007387 */ /* 0x0003e20000100800 */
[----:B------:R-:W-:Y:S01]  /*591c0*/  IMAD.MOV.U32 R111, RZ, RZ, R110 ;  /* 0x000000ffff6f7224 */ /* 0x000fe200078e006e */
[----:B------:R-:W-:-:S05]  /*591d0*/  IADD3 R107, P2, R107, R2, RZ ;  /* 0x000000026b6b7210 */ /* 0x000fca0007f5e0ff */
[----:B------:R-:W-:Y:S01]  /*591e0*/  STL [R1+0x17ec], R107 ;  /* 0x0017ec6b01007387 */ /* 0x000fe20000100800 */
[----:B------:R-:W-:-:S03]  /*591f0*/  IMAD.X R108, R108, 0x1, R0, P2 ;  /* 0x000000016c6c7824 */ /* 0x000fc600010e0600 */
[----:B------:R-:W3:Y:S04]  /*59200*/  LDL.LU.64 R122, [R1+0x1000] ;  /* 0x00100000017a7983 */ /* 0x000ee80000300a00 */
[----:B------:R4:W-:Y:S04]  /*59210*/  STL [R1+0x17e8], R108 ;  /* 0x0017e86c01007387 */ /* 0x0009e80000100800 */
[----:B------:R-:W3:Y:S04]  /*59220*/  LDL.LU.64 R116, [R1+0xfe0] ;  /* 0x000fe00001747983 */ /* 0x000ee80000300a00 */
[----:B------:R-:W3:Y:S01]  /*59230*/  LDL.LU.64 R114, [R1+0xfc0] ;  /* 0x000fc00001727983 */ /* 0x000ee20000300a00 */
[----:B------:R-:W-:Y:S01]  /*59240*/  IADD3 R105, P1, R105, R2, RZ ;  /* 0x0000000269697210 */ /* 0x000fe20007f3e0ff */
[----:B-1----:R-:W-:-:S02]  /*59250*/  IMAD.MOV.U32 R110, RZ, RZ, R109 ;  /* 0x000000ffff6e7224 */ /* 0x002fc400078e006d */
[----:B------:R-:W3:Y:S02]  /*59260*/  LDL.LU.64 R112, [R1+0xfa0] ;  /* 0x000fa00001707983 */ /* 0x000ee40000300a00 */
[----:B------:R-:W-:Y:S02]  /*59270*/  IMAD.X R106, R106, 0x1, R0, P1 ;  /* 0x000000016a6a7824 */ /* 0x000fe400008e0600 */
[----:B------:R-:W-:Y:S01]  /*59280*/  STL [R1+0x180c], R105 ;  /* 0x00180c6901007387 */ /* 0x000fe20000100800 */
[----:B------:R-:W-:Y:S01]  /*59290*/  IMAD.MOV.U32 R109, RZ, RZ, R108 ;  /* 0x000000ffff6d7224 */ /* 0x000fe200078e006c */
[----:B----4-:R-:W-:Y:S02]  /*592a0*/  MOV R108, R107 ;  /* 0x0000006b006c7202 */ /* 0x010fe40000000f00 */
[----:B------:R1:W-:Y:S04]  /*592b0*/  STL [R1+0x1808], R106 ;  /* 0x0018086a01007387 */ /* 0x0003e80000100800 */
[----:B------:R-:W-:Y:S01]  /*592c0*/  LDGSTS.E [R5+0x7300], desc[UR4][R110.64], P0 ;  /* 0x073000006e057fae */ /* 0x000fe20008121844 */
[----:B------:R-:W-:-:S03]  /*592d0*/  IMAD.MOV.U32 R107, RZ, RZ, R106 ;  /* 0x000000ffff6b7224 */ /* 0x000fc600078e006a */
[----:B------:R-:W-:Y:S01]  /*592e0*/  LDGSTS.E [R5+0x7700], desc[UR4][R108.64], P0 ;  /* 0x077000006c057fae */ /* 0x000fe20008121844 */
[----:B-1----:R-:W-:-:S05]  /*592f0*/  IMAD.MOV.U32 R106, RZ, RZ, R105 ;  /* 0x000000ffff6a7224 */ /* 0x002fca00078e0069 */
[----:B------:R-:W-:Y:S01]  /*59300*/  LDGSTS.E [R5+0x7b00], desc[UR4][R106.64], P0 ;  /* 0x07b000006a057fae */ /* 0x000fe20008121844 */
[----:B--2---:R-:W-:-:S05]  /*59310*/  IADD3 R8, P2, R8, R2, RZ ;  /* 0x0000000208087210 */ /* 0x004fca0007f5e0ff */
[----:B------:R-:W-:Y:S01]  /*59320*/  IMAD.X R9, R9, 0x1, R0, P2 ;  /* 0x0000000109097824 */ /* 0x000fe200010e0600 */
[----:B------:R-:W-:Y:S04]  /*59330*/  STL [R1+0x182c], R8 ;  /* 0x00182c0801007387 */ /* 0x000fe80000100800 */
[----:B------:R-:W2:Y:S04]  /*59340*/  LDL.LU.64 R110, [R1+0xf80] ;  /* 0x000f8000016e7983 */ /* 0x000ea80000300a00 */
[----:B------:R1:W-:Y:S04]  /*59350*/  STL [R1+0x1828], R9 ;  /* 0x0018280901007387 */ /* 0x0003e80000100800 */
[----:B------:R-:W4:Y:S04]  /*59360*/  LDL.LU.64 R108, [R1+0xf60] ;  /* 0x000f6000016c7983 */ /* 0x000f280000300a00 */
[----:B------:R-:W4:Y:S04]  /*59370*/  LDL.LU.64 R106, [R1+0xf40] ;  /* 0x000f4000016a7983 */ /* 0x000f280000300a00 */
[----:B------:R4:W-:Y:S04]  /*59380*/  LDGSTS.E [R5+0x7f00], desc[UR4][R8.64], P0 ;  /* 0x07f0000008057fae */ /* 0x0009e80008121844 */
[----:B-1----:R-:W4:Y:S01]  /*59390*/  LDL.LU.64 R8, [R1+0xf20] ;  /* 0x000f200001087983 */ /* 0x002f220000300a00 */
[----:B------:R-:W-:-:S03]  /*593a0*/  IADD3 R118, P1, R6, R2, RZ ;  /* 0x0000000206767210 */ /* 0x000fc60007f3e0ff */
[----:B------:R-:W4:Y:S01]  /*593b0*/  LDL.LU.64 R138, [R1+0xf00] ;  /* 0x000f0000018a7983 */ /* 0x000f220000300a00 */
[----:B------:R-:W-:-:S03]  /*593c0*/  IADD3.X R6, R7, R0, RZ, P1, !PT ;  /* 0x0000000007067210 */ /* 0x000fc60000ffe4ff */
[----:B------:R-:W4:Y:S01]  /*593d0*/  LDL.LU.64 R140, [R1+0xee0] ;  /* 0x000ee000018c7983 */ /* 0x000f220000300a00 */
[----:B---3--:R-:W-:-:S05]  /*593e0*/  IADD3 R120, P1, R122, R2, RZ ;  /* 0x000000027a787210 */ /* 0x008fca0007f3e0ff */
[----:B------:R-:W-:Y:S01]  /*593f0*/  IMAD.X R121, R123, 0x1, R0, P1 ;  /* 0x000000017b797824 */ /* 0x000fe200008e0600 */
[----:B------:R-:W-:-:S05]  /*59400*/  IADD3 R122, P1, R116, R2, RZ ;  /* 0x00000002747a7210 */ /* 0x000fca0007f3e0ff */
[--C-:B------:R-:W-:Y:S01]  /*59410*/  IMAD.X R123, R117, 0x1, R0.reuse, P1 ;  /* 0x00000001757b7824 */ /* 0x100fe200008e0600 */
[-C--:B------:R-:W-:Y:S01]  /*59420*/  IADD3 R124, P1, R114, R2.reuse, RZ ;  /* 0x00000002727c7210 */ /* 0x080fe20007f3e0ff */
[----:B------:R-:W3:Y:S04]  /*59430*/  LDL.LU.64 R116, [R1+0xec0] ;  /* 0x000ec00001747983 */ /* 0x000ee80000300a00 */
[--C-:B------:R-:W-:Y:S01]  /*59440*/  IMAD.X R125, R115, 0x1, R0.reuse, P1 ;  /* 0x00000001737d7824 */ /* 0x100fe200008e0600 */
[----:B------:R-:W-:Y:S01]  /*59450*/  IADD3 R126, P1, R112, R2, RZ ;  /* 0x00000002707e7210 */ /* 0x000fe20007f3e0ff */
[----:B------:R-:W3:Y:S04]  /*59460*/  LDL.LU.64 R114, [R1+0xea0] ;  /* 0x000ea00001727983 */ /* 0x000ee80000300a00 */
[----:B------:R-:W-:-:S02]  /*59470*/  IMAD.X R127, R113, 0x1, R0, P1 ;  /* 0x00000001717f7824 */ /* 0x000fc400008e0600 */
[----:B------:R-:W3:Y:S01]  /*59480*/  LDL.LU.64 R112, [R1+0xe80] ;  /* 0x000e800001707983 */ /* 0x000ee20000300a00 */
[----:B--2---:R-:W-:-:S04]  /*59490*/  IADD3 R128, P1, R110, R2, RZ ;  /* 0x000000026e807210 */ /* 0x004fc80007f3e0ff */
[----:B------:R-:W-:Y:S02]  /*594a0*/  IADD3.X R129, R111, R0, RZ, P1, !PT ;  /* 0x000000006f817210 */ /* 0x000fe40000ffe4ff */
[----:B------:R-:W2:Y:S01]  /*594b0*/  LDL.LU.64 R110, [R1+0xe60] ;  /* 0x000e6000016e7983 */ /* 0x000ea20000300a00 */
[----:B----4-:R-:W-:-:S05]  /*594c0*/  IADD3 R130, P1, R108, R2, RZ ;  /* 0x000000026c827210 */ /* 0x010fca0007f3e0ff */
[--C-:B------:R-:W-:Y:S01]  /*594d0*/  IMAD.X R131, R109, 0x1, R0.reuse, P1 ;  /* 0x000000016d837824 */ /* 0x100fe200008e0600 */
[-C--:B------:R-:W-:Y:S01]  /*594e0*/  IADD3 R132, P1, R106, R2.reuse, RZ ;  /* 0x000000026a847210 */ /* 0x080fe20007f3e0ff */
[----:B------:R-:W4:Y:S04]  /*594f0*/  LDL.LU.64 R108, [R1+0xe40] ;  /* 0x000e4000016c7983 */ /* 0x000f280000300a00 */
[----:B------:R-:W-:Y:S01]  /*59500*/  IMAD.X R133, R107, 0x1, R0, P1 ;  /* 0x000000016b857824 */ /* 0x000fe200008e0600 */
[----:B------:R-:W-:-:S05]  /*59510*/  IADD3 R134, P1, R8, R2, RZ ;  /* 0x0000000208867210 */ /* 0x000fca0007f3e0ff */
[----:B------:R-:W-:Y:S02]  /*59520*/  IMAD.X R135, R9, 0x1, R0, P1 ;  /* 0x0000000109877824 */ /* 0x000fe400008e0600 */
[----:B------:R-:W4:Y:S04]  /*59530*/  LDL.LU.64 R8, [R1+0xe20] ;  /* 0x000e200001087983 */ /* 0x000f280000300a00 */
[----:B------:R-:W4:Y:S01]  /*59540*/  LDL.LU.64 R106, [R1+0xe00] ;  /* 0x000e0000016a7983 */ /* 0x000f220000300a00 */
[----:B------:R-:W-:-:S05]  /*59550*/  IADD3 R136, P1, R138, R2, RZ ;  /* 0x000000028a887210 */ /* 0x000fca0007f3e0ff */
[----:B------:R-:W-:Y:S01]  /*59560*/  IMAD.X R137, R139, 0x1, R0, P1 ;  /* 0x000000018b897824 */ /* 0x000fe200008e0600 */
[----:B------:R-:W-:-:S04]  /*59570*/  IADD3 R138, P1, R140, R2, RZ ;  /* 0x000000028c8a7210 */ /* 0x000fc80007f3e0ff */
[----:B------:R-:W-:Y:S01]  /*59580*/  IADD3.X R139, R141, R0, RZ, P1, !PT ;  /* 0x000000008d8b7210 */ /* 0x000fe20000ffe4ff */
[----:B------:R-:W-:-:S05]  /*59590*/  IMAD.MOV.U32 R119, RZ, RZ, R6 ;  /* 0x000000ffff777224 */ /* 0x000fca00078e0006 */
[----:B------:R1:W-:Y:S01]  /*595a0*/  STL.64 [R1+0x1020], R118 ;  /* 0x0010207601007387 */ /* 0x0003e20000100a00 */
[----:B---3--:R-:W-:-:S03]  /*595b0*/  IADD3 R140, P1, R116, R2, RZ ;  /* 0x00000002748c7210 */ /* 0x008fc60007f3e0ff */
[----:B------:R3:W-:Y:S02]  /*595c0*/  LDGSTS.E [R5+0x10300], desc[UR4][R118.64], P0 ;  /* 0x1030000076057fae */ /* 0x0007e40008121844 */
[--C-:B------:R-:W-:Y:S01]  /*595d0*/  IMAD.X R141, R117, 0x1, R0.reuse, P1 ;  /* 0x00000001758d7824 */ /* 0x100fe200008e0600 */
[-C--:B------:R-:W-:Y:S01]  /*595e0*/  IADD3 R142, P1, R114, R2.reuse, RZ ;  /* 0x00000002728e7210 */ /* 0x080fe20007f3e0ff */
[----:B------:R3:W-:Y:S04]  /*595f0*/  STL.64 [R1+0x1000], R120 ;  /* 0x0010007801007387 */ /* 0x0007e80000100a00 */
[--C-:B------:R-:W-:Y:S01]  /*59600*/  IMAD.X R143, R115, 0x1, R0.reuse, P1 ;  /* 0x00000001738f7824 */ /* 0x100fe200008e0600 */
[-C--:B------:R-:W-:Y:S01]  /*59610*/  IADD3 R144, P1, R112, R2.reuse, RZ ;  /* 0x0000000270907210 */ /* 0x080fe20007f3e0ff */
[----:B------:R1:W-:Y:S04]  /*59620*/  LDGSTS.E [R5+0x10700], desc[UR4][R120.64], P0 ;  /* 0x1070000078057fae */ /* 0x0003e80008121844 */
[----:B------:R-:W-:Y:S01]  /*59630*/  IMAD.X R145, R113, 0x1, R0, P1 ;  /* 0x0000000171917824 */ /* 0x000fe200008e0600 */
        /* <DEDUP_REMOVED lines=11> */
[----:B------:R1:W-:Y:S01]  /*596f0*/  LDGSTS.E [R5+0x10b00], desc[UR4][R122.64], P0 ;  /* 0x10b000007a057fae */ /* 0x0003e20008121844 */
[----:B--2---:R-:W-:-:S03]  /*59700*/  IADD3 R146, P1, R110, R2, RZ ;  /* 0x000000026e927210 */ /* 0x004fc60007f3e0ff */
[----:B------:R2:W-:Y:S02]  /*59710*/  STL.64 [R1+0xe80], R144 ;  /* 0x000e809001007387 */ /* 0x0005e40000100a00 */
[----:B------:R-:W-:Y:S02]  /*59720*/  IMAD.X R147, R111, 0x1, R0, P1 ;  /* 0x000000016f937824 */ /* 0x000fe400008e0600 */
[----:B------:R1:W-:Y:S01]  /*59730*/  LDGSTS.E [R5+0x10f00], desc[UR4][R124.64], P0 ;  /* 0x10f000007c057fae */ /* 0x0003e20008121844 */
[----:B----4-:R-:W-:-:S03]  /*59740*/  IADD3 R148, P1, R108, R2, RZ ;  /* 0x000000026c947210 */ /* 0x010fc60007f3e0ff */
[----:B------:R4:W-:Y:S01]  /*59750*/  STL.64 [R1+0xe60], R146 ;  /* 0x000e609201007387 */ /* 0x0009e20000100a00 */
[----:B------:R-:W-:-:S03]  /*59760*/  IADD3.X R149, R109, R0, RZ, P1, !PT ;  /* 0x000000006d957210 */ /* 0x000fc60000ffe4ff */
[----:B------:R1:W-:Y:S04]  /*59770*/  LDGSTS.E [R5+0x11300], desc[UR4][R126.64], P0 ;  /* 0x113000007e057fae */ /* 0x0003e80008121844 */
[----:B------:R1:W-:Y:S04]  /*59780*/  LDGSTS.E [R5+0x11700], desc[UR4][R128.64], P0 ;  /* 0x1170000080057fae */ /* 0x0003e80008121844 */
[----:B------:R1:W-:Y:S04]  /*59790*/  LDGSTS.E [R5+0x11b00], desc[UR4][R130.64], P0 ;  /* 0x11b0000082057fae */ /* 0x0003e80008121844 */
[----:B------:R1:W-:Y:S01]  /*597a0*/  LDGSTS.E [R5+0x11f00], desc[UR4][R132.64], P0 ;  /* 0x11f0000084057fae */ /* 0x0003e20008121844 */
[----:B------:R-:W-:-:S03]  /*597b0*/  IADD3 R150, P1, R8, R2, RZ ;  /* 0x0000000208967210 */ /* 0x000fc60007f3e0ff */
[----:B------:R1:W-:Y:S02]  /*597c0*/  LDGSTS.E [R5+0x12300], desc[UR4][R134.64], P0 ;  /* 0x1230000086057fae */ /* 0x0003e40008121844 */
[--C-:B------:R-:W-:Y:S01]  /*597d0*/  IMAD.X R151, R9, 0x1, R0.reuse, P1 ;  /* 0x0000000109977824 */ /* 0x100fe200008e0600 */
[-C--:B------:R-:W-:Y:S01]  /*597e0*/  IADD3 R8, P1, R106, R2.reuse, RZ ;  /* 0x000000026a087210 */ /* 0x080fe20007f3e0ff */
[----:B------:R1:W-:Y:S04]  /*597f0*/  LDGSTS.E [R5+0x12700], desc[UR4][R136.64], P0 ;  /* 0x1270000088057fae */ /* 0x0003e80008121844 */
[--C-:B------:R-:W-:Y:S01]  /*59800*/  IMAD.X R9, R107, 0x1, R0.reuse, P1 ;  /* 0x000000016b097824 */ /* 0x100fe200008e0600 */
[-C--:B------:R-:W-:Y:S01]  /*59810*/  IADD3 R105, P1, R244, R2.reuse, RZ ;  /* 0x00000002f4697210 */ /* 0x080fe20007f3e0ff */
[----:B------:R1:W-:Y:S04]  /*59820*/  LDGSTS.E [R5+0x12b00], desc[UR4][R138.64], P0 ;  /* 0x12b000008a057fae */ /* 0x0003e80008121844 */
[--C-:B------:R-:W-:Y:S01]  /*59830*/  IMAD.X R244, R245, 0x1, R0.reuse, P1 ;  /* 0x00000001f5f47824 */ /* 0x100fe200008e0600 */
[-C--:B------:R-:W-:Y:S01]  /*59840*/  IADD3 R106, P1, R236, R2.reuse, RZ ;  /* 0x00000002ec6a7210 */ /* 0x080fe20007f3e0ff */
[----:B------:R1:W-:Y:S04]  /*59850*/  LDGSTS.E [R5+0x12f00], desc[UR4][R140.64], P0 ;  /* 0x12f000008c057fae */ /* 0x0003e80008121844 */
[----:B------:R-:W-:Y:S01]  /*59860*/  IMAD.X R236, R237, 0x1, R0, P1 ;  /* 0x00000001edec7824 */ /* 0x000fe200008e0600 */
[----:B------:R-:W-:Y:S01]  /*59870*/  IADD3 R107, P1, R228, R2, RZ ;  /* 0x00000002e46b7210 */ /* 0x000fe20007f3e0ff */
[----:B------:R-:W-:Y:S01]  /*59880*/  IMAD.MOV.U32 R245, RZ, RZ, R244 ;  /* 0x000000fffff57224 */ /* 0x000fe200078e00f4 */
[----:B------:R1:W-:Y:S02]  /*59890*/  LDGSTS.E [R5+0x13300], desc[UR4][R142.64], P0 ;  /* 0x133000008e057fae */ /* 0x0003e40008121844 */
[----:B------:R-:W-:-:S02]  /*598a0*/  IADD3.X R228, R229, R0, RZ, P1, !PT ;  /* 0x00000000e5e47210 */ /* 0x000fc40000ffe4ff */
[----:B------:R-:W-:Y:S01]  /*598b0*/  IADD3 R108, P1, R220, R2, RZ ;  /* 0x00000002dc6c7210 */ /* 0x000fe20007f3e0ff */
[----:B------:R-:W-:Y:S01]  /*598c0*/  IMAD.MOV.U32 R244, RZ, RZ, R105 ;  /* 0x000000fffff47224 */ /* 0x000fe200078e0069 */
[----:B------:R-:W-:Y:S01]  /*598d0*/  MOV R237, R236 ;  /* 0x000000ec00ed7202 */ /* 0x000fe20000000f00 */
[----:B------:R1:W5:Y:S02]  /*598e0*/  LDL.LU R105, [R1+0x1c8c] ;  /* 0x001c8c0001697983 */ /* 0x0003640000300800 */
[--C-:B------:R-:W-:Y:S01]  /*598f0*/  IMAD.X R220, R221, 0x1, R0.reuse, P1 ;  /* 0x00000001dddc7824 */ /* 0x100fe200008e0600 */
[-C--:B------:R-:W-:Y:S01]  /*59900*/  IADD3 R109, P1, R212, R2.reuse, RZ ;  /* 0x00000002d46d7210 */ /* 0x080fe20007f3e0ff */
[----:B------:R1:W-:Y:S04]  /*59910*/  LDGSTS.E [R5+0x13700], desc[UR4][R144.64], P0 ;  /* 0x1370000090057fae */ /* 0x0003e80008121844 */
[--C-:B------:R-:W-:Y:S01]  /*59920*/  IMAD.X R212, R213, 0x1, R0.reuse, P1 ;  /* 0x00000001d5d47824 */ /* 0x100fe200008e0600 */
[-C--:B------:R-:W-:Y:S01]  /*59930*/  IADD3 R110, P1, R204, R2.reuse, RZ ;  /* 0x00000002cc6e7210 */ /* 0x080fe20007f3e0ff */
[----:B------:R4:W-:Y:S04]  /*59940*/  STL.64 [R1+0xe40], R148 ;  /* 0x000e409401007387 */ /* 0x0009e80000100a00 */
[----:B------:R-:W-:Y:S01]  /*59950*/  IMAD.X R204, R205, 0x1, R0, P1 ;  /* 0x00000001cdcc7824 */ /* 0x000fe200008e0600 */
[-C--:B------:R-:W-:Y:S01]  /*59960*/  IADD3 R111, P1, R196, R2.reuse, RZ ;  /* 0x00000002c46f7210 */ /* 0x080fe20007f3e0ff */
[----:B------:R-:W-:Y:S01]  /*59970*/  IMAD.MOV.U32 R236, RZ, RZ, R106 ;  /* 0x000000ffffec7224 */ /* 0x000fe200078e006a */
[----:B------:R1:W-:Y:S03]  /*59980*/  LDGSTS.E [R5+0x13b00], desc[UR4][R146.64], P0 ;  /* 0x13b0000092057fae */ /* 0x0003e60008121844 */
[----:B------:R-:W-:Y:S01]  /*59990*/  IMAD.X R196, R197, 0x1, R0, P1 ;  /* 0x00000001c5c47824 */ /* 0x000fe200008e0600 */
[----:B------:R-:W-:Y:S01]  /*599a0*/  IADD3 R112, P1, R188, R2, RZ ;  /* 0x00000002bc707210 */ /* 0x000fe20007f3e0ff */
[----:B------:R1:W5:Y:S03]  /*599b0*/  LDL.LU R106, [R1+0x1c88] ;  /* 0x001c8800016a7983 */ /* 0x0003660000300800 */
[----:B------:R-:W-:Y:S01]  /*599c0*/  IADD3.X R188, R189, R0, RZ, P1, !PT ;  /* 0x00000000bdbc7210 */ /* 0x000fe20000ffe4ff */
[----:B------:R-:W-:Y:S01]  /*599d0*/  IMAD.MOV.U32 R229, RZ, RZ, R228 ;  /* 0x000000ffffe57224 */ /* 0x000fe200078e00e4 */
[-C--:B------:R-:W-:Y:S01]  /*599e0*/  IADD3 R113, P1, R180, R2.reuse, RZ ;  /* 0x00000002b4717210 */ /* 0x080fe20007f3e0ff */
[----:B------:R-:W-:Y:S01]  /*599f0*/  IMAD.MOV.U32 R221, RZ, RZ, R220 ;  /* 0x000000ffffdd7224 */ /* 0x000fe200078e00dc */
[----:B------:R1:W-:Y:S03]  /*59a00*/  LDGSTS.E [R5+0x13f00], desc[UR4][R148.64], P0 ;  /* 0x13f0000094057fae */ /* 0x0003e60008121844 */
[--C-:B------:R-:W-:Y:S01]  /*59a10*/  IMAD.X R180, R181, 0x1, R0.reuse, P1 ;  /* 0x00000001b5b47824 */ /* 0x100fe200008e0600 */
[-C--:B------:R-:W-:Y:S01]  /*59a20*/  IADD3 R114, P1, R172, R2.reuse, RZ ;  /* 0x00000002ac727210 */ /* 0x080fe20007f3e0ff */
[----:B------:R4:W-:Y:S04]  /*59a30*/  STL.64 [R1+0xe20], R150 ;  /* 0x000e209601007387 */ /* 0x0009e80000100a00 */
[--C-:B------:R-:W-:Y:S01]  /*59a40*/  IMAD.X R172, R173, 0x1, R0.reuse, P1 ;  /* 0x00000001adac7824 */ /* 0x100fe200008e0600 */
[----:B------:R-:W-:Y:S01]  /*59a50*/  IADD3 R115, P1, R164, R2, RZ ;  /* 0x00000002a4737210 */ /* 0x000fe20007f3e0ff */
[----:B------:R-:W-:Y:S01]  /*59a60*/  IMAD.MOV.U32 R228, RZ, RZ, R107 ;  /* 0x000000ffffe47224 */ /* 0x000fe200078e006b */
[----:B------:R-:W-:Y:S01]  /*59a70*/  MOV R220, R108 ;  /* 0x0000006c00dc7202 */ /* 0x000fe20000000f00 */
[----:B------:R1:W5:Y:S02]  /*59a80*/  LDL.LU R107, [R1+0x1c84] ;  /* 0x001c8400016b7983 */ /* 0x0003640000300800 */
[----:B------:R-:W-:Y:S01]  /*59a90*/  IMAD.X R164, R165, 0x1, R0, P1 ;  /* 0x00000001a5a47824 */ /* 0x000fe200008e0600 */
[----:B------:R-:W-:Y:S01]  /*59aa0*/  IADD3 R116, P1, R156, R2, RZ ;  /* 0x000000029c747210 */ /* 0x000fe20007f3e0ff */
[----:B------:R-:W-:Y:S01]  /*59ab0*/  IMAD.MOV.U32 R213, RZ, RZ, R212 ;  /* 0x000000ffffd57224 */ /* 0x000fe200078e00d4 */
[----:B------:R-:W-:Y:S01]  /*59ac0*/  MOV R197, R196 ;  /* 0x000000c400c57202 */ /* 0x000fe20000000f00 */
[----:B------:R-:W-:Y:S01]  /*59ad0*/  IMAD.MOV.U32 R205, RZ, RZ, R204 ;  /* 0x000000ffffcd7224 */ /* 0x000fe200078e00cc */
[----:B------:R1:W-:Y:S01]  /*59ae0*/  LDGSTS.E [R5+0x14300], desc[UR4][R150.64], P0 ;  /* 0x1430000096057fae */ /* 0x0003e20008121844 */
[----:B------:R-:W-:Y:S01]  /*59af0*/  IMAD.X R156, R157, 0x1, R0, P1 ;  /* 0x000000019d9c7824 */ /* 0x000fe200008e0600 */
[----:B------:R-:W-:Y:S01]  /*59b00*/  IADD3 R117, P1, R20, R2, RZ ;  /* 0x0000000214757210 */ /* 0x000fe20007f3e0ff */
[----:B------:R-:W-:Y:S01]  /*59b10*/  IMAD.MOV.U32 R212, RZ, RZ, R109 ;  /* 0x000000ffffd47224 */ /* 0x000fe200078e006d */
[----:B------:R4:W-:Y:S02]  /*59b20*/  STL.64 [R1+0xe00], R8 ;  /* 0x000e000801007387 */ /* 0x0009e40000100a00 */
[----:B------:R-:W-:-:S02]  /*59b30*/  IADD3.X R20, R21, R0, RZ, P1, !PT ;  /* 0x0000000015147210 */ /* 0x000fc40000ffe4ff */
[----:B------:R-:W-:Y:S01]  /*59b40*/  IADD3 R7, P1, R12, R2, RZ ;  /* 0x000000020c077210 */ /* 0x000fe20007f3e0ff */
[----:B------:R1:W5:Y:S01]  /*59b50*/  LDL.LU R108, [R1+0x1c80] ;  /* 0x001c8000016c7983 */ /* 0x0003620000300800 */
[----:B------:R-:W-:Y:S02]  /*59b60*/  IMAD.MOV.U32 R204, RZ, RZ, R110 ;  /* 0x000000ffffcc7224 */ /* 0x000fe400078e006e */
[----:B------:R-:W-:Y:S01]  /*59b70*/  IMAD.MOV.U32 R196, RZ, RZ, R111 ;  /* 0x000000ffffc47224 */ /* 0x000fe200078e006f */
[----:B------:R1:W5:Y:S01]  /*59b80*/  LDL.LU R109, [R1+0x1c7c] ;  /* 0x001c7c00016d7983 */ /* 0x0003620000300800 */
[----:B------:R-:W-:Y:S02]  /*59b90*/  IMAD.MOV.U32 R189, RZ, RZ, R188 ;  /* 0x000000ffffbd7224 */ /* 0x000fe400078e00bc */
[----:B------:R-:W-:Y:S01]  /*59ba0*/  IMAD.MOV.U32 R188, RZ, RZ, R112 ;  /* 0x000000ffffbc7224 */ /* 0x000fe200078e0070 */
[----:B------:R1:W5:Y:S01]  /*59bb0*/  LDL.LU R110, [R1+0x1c78] ;  /* 0x001c7800016e7983 */ /* 0x0003620000300800 */
[----:B------:R-:W-:Y:S01]  /*59bc0*/  IMAD.MOV.U32 R181, RZ, RZ, R180 ;  /* 0x000000ffffb57224 */ /* 0x000fe200078e00b4 */
[----:B------:R-:W-:Y:S01]  /*59bd0*/  MOV R180, R113 ;  /* 0x0000007100b47202 */ /* 0x000fe20000000f00 */
[----:B------:R-:W-:Y:S01]  /*59be0*/  IMAD.X R12, R13, 0x1, R0, P1 ;  /* 0x000000010d0c7824 */ /* 0x000fe200008e0600 */
[----:B------:R1:W5:Y:S01]  /*59bf0*/  LDL.LU R111, [R1+0x1c74] ;  /* 0x001c7400016f7983 */ /* 0x0003620000300800 */
[----:B------:R-:W-:Y:S01]  /*59c00*/  IMAD.MOV.U32 R173, RZ, RZ, R172 ;  /* 0x000000ffffad7224 */ /* 0x000fe200078e00ac */
[----:B------:R-:W-:Y:S01]  /*59c10*/  MOV R157, R156 ;  /* 0x0000009c009d7202 */ /* 0x000fe20000000f00 */
[----:B------:R-:W-:Y:S01]  /*59c20*/  IMAD.MOV.U32 R172, RZ, RZ, R114 ;  /* 0x000000ffffac7224 */ /* 0x000fe200078e0072 */
[----:B------:R1:W5:Y:S01]  /*59c30*/  LDL.LU R112, [R1+0x1c70] ;  /* 0x001c700001707983 */ /* 0x0003620000300800 */
[----:B------:R-:W-:-:S02]  /*59c40*/  IMAD.MOV.U32 R165, RZ, RZ, R164 ;  /* 0x000000ffffa57224 */ /* 0x000fc400078e00a4 */
[----:B------:R-:W-:Y:S01]  /*59c50*/  IMAD.MOV.U32 R164, RZ, RZ, R115 ;  /* 0x000000ffffa47224 */ /* 0x000fe200078e0073 */
[----:B------:R1:W5:Y:S01]  /*59c60*/  LDL.LU R113, [R1+0x1c6c] ;  /* 0x001c6c0001717983 */ /* 0x0003620000300800 */
[----:B------:R-:W-:Y:S02]  /*59c70*/  IMAD.MOV.U32 R156, RZ, RZ, R116 ;  /* 0x000000ffff9c7224 */ /* 0x000fe400078e0074 */
[----:B------:R-:W-:Y:S01]  /*59c80*/  IMAD.MOV.U32 R21, RZ, RZ, R20 ;  /* 0x000000ffff157224 */ /* 0x000fe200078e0014 */
[----:B------:R1:W5:Y:S01]  /*59c90*/  LDL.LU R114, [R1+0x1c68] ;  /* 0x001c680001727983 */ /* 0x0003620000300800 */
[----:B------:R-:W-:Y:S02]  /*59ca0*/  IMAD.MOV.U32 R20, RZ, RZ, R117 ;  /* 0x000000ffff147224 */ /* 0x000fe400078e0075 */
[----:B------:R-:W-:Y:S01]  /*59cb0*/  IMAD.MOV.U32 R13, RZ, RZ, R12 ;  /* 0x000000ffff0d7224 */ /* 0x000fe200078e000c */
[----:B------:R1:W5:Y:S01]  /*59cc0*/  LDL.LU R115, [R1+0x1c64] ;  /* 0x001c640001737983 */ /* 0x0003620000300800 */
[----:B------:R-:W-:-:S03]  /*59cd0*/  MOV R12, R7 ;  /* 0x00000007000c7202 */ /* 0x000fc60000000f00 */
[----:B------:R1:W5:Y:S04]  /*59ce0*/  LDL.LU R116, [R1+0x1c60] ;  /* 0x001c600001747983 */ /* 0x0003680000300800 */
[----:B------:R1:W5:Y:S04]  /*59cf0*/  LDL.LU R117, [R1+0x1c5c] ;  /* 0x001c5c0001757983 */ /* 0x0003680000300800 */
[----:B------:R2:W5:Y:S04]  /*59d00*/  LDL.LU R7, [R1+0x1c58] ;  /* 0x001c580001077983 */ /* 0x0005680000300800 */
[----:B-1----:R1:W5:Y:S04]  /*59d10*/  LDL.LU.64 R118, [R1+0x1c50] ;  /* 0x001c500001767983 */ /* 0x0023680000300a00 */
[----:B---3--:R1:W5:Y:S04]  /*59d20*/  LDL.LU.64 R120, [R1+0x1c48] ;  /* 0x001c480001787983 */ /* 0x0083680000300a00 */
        /* <DEDUP_REMOVED lines=12> */
[----:B----4-:R1:W5:Y:S04]  /*59df0*/  LDL.LU.64 R146, [R1+0x1be0] ;  /* 0x001be00001927983 */ /* 0x0103680000300a00 */
[----:B------:R1:W5:Y:S04]  /*59e00*/  LDL.LU.64 R148, [R1+0x1bd8] ;  /* 0x001bd80001947983 */ /* 0x0003680000300a00 */
[----:B------:R1:W5:Y:S04]  /*59e10*/  LDL.LU.64 R150, [R1+0x1bd0] ;  /* 0x001bd00001967983 */ /* 0x0003680000300a00 */
[----:B------:R1:W-:Y:S04]  /*59e20*/  LDGSTS.E [R5+0x14700], desc[UR4][R8.64], P0 ;  /* 0x1470000008057fae */ /* 0x0003e80008121844 */
[----:B------:R1:W-:Y:S01]  /*59e30*/  LDGSTS.E [R5+0x14b00], desc[UR4][R244.64], P0 ;  /* 0x14b00000f4057fae */ /* 0x0003e20008121844 */
[----:B------:R-:W-:-:S03]  /*59e40*/  UIADD3 UR7, UR7, 0x1, URZ ;  /* 0x0000000107077890 */ /* 0x000fc6000fffe03f */
[----:B------:R1:W-:Y:S04]  /*59e50*/  LDGSTS.E [R5+0x14f00], desc[UR4][R236.64], P0 ;  /* 0x14f00000ec057fae */ /* 0x0003e80008121844 */
[----:B------:R1:W5:Y:S04]  /*59e60*/  LDL.LU.64 R8, [R1+0x1bc8] ;  /* 0x001bc80001087983 */ /* 0x0003680000300a00 */
[----:B------:R1:W-:Y:S04]  /*59e70*/  LDGSTS.E [R5+0x15300], desc[UR4][R228.64], P0 ;  /* 0x15300000e4057fae */ /* 0x0003e80008121844 */
[----:B------:R1:W-:Y:S04]  /*59e80*/  LDGSTS.E [R5+0x15700], desc[UR4][R220.64], P0 ;  /* 0x15700000dc057fae */ /* 0x0003e80008121844 */
[----:B------:R1:W-:Y:S01]  /*59e90*/  LDGSTS.E [R5+0x15b00], desc[UR4][R212.64], P0 ;  /* 0x15b00000d4057fae */ /* 0x0003e20008121844 */
[----:B------:R-:W-:-:S03]  /*59ea0*/  UISETP.NE.U32.AND UP0, UPT, UR7, UR11, UPT ;  /* 0x0000000b0700728c */ /* 0x000fc6000bf05070 */
[----:B------:R1:W-:Y:S04]  /*59eb0*/  LDGSTS.E [R5+0x15f00], desc[UR4][R204.64], P0 ;  /* 0x15f00000cc057fae */ /* 0x0003e80008121844 */
[----:B------:R1:W-:Y:S04]  /*59ec0*/  LDGSTS.E [R5+0x16300], desc[UR4][R196.64], P0 ;  /* 0x16300000c4057fae */ /* 0x0003e80008121844 */
[----:B------:R1:W-:Y:S04]  /*59ed0*/  LDGSTS.E [R5+0x16700], desc[UR4][R188.64], P0 ;  /* 0x16700000bc057fae */ /* 0x0003e80008121844 */
[----:B------:R1:W-:Y:S04]  /*59ee0*/  LDGSTS.E [R5+0x16b00], desc[UR4][R180.64], P0 ;  /* 0x16b00000b4057fae */ /* 0x0003e80008121844 */
[----:B------:R1:W-:Y:S04]  /*59ef0*/  LDGSTS.E [R5+0x16f00], desc[UR4][R172.64], P0 ;  /* 0x16f00000ac057fae */ /* 0x0003e80008121844 */
[----:B------:R1:W-:Y:S04]  /*59f00*/  LDGSTS.E [R5+0x17300], desc[UR4][R164.64], P0 ;  /* 0x17300000a4057fae */ /* 0x0003e80008121844 */
[----:B------:R1:W-:Y:S04]  /*59f10*/  LDGSTS.E [R5+0x17700], desc[UR4][R156.64], P0 ;  /* 0x177000009c057fae */ /* 0x0003e80008121844 */
[----:B------:R1:W-:Y:S04]  /*59f20*/  LDGSTS.E [R5+0x17b00], desc[UR4][R20.64], P0 ;  /* 0x17b0000014057fae */ /* 0x0003e80008121844 */
[----:B------:R1:W-:Y:S01]  /*59f30*/  LDGSTS.E [R5+0x17f00], desc[UR4][R12.64], P0 ;  /* 0x17f000000c057fae */ /* 0x0003e20008121844 */
[----:B------:R-:W-:-:S03]  /*59f40*/  PLOP3.LUT P0, PT, PT, PT, UP0, 0x80, 0x0 ;  /* 0x000000000000781c */ /* 0x000fc60003f0f008 */
[----:B------:R-:W0:Y:S10]  /*59f50*/  LDGDEPBAR ;  /* 0x00000000000079af */ /* 0x000e340000000000 */
[----:B-1----:R-:W-:Y:S05]  /*59f60*/  @P0 BRA `(.L_x_1) ;  /* 0xfffffebc00480947 */ /* 0x002fea000383ffff */
.L_x_0:
[----:B------:R1:W-:Y:S01]  /*59f70*/  STL [R1+0x1cd0], R91 ;  /* 0x001cd05b01007387 */ /* 0x0003e20000100800 */
[----:B------:R-:W-:-:S04]  /*59f80*/  DEPBAR.LE SB0, 0x0 ;  /* 0x000080000000791a */ /* 0x000fc80000000000 */
[----:B------:R2:W-:Y:S01]  /*59f90*/  STL [R1+0x1ccc], R90 ;  /* 0x001ccc5a01007387 */ /* 0x0005e20000100800 */
[----:B------:R-:W-:Y:S01]  /*59fa0*/  ULDC.64 UR12, c[0x0][0x228] ;  /* 0x00008a00000c7ab9 */ /* 0x000fe20000000a00 */
[----:B-----5:R-:W-:Y:S01]  /*59fb0*/  VIADD R3, R7, 0x104 ;  /* 0x0000010407037836 */ /* 0x020fe20000000000 */
[----:B------:R-:W-:Y:S01]  /*59fc0*/  ULDC.64 UR6, c[0x0][0x228] ;  /* 0x00008a0000067ab9 */ /* 0x000fe20000000a00 */
[----:B------:R3:W-:Y:S01]  /*59fd0*/  STL [R1+0x1cc8], R89 ;  /* 0x001cc85901007387 */ /* 0x0007e20000100800 */
[----:B------:R-:W-:Y:S01]  /*59fe0*/  ULDC.64 UR8, c[0x0][0x228] ;  /* 0x00008a0000087ab9 */ /* 0x000fe20000000a00 */
[----:B------:R-:W-:Y:S01]  /*59ff0*/  ULDC.64 UR10, c[0x0][0x228] ;  /* 0x00008a00000a7ab9 */ /* 0x000fe20000000a00 */
[----:B------:R-:W-:Y:S01]  /*5a000*/  ISETP.GE.AND P3, PT, R3, UR7, PT ;  /* 0x0000000703007c0c */ /* 0x000fe2000bf66270 */
[----:B------:R4:W-:Y:S01]  /*5a010*/  STL [R1+0x1cc4], R88 ;  /* 0x001cc45801007387 */ /* 0x0009e20000100800 */
[----:B------:R-:W-:Y:S01]  /*5a020*/  ULDC UR7, c[0x0][0x248] ;  /* 0x0000920000077ab9 */ /* 0x000fe20000000800 */
[----:B------:R-:W-:Y:S01]  /*5a030*/  VIADD R3, R7, 0x102 ;  /* 0x0000010207037836 */ /* 0x000fe20000000000 */
[----:B------:R-:W1:Y:S01]  /*5a040*/  S2R R0, SR_TID.X ;  /* 0x0000000000007919 */ /* 0x000e620000002100 */
[----:B------:R-:W-:Y:S01]  /*5a050*/  LOP3.LUT R20, R20, 0xffefffff, RZ, 0xc0, !PT ;  /* 0xffefffff14147812 */ /* 0x000fe200078ec0ff */
[----:B------:R-:W-:-:S02]  /*5a060*/  ULDC UR26, c[0x0][0x248] ;  /* 0x00009200001a7ab9 */ /* 0x000fc40000000800 */
[----:B------:R-:W-:Y:S01]  /*5a070*/  ISETP.GE.AND P1, PT, R3, UR11, PT ;  /* 0x0000000b03007c0c */ /* 0x000fe2000bf26270 */
[----:B------:R4:W-:Y:S01]  /*5a080*/  STL [R1+0x1cc0], R87 ;  /* 0x001cc05701007387 */ /* 0x0009e20000100800 */
[----:B------:R-:W-:Y:S01]  /*5a090*/  ULDC UR11, c[0x0][0x248] ;  /* 0x00009200000b7ab9 */ /* 0x000fe20000000800 */
[----:B------:R-:W-:Y:S01]  /*5a0a0*/  ULDC.64 UR30, c[0x0][0x228] ;  /* 0x00008a00001e7ab9 */ /* 0x000fe20000000a00 */
[----:B------:R-:W-:Y:S01]  /*5a0b0*/  ULDC UR27, c[0x0][0x248] ;  /* 0x00009200001b7ab9 */ /* 0x000fe20000000800 */
[----:B------:R4:W-:Y:S01]  /*5a0c0*/  STL [R1+0x1cbc], R86 ;  /* 0x001cbc5601007387 */ /* 0x0009e20000100800 */
[----:B------:R-:W-:Y:S01]  /*5a0d0*/  ULDC.64 UR36, c[0x0][0x228] ;  /* 0x00008a0000247ab9 */ /* 0x000fe20000000a00 */
[----:B------:R-:W-:Y:S01]  /*5a0e0*/  ULDC UR28, c[0x0][0x248] ;  /* 0x00009200001c7ab9 */ /* 0x000fe20000000800 */
[----:B------:R-:W-:Y:S01]  /*5a0f0*/  ULDC.64 UR34, c[0x0][0x228] ;  /* 0x00008a0000227ab9 */ /* 0x000fe20000000a00 */
[----:B------:R4:W-:Y:S01]  /*5a100*/  STL [R1+0x1cb8], R85 ;  /* 0x001cb85501007387 */ /* 0x0009e20000100800 */
[----:B------:R-:W-:Y:S01]  /*5a110*/  ULDC.64 UR40, c[0x0][0x228] ;  /* 0x00008a0000287ab9 */ /* 0x000fe20000000a00 */
[----:B------:R-:W-:Y:S01]  /*5a120*/  ULDC.64 UR38, c[0x0][0x228] ;  /* 0x00008a0000267ab9 */ /* 0x000fe20000000a00 */
[----:B------:R-:W-:Y:S01]  /*5a130*/  ULDC UR33, c[0x0][0x248] ;  /* 0x0000920000217ab9 */ /* 0x000fe20000000800 */
[----:B------:R4:W-:Y:S01]  /*5a140*/  STL [R1+0x1cb4], R84 ;  /* 0x001cb45401007387 */ /* 0x0009e20000100800 */
[----:B------:R-:W-:Y:S01]  /*5a150*/  ULDC UR32, c[0x0][0x248] ;  /* 0x0000920000207ab9 */ /* 0x000fe20000000800 */
[----:B------:R-:W-:Y:S01]  /*5a160*/  ULDC UR57, c[0x0][0x228] ;  /* 0x00008a0000397ab9 */ /* 0x000fe20000000800 */
        /* <DEDUP_REMOVED lines=14> */
[C---:B-1----:R-:W-:Y:S01]  /*5a250*/  IMAD.SHL.U32 R5, R0.reuse, 0x40, RZ ;  /* 0x0000004000057824 */ /* 0x042fe200078e00ff */
[----:B------:R-:W-:Y:S01]  /*5a260*/  ULDC UR48, c[0x0][0x228] ;  /* 0x00008a0000307ab9 */ /* 0x000fe20000000800 */
[C---:B------:R-:W-:Y:S01]  /*5a270*/  IMAD.SHL.U32 R2, R0.reuse, 0x10, RZ ;  /* 0x0000001000027824 */ /* 0x040fe200078e00ff */
[----:B------:R1:W-:Y:S01]  /*5a280*/  STL [R1+0x1ca0], R79 ;  /* 0x001ca04f01007387 */ /* 0x0003e20000100800 */
[----:B------:R-:W-:Y:S01]  /*5a290*/  IMAD.SHL.U32 R0, R0, 0x8, RZ ;  /* 0x0000000800007824 */ /* 0x000fe200078e00ff */
[----:B------:R-:W-:Y:S01]  /*5a2a0*/  LOP3.LUT R5, R5, 0x400, RZ, 0xc0, !PT ;  /* 0x0000040005057812 */ /* 0x000fe200078ec0ff */
[----:B------:R-:W-:Y:S01]  /*5a2b0*/  ULDC UR50, c[0x0][0x228] ;  /* 0x00008a0000327ab9 */ /* 0x000fe20000000800 */
[----:B------:R1:W-:Y:S01]  /*5a2c0*/  STL [R1+0x1c9c], R78 ;  /* 0x001c9c4e01007387 */ /* 0x0003e20000100800 */
[----:B------:R-:W-:Y:S01]  /*5a2d0*/  LOP3.LUT R2, R2, 0xf0, RZ, 0xc0, !PT ;  /* 0x000000f002027812 */ /* 0x000fe200078ec0ff */
[----:B------:R-:W-:Y:S01]  /*5a2e0*/  ULDC UR52, c[0x0][0x228] ;  /* 0x00008a0000347ab9 */ /* 0x000fe20000000800 */
[----:B------:R-:W-:Y:S01]  /*5a2f0*/  LOP3.LUT R4, R0, 0x300, RZ, 0xc0, !PT ;  /* 0x0000030000047812 */ /* 0x000fe200078ec0ff */
[----:B------:R1:W-:Y:S01]  /*5a300*/  STL [R1+0x1c98], R77 ;  /* 0x001c984d01007387 */ /* 0x0003e20000100800 */
[----:B------:R-:W-:Y:S01]  /*5a310*/  IADD3 R0, R5, UR61, R2 ;  /* 0x0000003d05007c10 */ /* 0x000fe2000fffe002 */
[----:B------:R-:W-:Y:S01]  /*5a320*/  ULDC UR54, c[0x0][0x228] ;  /* 0x00008a0000367ab9 */ /* 0x000fe20000000800 */
[C---:B------:R-:W-:Y:S01]  /*5a330*/  IADD3 R2, R7.reuse, 0x103, RZ ;  /* 0x0000010307027810 */ /* 0x040fe20007ffe0ff */
[----:B------:R1:W-:Y:S01]  /*5a340*/  STL [R1+0x1c94], R76 ;  /* 0x001c944c01007387 */ /* 0x0003e20000100800 */
[----:B------:R-:W-:Y:S01]  /*5a350*/  ULDC UR22, c[0x0][0x228] ;  /* 0x00008a0000167ab9 */ /* 0x000fe20000000800 */
[----:B------:R-:W-:Y:S01]  /*5a360*/  IMAD.IADD R0, R0, 0x1, R4 ;  /* 0x0000000100007824 */ /* 0x000fe200078e0204 */
[----:B------:R-:W-:Y:S01]  /*5a370*/  ISETP.GE.AND P2, PT, R2, UR13, PT ;  /* 0x0000000d02007c0c */ /* 0x000fe2000bf46270 */
[----:B------:R1:W-:Y:S01]  /*5a380*/  STL [R1+0x1c90], R75 ;  /* 0x001c904b01007387 */ /* 0x0003e20000100800 */
[C---:B------:R-:W-:Y:S01]  /*5a390*/  VIADD R2, R7.reuse, 0x101 ;  /* 0x0000010107027836 */ /* 0x040fe20000000000 */
[----:B------:R-:W-:Y:S01]  /*5a3a0*/  ULDC UR42, c[0x0][0x228] ;  /* 0x00008a00002a7ab9 */ /* 0x000fe20000000800 */
[----:B------:R-:W-:Y:S01]  /*5a3b0*/  ULDC UR20, c[0x0][0x228] ;  /* 0x00008a0000147ab9 */ /* 0x000fe20000000800 */
[----:B------:R1:W-:Y:S01]  /*5a3c0*/  STL [R1+0x1c8c], R74 ;  /* 0x001c8c4a01007387 */ /* 0x0003e20000100800 */
[----:B------:R-:W-:Y:S01]  /*5a3d0*/  ULDC UR25, c[0x0][0x228] ;  /* 0x00008a0000197ab9 */ /* 0x000fe20000000800 */
[----:B------:R-:W-:Y:S01]  /*5a3e0*/  ISETP.GE.AND P0, PT, R2, UR9, PT ;  /* 0x0000000902007c0c */ /* 0x000fe2000bf06270 */
        /* <DEDUP_REMOVED lines=16> */
[----:B------:R-:W1:Y:S01]  /*5a4f0*/  S2R R5, SR_TID.X ;  /* 0x0000000000057919 */ /* 0x000e620000002100 */
[----:B------:R-:W-:Y:S01]  /*5a500*/  BAR.SYNC.DEFER_BLOCKING 0x0 ;  /* 0x0000000000007b1d */ /* 0x000fe20000010000 */
[----:B------:R-:W-:-:S05]  /*5a510*/  IMAD R2, R7, UR7, RZ ;  /* 0x0000000707027c24 */ /* 0x000fca000f8e02ff */
[----:B------:R-:W-:Y:S01]  /*5a520*/  ULDC UR7, c[0x0][0x248] ;  /* 0x0000920000077ab9 */ /* 0x000fe20000000800 */
[----:B------:R-:W-:Y:S01]  /*5a530*/  ULDC UR9, c[0x0][0x248] ;  /* 0x0000920000097ab9 */ /* 0x000fe20000000800 */
[----:B------:R1:W-:Y:S01]  /*5a540*/  STL [R1+0x1c78], R69 ;  /* 0x001c784501007387 */ /* 0x0003e20000100800 */
[----:B------:R-:W-:Y:S01]  /*5a550*/  ISETP.LT.AND P4, PT, R9, UR12, !P3 ;  /* 0x0000000c09007c0c */ /* 0x000fe2000df81270 */
[C---:B------:R-:W-:Y:S02]  /*5a560*/  VIADD R91, R7.reuse, 0x100 ;  /* 0x00000100075b7836 */ /* 0x040fe40000000000 */
[C---:B--2---:R-:W-:Y:S01]  /*5a570*/  VIADD R90, R7.reuse, 0xff ;  /* 0x000000ff075a7836 */ /* 0x044fe20000000000 */
[----:B------:R2:W-:Y:S01]  /*5a580*/  STL [R1+0x1c74], R68 ;  /* 0x001c744401007387 */ /* 0x0005e20000100800 */
[C---:B---3--:R-:W-:Y:S02]  /*5a590*/  VIADD R89, R7.reuse, 0xfe ;  /* 0x000000fe07597836 */ /* 0x048fe40000000000 */
[C---:B----4-:R-:W-:Y:S01]  /*5a5a0*/  VIADD R88, R7.reuse, 0xfd ;  /* 0x000000fd07587836 */ /* 0x050fe20000000000 */
[----:B------:R-:W-:Y:S01]  /*5a5b0*/  STL [R1+0x1c70], R67 ;  /* 0x001c704301007387 */ /* 0x000fe20000100800 */
[----:B------:R-:W-:-:S02]  /*5a5c0*/  VIADD R87, R7, 0xfc ;  /* 0x000000fc07577836 */ /* 0x000fc40000000000 */
[C---:B------:R-:W-:Y:S01]  /*5a5d0*/  VIADD R86, R7.reuse, 0xfb ;  /* 0x000000fb07567836 */ /* 0x040fe20000000000 */
[----:B------:R-:W-:Y:S01]  /*5a5e0*/  STL [R1+0x1c6c], R66 ;  /* 0x001c6c4201007387 */ /* 0x000fe20000100800 */
[C---:B------:R-:W-:Y:S01]  /*5a5f0*/  IADD3 R85, R7.reuse, 0xfa, RZ ;  /* 0x000000fa07557810 */ /* 0x040fe20007ffe0ff */
[----:B------:R-:W-:Y:S01]  /*5a600*/  VIADD R84, R7, 0xf9 ;  /* 0x000000f907547836 */ /* 0x000fe20000000000 */
[----:B------:R-:W-:Y:S01]  /*5a610*/  LOP3.LUT R19, R19, 0x7fffffff, RZ, 0xc0, !PT ;  /* 0x7fffffff13137812 */ /* 0x000fe200078ec0ff */
[----:B------:R-:W-:Y:S01]  /*5a620*/  STL [R1+0x1c68], R65 ;  /* 0x001c684101007387 */ /* 0x000fe20000100800 */
[C---:B------:R-:W-:Y:S01]  /*5a630*/  VIADD R83, R7.reuse, 0xf8 ;  /* 0x000000f807537836 */ /* 0x040fe20000000000 */
[C---:B------:R-:W-:Y:S01]  /*5a640*/  IADD3 R82, R7.reuse, 0xf7, RZ ;  /* 0x000000f707527810 */ /* 0x040fe20007ffe0ff */
[----:B------:R-:W-:Y:S01]  /*5a650*/  VIADD R81, R7, 0xf6 ;  /* 0x000000f607517836 */ /* 0x000fe20000000000 */
[----:B------:R-:W-:Y:S01]  /*5a660*/  STL [R1+0x1c64], R64 ;  /* 0x001c644001007387 */ /* 0x000fe20000100800 */
[----:B-1----:R-:W-:Y:S01]  /*5a670*/  LOP3.LUT R5, R5, 0x7f, RZ, 0xc0, !PT ;  /* 0x0000007f05057812 */ /* 0x002fe200078ec0ff */
[----:B------:R-:W-:-:S02]  /*5a680*/  VIADD R80, R7, 0xf5 ;  /* 0x000000f507507836 */ /* 0x000fc40000000000 */
[C---:B------:R-:W-:Y:S01]  /*5a690*/  VIADD R79, R7.reuse, 0xf4 ;  /* 0x000000f4074f7836 */ /* 0x040fe20000000000 */
[----:B------:R-:W-:Y:S01]  /*5a6a0*/  STL [R1+0x1c60], R63 ;  /* 0x001c603f01007387 */ /* 0x000fe20000100800 */
[C---:B------:R-:W-:Y:S02]  /*5a6b0*/  VIADD R78, R7.reuse, 0xf3 ;  /* 0x000000f3074e7836 */ /* 0x040fe40000000000 */
[C---:B------:R-:W-:Y:S01]  /*5a6c0*/  VIADD R77, R7.reuse, 0xf2 ;  /* 0x000000f2074d7836 */ /* 0x040fe20000000000 */
[----:B------:R-:W-:Y:S01]  /*5a6d0*/  STL [R1+0x1c5c], R62 ;  /* 0x001c5c3e01007387 */ /* 0x000fe20000100800 */
[C---:B------:R-:W-:Y:S01]  /*5a6e0*/  VIADD R76, R7.reuse, 0xf1 ;  /* 0x000000f1074c7836 */ /* 0x040fe20000000000 */
[C---:B------:R-:W-:Y:S01]  /*5a6f0*/  IADD3 R75, R7.reuse, 0xf0, RZ ;  /* 0x000000f0074b7810 */ /* 0x040fe20007ffe0ff */
[C---:B------:R-:W-:Y:S01]  /*5a700*/  VIADD R74, R7.reuse, 0xef ;  /* 0x000000ef074a7836 */ /* 0x040fe20000000000 */
[----:B------:R-:W-:Y:S01]  /*5a710*/  STL [R1+0x1c58], R61 ;  /* 0x001c583d01007387 */ /* 0x000fe20000100800 */
[C---:B------:R-:W-:Y:S01]  /*5a720*/  VIADD R73, R7.reuse, 0xee ;  /* 0x000000ee07497836 */ /* 0x040fe20000000000 */
[C---:B------:R-:W-:Y:S01]  /*5a730*/  IADD3 R72, R7.reuse, 0xed, RZ ;  /* 0x000000ed07487810 */ /* 0x040fe20007ffe0ff */
[C---:B------:R-:W-:Y:S01]  /*5a740*/  VIADD R71, R7.reuse, 0xec ;  /* 0x000000ec07477836 */ /* 0x040fe20000000000 */
[----:B------:R-:W-:Y:S01]  /*5a750*/  STL [R1+0x1c54], R60 ;  /* 0x001c543c01007387 */ /* 0x000fe20000100800 */
[C---:B------:R-:W-:Y:S01]  /*5a760*/  VIADD R70, R7.reuse, 0xeb ;  /* 0x000000eb07467836 */ /* 0x040fe20000000000 */
[----:B------:R-:W-:Y:S01]  /*5a770*/  LOP3.LUT R18, R18, 0x7fffffff, RZ, 0xc0, !PT ;  /* 0x7fffffff12127812 */ /* 0x000fe200078ec0ff */
[----:B------:R-:W-:Y:S01]  /*5a780*/  VIADD R69, R7, 0xea ;  /* 0x000000ea07457836 */ /* 0x000fe20000000000 */
[----:B------:R-:W-:Y:S01]  /*5a790*/  STL [R1+0x1c50], R59 ;  /* 0x001c503b01007387 */ /* 0x000fe20000100800 */
[----:B------:R-:W-:Y:S01]  /*5a7a0*/  ULDC UR13, c[0x0][0x228] ;  /* 0x00008a00000d7ab9 */ /* 0x000fe20000000800 */
[----:B------:R-:W-:-:S02]  /*5a7b0*/  ULDC UR12, c[0x0][0x228] ;  /* 0x00008a00000c7ab9 */ /* 0x000fc40000000800 */
[----:B------:R-:W-:Y:S04]  /*5a7c0*/  STL [R1+0x1c4c], R58 ;  /* 0x001c4c3a01007387 */ /* 0x000fe80000100800 */
        /* <DEDUP_REMOVED lines=34> */
[----:B------:R-:W3:Y:S04]  /*5a9f0*/  LDL.LU R152, [R1+0xc00] ;  /* 0x000c000001987983 */ /* 0x000ee80000300800 */
[----:B------:R-:W3:Y:S04]  /*5aa00*/  LDL.LU R153, [R1+0xc08] ;  /* 0x000c080001997983 */ /* 0x000ee80000300800 */
[----:B------:R-:W3:Y:S04]  /*5aa10*/  LDL.LU R154, [R1+0x800] ;  /* 0x00080000019a7983 */ /* 0x000ee80000300800 */
[----:B------:R-:W3:Y:S01]  /*5aa20*/  LDL.LU R155, [R1+0x808] ;  /* 0x00080800019b7983 */ /* 0x000ee20000300800 */
[----:B------:R-:W-:Y:S01]  /*5aa30*/  LEA R21, R5, UR61, 0x4 ;  /* 0x0000003d05157c11 */ /* 0x000fe2000f8e20ff */
[----:B------:R-:W-:Y:S01]  /*5aa40*/  ULDC UR61, c[0x0][0x248] ;  /* 0x00009200003d7ab9 */ /* 0x000fe20000000800 */
[----:B------:R-:W-:Y:S01]  /*5aa50*/  @P4 LOP3.LUT R20, R20, 0x100000, RZ, 0xfc, !PT ;  /* 0x0010000014144812 */ /* 0x000fe200078efcff */
[----:B------:R-:W4:Y:S01]  /*5aa60*/  LDL.LU R156, [R1+0x400] ;  /* 0x00040000019c7983 */ /* 0x000f220000300800 */
[----:B------:R-:W-:Y:S01]  /*5aa70*/  ISETP.LT.AND P3, PT, R8, UR10, !P3 ;  /* 0x0000000a08007c0c */ /* 0x000fe2000df61270 */
[----:B--2---:R-:W-:Y:S01]  /*5aa80*/  VIADD R68, R7, 0xe9 ;  /* 0x000000e907447836 */ /* 0x004fe20000000000 */
[----:B------:R-:W1:Y:S01]  /*5aa90*/  LDC R5, c[0x0][0x244] ;  /* 0x00009100ff057b82 */ /* 0x000e620000000800 */
[----:B------:R-:W4:Y:S04]  /*5aaa0*/  LDL.LU R157, [R1+0x408] ;  /* 0x00040800019d7983 */ /* 0x000f280000300800 */
[----:B------:R-:W4:Y:S04]  /*5aab0*/  LDL.LU R158, [R1] ;  /* 0x00000000019e7983 */ /* 0x000f280000300800 */
[----:B------:R-:W4:Y:S04]  /*5aac0*/  LDL.LU R159, [R1+0x8] ;  /* 0x00000800019f7983 */ /* 0x000f280000300800 */
[----:B---3--:R2:W-:Y:S01]  /*5aad0*/  STSM.16.M88.4 [R0], R152 ;  /* 0x0000009800007844 */ /* 0x0085e20000000200 */
[----:B------:R-:W-:Y:S06]  /*5aae0*/  BAR.SYNC.DEFER_BLOCKING 0x0 ;  /* 0x0000000000007b1d */ /* 0x000fec0000010000 */
[----:B--2---:R-:W2:Y:S04]  /*5aaf0*/  LDL.LU R152, [R1+0xc04] ;  /* 0x000c040001987983 */ /* 0x004ea80000300800 */
[----:B------:R-:W2:Y:S04]  /*5ab00*/  LDL.LU R153, [R1+0xc0c] ;  /* 0x000c0c0001997983 */ /* 0x000ea80000300800 */
[----:B------:R-:W2:Y:S04]  /*5ab10*/  LDL.LU R154, [R1+0x804] ;  /* 0x00080400019a7983 */ /* 0x000ea80000300800 */
[----:B------:R-:W3:Y:S01]  /*5ab20*/  LDS.128 R24, [R21] ;  /* 0x0000000015187984 */ /* 0x000ee20000000c00 */
[----:B------:R-:W-:Y:S06]  /*5ab30*/  BAR.SYNC.DEFER_BLOCKING 0x0 ;  /* 0x0000000000007b1d */ /* 0x000fec0000010000 */
[----:B------:R-:W2:Y:S04]  /*5ab40*/  LDL.LU R155, [R1+0x80c] ;  /* 0x00080c00019b7983 */ /* 0x000ea80000300800 */
[----:B----4-:R-:W-:Y:S04]  /*5ab50*/  STSM.16.M88.4 [R0], R156 ;  /* 0x0000009c00007844 */ /* 0x010fe80000000200 */
[----:B---3--:R-:W-:Y:S04]  /*5ab60*/  STL.64 [R1+0xc00], R24 ;  /* 0x000c001801007387 */ /* 0x008fe80000100a00 */
[----:B------:R-:W-:Y:S01]  /*5ab70*/  STL.64 [R1+0xc08], R26 ;  /* 0x000c081a01007387 */ /* 0x000fe20000100a00 */
[----:B------:R-:W-:Y:S06]  /*5ab80*/  BAR.SYNC.DEFER_BLOCKING 0x0 ;  /* 0x0000000000007b1d */ /* 0x000fec0000010000 */
[----:B------:R-:W3:Y:S02]  /*5ab90*/  LDS.128 R24, [R21] ;  /* 0x0000000015187984 */ /* 0x000ee40000000c00 */
[----:B------:R-:W-:Y:S06]  /*5aba0*/  BAR.SYNC.DEFER_BLOCKING 0x0 ;  /* 0x0000000000007b1d */ /* 0x000fec0000010000 */
[----:B---3--:R-:W-:Y:S04]  /*5abb0*/  STL.64 [R1+0x800], R24 ;  /* 0x0008001801007387 */ /* 0x008fe80000100a00 */
[----:B------:R-:W-:Y:S04]  /*5abc0*/  STL.64 [R1+0x808], R26 ;  /* 0x0008081a01007387 */ /* 0x000fe80000100a00 */
[----:B------:R-:W3:Y:S04]  /*5abd0*/  LDL.LU R156, [R1+0x404] ;  /* 0x00040400019c7983 */ /* 0x000ee80000300800 */
[----:B------:R-:W3:Y:S04]  /*5abe0*/  LDL.LU R157, [R1+0x40c] ;  /* 0x00040c00019d7983 */ /* 0x000ee80000300800 */
[----:B------:R-:W3:Y:S04]  /*5abf0*/  LDL.LU R158, [R1+0x4] ;  /* 0x00000400019e7983 */ /* 0x000ee80000300800 */
[----:B------:R-:W3:Y:S04]  /*5ac00*/  LDL.LU R159, [R1+0xc] ;  /* 0x00000c00019f7983 */ /* 0x000ee80000300800 */
[----:B--2---:R2:W-:Y:S01]  /*5ac10*/  STSM.16.M88.4 [R0], R152 ;  /* 0x0000009800007844 */ /* 0x0045e20000000200 */
[----:B------:R-:W-:Y:S06]  /*5ac20*/  BAR.SYNC.DEFER_BLOCKING 0x0 ;  /* 0x0000000000007b1d */ /* 0x000fec0000010000 */
[----:B--2---:R-:W2:Y:S04]  /*5ac30*/  LDL.LU R152, [R1+0xc10] ;  /* 0x000c100001987983 */ /* 0x004ea80000300800 */
[----:B------:R-:W2:Y:S04]  /*5ac40*/  LDL.LU R153, [R1+0xc18] ;  /* 0x000c180001997983 */ /* 0x000ea80000300800 */
[----:B------:R-:W2:Y:S04]  /*5ac50*/  LDL.LU R154, [R1+0x810] ;  /* 0x00081000019a7983 */ /* 0x000ea80000300800 */
[----:B------:R-:W4:Y:S01]  /*5ac60*/  LDS.128 R24, [R21] ;  /* 0x0000000015187984 */ /* 0x000f220000000c00 */
[----:B------:R-:W-:Y:S06]  /*5ac70*/  BAR.SYNC.DEFER_BLOCKING 0x0 ;  /* 0x0000000000007b1d */ /* 0x000fec0000010000 */
[----:B------:R-:W2:Y:S04]  /*5ac80*/  LDL.LU R155, [R1+0x818] ;  /* 0x00081800019b7983 */ /* 0x000ea80000300800 */
[----:B----4-:R-:W-:Y:S04]  /*5ac90*/  STL.64 [R1+0x400], R24 ;  /* 0x0004001801007387 */ /* 0x010fe80000100a00 */
[----:B------:R-:W-:Y:S04]  /*5aca0*/  STL.64 [R1+0x408], R26 ;  /* 0x0004081a01007387 */ /* 0x000fe80000100a00 */
[----:B---3--:R-:W-:Y:S01]  /*5acb0*/  STSM.16.M88.4 [R0], R156 ;  /* 0x0000009c00007844 */ /* 0x008fe20000000200 */
[----:B------:R-:W-:Y:S06]  /*5acc0*/  BAR.SYNC.DEFER_BLOCKING 0x0 ;  /* 0x0000000000007b1d */ /* 0x000fec0000010000 */
[----:B------:R-:W3:Y:S02]  /*5acd0*/  LDS.128 R24, [R21] ;  /* 0x0000000015187984 */ /* 0x000ee40000000c00 */
[----:B------:R-:W-:Y:S06]  /*5ace0*/  BAR.SYNC.DEFER_BLOCKING 0x0 ;  /* 0x0000000000007b1d */ /* 0x000fec0000010000 */
[----:B---3--:R-:W-:Y:S04]  /*5acf0*/  STL.64 [R1], R24 ;  /* 0x0000001801007387 */ /* 0x008fe80000100a00 */
        /* <DEDUP_REMOVED lines=50> */
[----:B------:R-:W2:Y:S04]  /*5b020*/  LDL.LU R155, [R1+0x82c] ;  /* 0x00082c00019b7983 */ /* 0x000ea80000300800 */
[----:B------:R-:W4:Y:S01]  /*5b030*/  LDS.128 R24, [R21] ;  /* 0x0000000015187984 */ /* 0x000f220000000c00 */
[----:B------:R-:W-:Y:S06]  /*5b040*/  BAR.SYNC.DEFER_BLOCKING 0x0 ;  /* 0x0000000000007b1d */ /* 0x000fec0000010000 */
        /* <DEDUP_REMOVED lines=66> */
[----:B--2---:R2:W-:Y:S04]  /*5b470*/  STSM.16.M88.4 [R0], R152 ;  /* 0x0000009800007844 */ /* 0x0045e80000000200 */
[----:B---3--:R-:W-:Y:S04]  /*5b480*/  STL.64 [R1+0x30], R24 ;  /* 0x0000301801007387 */ /* 0x008fe80000100a00 */
[----:B------:R-:W-:Y:S04]  /*5b490*/  STL.64 [R1+0x38], R26 ;  /* 0x0000381a01007387 */ /* 0x000fe80000100a00 */
[----:B--2---:R-:W2:Y:S04]  /*5b4a0*/  LDL.LU R152, [R1+0x440] ;  /* 0x0004400001987983 */ /* 0x004ea80000300800 */
[----:B------:R-:W2:Y:S04]  /*5b4b0*/  LDL.LU R153, [R1+0x448] ;  /* 0x0004480001997983 */ /* 0x000ea80000300800 */
[----:B------:R-:W2:Y:S04]  /*5b4c0*/  LDL.LU R154, [R1+0x40] ;  /* 0x00004000019a7983 */ /* 0x000ea80000300800 */
[----:B------:R-:W2:Y:S01]  /*5b4d0*/  LDL.LU R155, [R1+0x48] ;  /* 0x00004800019b7983 */ /* 0x000ea20000300800 */
[----:B------:R-:W-:Y:S06]  /*5b4e0*/  BAR.SYNC.DEFER_BLOCKING 0x0 ;  /* 0x0000000000007b1d */ /* 0x000fec0000010000 */
[----:B------:R-:W3:Y:S02]  /*5b4f0*/  LDS.128 R24, [R21] ;  /* 0x0000000015187984 */ /* 0x000ee40000000c00 */
[----:B------:R-:W-:Y:S06]  /*5b500*/  BAR.SYNC.DEFER_BLOCKING 0x0 ;  /* 0x0000000000007b1d */ /* 0x000fec0000010000 */
[----:B------:R4:W-:Y:S02]  /*5b510*/  STL [R1+0x173c], R2 ;  /* 0x00173c0201007387 */ /* 0x0009e40000100800 */
[----:B----4-:R-:W-:Y:S01]  /*5b520*/  VIADD R2, R2, UR7 ;  /* 0x0000000702027c36 */ /* 0x010fe20008000000 */
[----:B------:R-:W-:Y:S01]  /*5b530*/  ULDC UR7, c[0x0][0x248] ;  /* 0x0000920000077ab9 */ /* 0x000fe20000000800 */
[----:B---3--:R-:W-:Y:S04]  /*5b540*/  STL.64 [R1+0xe10], R24 ;  /* 0x000e101801007387 */ /* 0x008fe80000100a00 */
[----:B------:R-:W-:Y:S04]  /*5b550*/  STL.64 [R1+0xe18], R26 ;  /* 0x000e181a01007387 */ /* 0x000fe80000100a00 */
[----:B--2---:R2:W-:Y:S01]  /*5b560*/  STSM.16.M88.4 [R0], R152 ;  /* 0x0000009800007844 */ /* 0x0045e20000000200 */
[----:B------:R-:W-:Y:S06]  /*5b570*/  BAR.SYNC.DEFER_BLOCKING 0x0 ;  /* 0x0000000000007b1d */ /* 0x000fec0000010000 */
[----:B--2---:R-:W2:Y:S04]  /*5b580*/  LDL.LU R152, [R1+0xc44] ;  /* 0x000c440001987983 */ /* 0x004ea80000300800 */
[----:B------:R3:W-:Y:S04]  /*5b590*/  STL [R1+0x1438], R2 ;  /* 0x0014380201007387 */ /* 0x0007e80000100800 */
[----:B------:R-:W2:Y:S04]  /*5b5a0*/  LDL.LU R153, [R1+0xc4c] ;  /* 0x000c4c0001997983 */ /* 0x000ea80000300800 */
[----:B------:R-:W2:Y:S04]  /*5b5b0*/  LDL.LU R154, [R1+0x844] ;  /* 0x00084400019a7983 */ /* 0x000ea80000300800 */
[----:B------:R-:W2:Y:S04]  /*5b5c0*/  LDL.LU R155, [R1+0x84c] ;  /* 0x00084c00019b7983 */ /* 0x000ea80000300800 */
[----:B------:R-:W4:Y:S01]  /*5b5d0*/  LDS.128 R24, [R21] ;  /* 0x0000000015187984 */ /* 0x000f220000000c00 */
[----:B------:R-:W-:Y:S01]  /*5b5e0*/  BAR.SYNC.DEFER_BLOCKING 0x0 ;  /* 0x0000000000007b1d */ /* 0x000fe20000010000 */
[----:B---3--:R-:W-:-:S05]  /*5b5f0*/  IADD3 R2, R2, UR9, RZ ;  /* 0x0000000902027c10 */ /* 0x008fca000fffe0ff */
[----:B------:R-:W-:Y:S01]  /*5b600*/  ULDC UR9, c[0x0][0x248] ;  /* 0x0000920000097ab9 */ /* 0x000fe20000000800 */
[----:B------:R3:W-:Y:S02]  /*5b610*/  STL [R1+0x128c], R2 ;  /* 0x00128c0201007387 */ /* 0x0007e40000100800 */
[----:B---3--:R-:W-:Y:S01]  /*5b620*/  VIADD R2, R2, UR7 ;  /* 0x0000000702027c36 */ /* 0x008fe20008000000 */
[----:B------:R-:W-:-:S04]  /*5b630*/  ULDC UR7, c[0x0][0x248] ;  /* 0x0000920000077ab9 */ /* 0x000fc80000000800 */
[----:B------:R3:W-:Y:S02]  /*5b640*/  STL [R1+0xf50], R2 ;  /* 0x000f500201007387 */ /* 0x0007e40000100800 */
[----:B---3--:R-:W-:Y:S01]  /*5b650*/  VIADD R2, R2, UR11 ;  /* 0x0000000b02027c36 */ /* 0x008fe20008000000 */
[----:B------:R-:W-:Y:S01]  /*5b660*/  ULDC UR11, c[0x0][0x248] ;  /* 0x00009200000b7ab9 */ /* 0x000fe20000000800 */
[----:B----4-:R-:W-:Y:S04]  /*5b670*/  STL.64 [R1+0x840], R24 ;  /* 0x0008401801007387 */ /* 0x010fe80000100a00 */
        /* <DEDUP_REMOVED lines=10> */
[----:B---3--:R-:W-:-:S05]  /*5b720*/  VIADD R2, R2, UR7 ;  /* 0x0000000702027c36 */ /* 0x008fca0008000000 */
[----:B------:R-:W-:Y:S01]  /*5b730*/  ULDC UR7, c[0x0][0x248] ;  /* 0x0000920000077ab9 */ /* 0x000fe20000000800 */
[----:B------:R3:W-:Y:S02]  /*5b740*/  STL [R1+0xf58], R2 ;  /* 0x000f580201007387 */ /* 0x0007e40000100800 */
[----:B---3--:R-:W-:Y:S01]  /*5b750*/  VIADD R2, R2, UR9 ;  /* 0x0000000902027c36 */ /* 0x008fe20008000000 */
[----:B------:R-:W-:-:S04]  /*5b760*/  ULDC UR9, c[0x0][0x248] ;  /* 0x0000920000097ab9 */ /* 0x000fc80000000800 */
[----:B------:R3:W-:Y:S02]  /*5b770*/  STL [R1+0xf5c], R2 ;  /* 0x000f5c0201007387 */ /* 0x0007e40000100800 */
[----:B---3--:R-:W-:Y:S01]  /*5b780*/  IADD3 R2, R2, UR7, RZ ;  /* 0x0000000702027c10 */ /* 0x008fe2000fffe0ff */
        /* <DEDUP_REMOVED lines=34> */
[----:B---3--:R-:W-:Y:S01]  /*5b9b0*/  IADD3 R2, R2, UR9, RZ ;  /* 0x0000000902027c10 */ /* 0x008fe2000fffe0ff */
        /* <DEDUP_REMOVED lines=1160> */
[----:B------:R3:W-:Y:S04]  /*60240*/  STL [R1+0x1254], R2 ;  /* 0x0012540201007387 */ /* 0x0007e80000100800 */
[----:B----4-:R-:W-:Y:S04]  /*60250*/  STL.64 [R1+0x940], R24 ;  /* 0x0009401801007387 */ /* 0x010fe80000100a00 */
[----:B------:R-:W-:Y:S01]  /*60260*/  STL.64 [R1+0x948], R26 ;  /* 0x0009481a01007387 */ /* 0x000fe20000100a00 */
[----:B---3--:R-:W-:Y:S01]  /*60270*/  VIADD R2, R2, UR11 ;  /* 0x0000000b02027c36 */ /* 0x008fe20008000000 */
[----:B------:R-:W-:-:S04]  /*60280*/  ULDC UR11, c[0x0][0x248] ;  /* 0x00009200000b7ab9 */ /* 0x000fc80000000800 */
[----:B------:R3:W-:Y:S02]  /*60290*/  STL [R1+0x1250], R2 ;  /* 0x0012500201007387 */ /* 0x0007e40000100800 */
[----:B---3--:R-:W-:Y:S01]  /*602a0*/  IADD3 R2, R2, UR7, RZ ;  /* 0x0000000702027c10 */ /* 0x008fe2000fffe0ff */
[----:B------:R-:W-:Y:S01]  /*602b0*/  ULDC UR7, c[0x0][0x248] ;  /* 0x0000920000077ab9 */ /* 0x000fe20000000800 */
[----:B--2---:R2:W-:Y:S01]  /*602c0*/  STSM.16.M88.4 [R0], R152 ;  /* 0x0000009800007844 */ /* 0x0045e20000000200 */
[----:B------:R-:W-:Y:S06]  /*602d0*/  BAR.SYNC.DEFER_BLOCKING 0x0 ;  /* 0x0000000000007b1d */ /* 0x000fec0000010000 */
[----:B--2---:R-:W2:Y:S04]  /*602e0*/  LDL.LU R152, [R1+0x544] ;  /* 0x0005440001987983 */ /* 0x004ea80000300800 */
[----:B------:R-:W3:Y:S04]  /*602f0*/  LDS.128 R24, [R21] ;  /* 0x0000000015187984 */ /* 0x000ee80000000c00 */
[----:B------:R4:W-:Y:S04]  /*60300*/  STL [R1+0x1258], R2 ;  /* 0x0012580201007387 */ /* 0x0009e80000100800 */
[----:B------:R-:W2:Y:S04]  /*60310*/  LDL.LU R153, [R1+0x54c] ;  /* 0x00054c0001997983 */ /* 0x000ea80000300800 */
[----:B------:R-:W2:Y:S01]  /*60320*/  LDL.LU R154, [R1+0x144] ;  /* 0x00014400019a7983 */ /* 0x000ea20000300800 */
[----:B----4-:R-:W-:Y:S01]  /*60330*/  VIADD R2, R2, UR9 ;  /* 0x0000000902027c36 */ /* 0x010fe20008000000 */
[----:B------:R-:W-:-:S02]  /*60340*/  ULDC UR9, c[0x0][0x248] ;  /* 0x0000920000097ab9 */ /* 0x000fc40000000800 */
[----:B------:R-:W2:Y:S04]  /*60350*/  LDL.LU R155, [R1+0x14c] ;  /* 0x00014c00019b7983 */ /* 0x000ea80000300800 */
[----:B------:R4:W-:Y:S01]  /*60360*/  STL [R1+0x125c], R2 ;  /* 0x00125c0201007387 */ /* 0x0009e20000100800 */
[----:B------:R-:W-:Y:S01]  /*60370*/  ISETP.LT.AND P4, PT, R9, UR8, !P2 ;  /* 0x0000000809007c0c */ /* 0x000fe2000d781270 */
[----:B------:R-:W-:Y:S01]  /*60380*/  ULDC UR8, c[0x0][0x248] ;  /* 0x0000920000087ab9 */ /* 0x000fe20000000800 */
[----:B------:R-:W-:Y:S01]  /*60390*/  LOP3.LUT R20, R20, 0xfff7ffff, RZ, 0xc0, !PT ;  /* 0xfff7ffff14147812 */ /* 0x000fe200078ec0ff */
[C---:B------:R-:W-:Y:S02]  /*603a0*/  VIADD R67, R7.reuse, 0xe8 ;  /* 0x000000e807437836 */ /* 0x040fe40000000000 */
[C---:B------:R-:W-:Y:S01]  /*603b0*/  VIADD R66, R7.reuse, 0xe7 ;  /* 0x000000e707427836 */ /* 0x040fe20000000000 */
[C---:B------:R-:W-:Y:S01]  /*603c0*/  IADD3 R65, R7.reuse, 0xe6, RZ ;  /* 0x000000e607417810 */ /* 0x040fe20007ffe0ff */
[----:B------:R-:W-:-:S02]  /*603d0*/  VIADD R64, R7, 0xe5 ;  /* 0x000000e507407836 */ /* 0x000fc40000000000 */
[C---:B------:R-:W-:Y:S01]  /*603e0*/  VIADD R63, R7.reuse, 0xe4 ;  /* 0x000000e4073f7836 */ /* 0x040fe20000000000 */
[C---:B------:R-:W-:Y:S01]  /*603f0*/  IADD3 R62, R7.reuse, 0xe3, RZ ;  /* 0x000000e3073e7810 */ /* 0x040fe20007ffe0ff */
[----:B----4-:R-:W-:Y:S01]  /*60400*/  VIADD R2, R2, UR7 ;  /* 0x0000000702027c36 */ /* 0x010fe20008000000 */
[----:B------:R-:W-:Y:S01]  /*60410*/  ULDC UR7, c[0x0][0x244] ;  /* 0x0000910000077ab9 */ /* 0x000fe20000000800 */
[C---:B------:R-:W-:Y:S02]  /*60420*/  VIADD R61, R7.reuse, 0xe2 ;  /* 0x000000e2073d7836 */ /* 0x040fe40000000000 */
[C---:B------:R-:W-:Y:S01]  /*60430*/  VIADD R60, R7.reuse, 0xe1 ;  /* 0x000000e1073c7836 */ /* 0x040fe20000000000 */
[----:B------:R4:W-:Y:S04]  /*60440*/  STL [R1+0x1264], R2 ;  /* 0x0012640201007387 */ /* 0x0009e80000100800 */
[----:B---3--:R-:W-:Y:S01]  /*60450*/  STL.64 [R1+0x540], R24 ;  /* 0x0005401801007387 */ /* 0x008fe20000100a00 */
[----:B------:R-:W-:-:S02]  /*60460*/  VIADD R59, R7, 0xe0 ;  /* 0x000000e0073b7836 */ /* 0x000fc40000000000 */
[C---:B------:R-:W-:Y:S02]  /*60470*/  VIADD R58, R7.reuse, 0xdf ;  /* 0x000000df073a7836 */ /* 0x040fe40000000000 */
[C---:B------:R-:W-:Y:S02]  /*60480*/  VIADD R57, R7.reuse, 0xde ;  /* 0x000000de07397836 */ /* 0x040fe40000000000 */
[C---:B------:R-:W-:Y:S01]  /*60490*/  VIADD R56, R7.reuse, 0xdd ;  /* 0x000000dd07387836 */ /* 0x040fe20000000000 */
[C---:B------:R-:W-:Y:S01]  /*604a0*/  IADD3 R55, R7.reuse, 0xdc, RZ ;  /* 0x000000dc07377810 */ /* 0x040fe20007ffe0ff */
[----:B----4-:R-:W-:Y:S01]  /*604b0*/  VIADD R2, R2, UR11 ;  /* 0x0000000b02027c36 */ /* 0x010fe20008000000 */
[----:B------:R-:W-:Y:S01]  /*604c0*/  STL.64 [R1+0x548], R26 ;  /* 0x0005481a01007387 */ /* 0x000fe20000100a00 */
[----:B------:R-:W-:Y:S01]  /*604d0*/  IMAD R3, R8, UR7, RZ ;  /* 0x0000000708037c24 */ /* 0x000fe2000f8e02ff */
[----:B------:R-:W-:Y:S01]  /*604e0*/  ULDC UR7, c[0x0][0x248] ;  /* 0x0000920000077ab9 */ /* 0x000fe20000000800 */
[----:B------:R-:W-:Y:S01]  /*604f0*/  @P3 LOP3.LUT R20, R20, 0x80000, RZ, 0xfc, !PT ;  /* 0x0008000014143812 */ /* 0x000fe200078efcff */
[----:B------:R3:W-:Y:S01]  /*60500*/  STL [R1+0x1260], R2 ;  /* 0x0012600201007387 */ /* 0x0007e20000100800 */
[----:B------:R-:W-:Y:S01]  /*60510*/  ISETP.LT.AND P2, PT, R8, UR30, !P2 ;  /* 0x0000001e08007c0c */ /* 0x000fe2000d741270 */
[----:B------:R-:W-:Y:S01]  /*60520*/  ULDC.64 UR10, c[0x0][0x220] ;  /* 0x00008800000a7ab9 */ /* 0x000fe20000000a00 */
[----:B------:R-:W-:-:S02]  /*60530*/  VIADD R54, R7, 0xdb ;  /* 0x000000db07367836 */ /* 0x000fc40000000000 */
[----:B------:R-:W-:Y:S01]  /*60540*/  VIADD R53, R7, 0xda ;  /* 0x000000da07357836 */ /* 0x000fe20000000000 */
[----:B------:R-:W-:Y:S02]  /*60550*/  LOP3.LUT R17, R17, 0x7fffffff, RZ, 0xc0, !PT ;  /* 0x7fffffff11117812 */ /* 0x000fe400078ec0ff */
[C---:B------:R-:W-:Y:S01]  /*60560*/  IADD3 R52, R7.reuse, 0xd9, RZ ;  /* 0x000000d907347810 */ /* 0x040fe20007ffe0ff */
[C---:B------:R-:W-:Y:S02]  /*60570*/  VIADD R51, R7.reuse, 0xd8 ;  /* 0x000000d807337836 */ /* 0x040fe40000000000 */
[C---:B------:R-:W-:Y:S02]  /*60580*/  VIADD R50, R7.reuse, 0xd7 ;  /* 0x000000d707327836 */ /* 0x040fe40000000000 */
[C---:B------:R-:W-:Y:S02]  /*60590*/  VIADD R49, R7.reuse, 0xd6 ;  /* 0x000000d607317836 */ /* 0x040fe40000000000 */
[----:B------:R-:W-:-:S02]  /*605a0*/  VIADD R48, R7, 0xd5 ;  /* 0x000000d507307836 */ /* 0x000fc40000000000 */
[C---:B------:R-:W-:Y:S02]  /*605b0*/  VIADD R47, R7.reuse, 0xd4 ;  /* 0x000000d4072f7836 */ /* 0x040fe40000000000 */
[C---:B------:R-:W-:Y:S01]  /*605c0*/  VIADD R46, R7.reuse, 0xd3 ;  /* 0x000000d3072e7836 */ /* 0x040fe20000000000 */
[C---:B------:R-:W-:Y:S01]  /*605d0*/  IADD3 R45, R7.reuse, 0xd2, RZ ;  /* 0x000000d2072d7810 */ /* 0x040fe20007ffe0ff */
[----:B---3--:R-:W-:Y:S01]  /*605e0*/  VIADD R2, R2, UR9 ;  /* 0x0000000902027c36 */ /* 0x008fe20008000000 */
[----:B------:R-:W-:Y:S01]  /*605f0*/  ULDC UR9, c[0x0][0x248] ;  /* 0x0000920000097ab9 */ /* 0x000fe20000000800 */
[C---:B------:R-:W-:Y:S02]  /*60600*/  VIADD R44, R7.reuse, 0xd1 ;  /* 0x000000d1072c7836 */ /* 0x040fe40000000000 */
[----:B------:R-:W-:Y:S01]  /*60610*/  VIADD R43, R7, 0xd0 ;  /* 0x000000d0072b7836 */ /* 0x000fe20000000000 */
[----:B------:R-:W-:Y:S01]  /*60620*/  IADD3 R4, R2, UR9, RZ ;  /* 0x0000000902047c10 */ /* 0x000fe2000fffe0ff */
[----:B------:R-:W-:Y:S01]  /*60630*/  STL [R1+0x1268], R2 ;  /* 0x0012680201007387 */ /* 0x000fe20000100800 */
[----:B------:R-:W-:Y:S01]  /*60640*/  LOP3.LUT R20, R20, 0xfffbffff, RZ, 0xc0, !PT ;  /* 0xfffbffff14147812 */ /* 0x000fe200078ec0ff */
[----:B-1----:R-:W-:Y:S01]  /*60650*/  IMAD R5, R5, 0x80, R3 ;  /* 0x0000008005057824 */ /* 0x002fe200078e0203 */
[----:B------:R-:W-:Y:S01]  /*60660*/  ULDC UR9, c[0x0][0x228] ;  /* 0x00008a0000097ab9 */ /* 0x000fe20000000800 */
[----:B------:R1:W-:Y:S01]  /*60670*/  STL [R1+0x126c], R4 ;  /* 0x00126c0401007387 */ /* 0x0003e20000100800 */
[C---:B------:R-:W-:Y:S01]  /*60680*/  IADD3 R42, R7.reuse, 0xcf, RZ ;  /* 0x000000cf072a7810 */ /* 0x040fe20007ffe0ff */
[----:B------:R-:W-:-:S02]  /*60690*/  VIADD R41, R7, 0xce ;  /* 0x000000ce07297836 */ /* 0x000fc40000000000 */
[C---:B------:R-:W-:Y:S02]  /*606a0*/  VIADD R40, R7.reuse, 0xcd ;  /* 0x000000cd07287836 */ /* 0x040fe40000000000 */
[C---:B------:R-:W-:Y:S02]  /*606b0*/  VIADD R39, R7.reuse, 0xcc ;  /* 0x000000cc07277836 */ /* 0x040fe40000000000 */
[C---:B------:R-:W-:Y:S02]  /*606c0*/  VIADD R38, R7.reuse, 0xcb ;  /* 0x000000cb07267836 */ /* 0x040fe40000000000 */
[C---:B------:R-:W-:Y:S01]  /*606d0*/  VIADD R37, R7.reuse, 0xca ;  /* 0x000000ca07257836 */ /* 0x040fe20000000000 */
[----:B------:R-:W-:Y:S01]  /*606e0*/  LOP3.LUT R16, R16, 0x7fffffff, RZ, 0xc0, !PT ;  /* 0x7fffffff10107812 */ /* 0x000fe200078ec0ff */
[----:B-1----:R-:W-:Y:S01]  /*606f0*/  VIADD R4, R4, UR7 ;  /* 0x0000000704047c36 */ /* 0x002fe20008000000 */
[----:B------:R-:W-:Y:S01]  /*60700*/  ULDC UR7, c[0x0][0x248] ;  /* 0x0000920000077ab9 */ /* 0x000fe20000000800 */
[C---:B------:R-:W-:Y:S01]  /*60710*/  VIADD R36, R7.reuse, 0xc9 ;  /* 0x000000c907247836 */ /* 0x040fe20000000000 */
[----:B------:R-:W-:Y:S01]  /*60720*/  IADD3 R35, R7, 0xc8, RZ ;  /* 0x000000c807237810 */ /* 0x000fe20007ffe0ff */
[----:B------:R-:W-:Y:S01]  /*60730*/  VIADD R22, R4, UR7 ;  /* 0x0000000704167c36 */ /* 0x000fe20008000000 */
[----:B------:R-:W-:Y:S01]  /*60740*/  STL [R1+0x1270], R4 ;  /* 0x0012700401007387 */ /* 0x000fe20000100800 */
[----:B------:R-:W-:-:S03]  /*60750*/  ULDC UR7, c[0x0][0x248] ;  /* 0x0000920000077ab9 */ /* 0x000fc60000000800 */
[----:B------:R1:W-:Y:S01]  /*60760*/  STL [R1+0x1274], R22 ;  /* 0x0012741601007387 */ /* 0x0003e20000100800 */
[C---:B------:R-:W-:Y:S02]  /*60770*/  VIADD R34, R7.reuse, 0xc7 ;  /* 0x000000c707227836 */ /* 0x040fe40000000000 */
[C---:B------:R-:W-:Y:S01]  /*60780*/  VIADD R33, R7.reuse, 0xc6 ;  /* 0x000000c607217836 */ /* 0x040fe20000000000 */
[C---:B------:R-:W-:Y:S01]  /*60790*/  IADD3 R32, R7.reuse, 0xc5, RZ ;  /* 0x000000c507207810 */ /* 0x040fe20007ffe0ff */
[C---:B------:R-:W-:Y:S02]  /*607a0*/  VIADD R31, R7.reuse, 0xc4 ;  /* 0x000000c4071f7836 */ /* 0x040fe40000000000 */
[C---:B------:R-:W-:Y:S02]  /*607b0*/  VIADD R252, R7.reuse, 0xbd ;  /* 0x000000bd07fc7836 */ /* 0x040fe40000000000 */
[C---:B------:R-:W-:Y:S01]  /*607c0*/  VIADD R251, R7.reuse, 0xbc ;  /* 0x000000bc07fb7836 */ /* 0x040fe20000000000 */
[C---:B------:R-:W-:Y:S01]  /*607d0*/  IADD3 R250, R7.reuse, 0xbb, RZ ;  /* 0x000000bb07fa7810 */ /* 0x040fe20007ffe0ff */
[----:B-1----:R-:W-:Y:S01]  /*607e0*/  VIADD R22, R22, UR7 ;  /* 0x0000000716167c36 */ /* 0x002fe20008000000 */
[----:B------:R-:W-:Y:S01]  /*607f0*/  ULDC UR7, c[0x0][0x248] ;  /* 0x0000920000077ab9 */ /* 0x000fe20000000800 */
[----:B------:R-:W-:-:S02]  /*60800*/  VIADD R30, R7, 0xc3 ;  /* 0x000000c3071e7836 */ /* 0x000fc40000000000 */
[C---:B------:R-:W-:Y:S01]  /*60810*/  VIADD R249, R7.reuse, 0xba ;  /* 0x000000ba07f97836 */ /* 0x040fe20000000000 */
[----:B------:R1:W-:Y:S01]  /*60820*/  STL [R1+0x1278], R22 ;  /* 0x0012781601007387 */ /* 0x0003e20000100800 */
[C---:B------:R-:W-:Y:S02]  /*60830*/  VIADD R29, R7.reuse, 0xc2 ;  /* 0x000000c2071d7836 */ /* 0x040fe40000000000 */
[----:B------:R-:W-:Y:S01]  /*60840*/  VIADD R28, R7, 0xc1 ;  /* 0x000000c1071c7836 */ /* 0x000fe20000000000 */
[----:B------:R-:W-:Y:S01]  /*60850*/  LOP3.LUT R15, R15, 0x7fffffff, RZ, 0xc0, !PT ;  /* 0x7fffffff0f0f7812 */ /* 0x000fe200078ec0ff */
[C---:B------:R-:W-:Y:S02]  /*60860*/  VIADD R248, R7.reuse, 0xb9 ;  /* 0x000000b907f87836 */ /* 0x040fe40000000000 */
[C---:B------:R-:W-:Y:S02]  /*60870*/  VIADD R247, R7.reuse, 0xb8 ;  /* 0x000000b807f77836 */ /* 0x040fe40000000000 */
[C---:B------:R-:W-:Y:S01]  /*60880*/  VIADD R246, R7.reuse, 0xb7 ;  /* 0x000000b707f67836 */ /* 0x040fe20000000000 */
[----:B-1----:R-:W-:Y:S01]  /*60890*/  IADD3 R22, R22, UR7, RZ ;  /* 0x0000000716167c10 */ /* 0x002fe2000fffe0ff */
[----:B------:R-:W-:Y:S01]  /*608a0*/  ULDC UR7, c[0x0][0x248] ;  /* 0x0000920000077ab9 */ /* 0x000fe20000000800 */
[----:B------:R-:W-:-:S02]  /*608b0*/  VIADD R245, R7, 0xb6 ;  /* 0x000000b607f57836 */ /* 0x000fc40000000000 */
[C---:B------:R-:W-:Y:S01]  /*608c0*/  VIADD R244, R7.reuse, 0xb5 ;  /* 0x000000b507f47836 */ /* 0x040fe20000000000 */
[----:B------:R1:W-:Y:S01]  /*608d0*/  STL [R1+0x127c], R22 ;  /* 0x00127c1601007387 */ /* 0x0003e20000100800 */
[C---:B------:R-:W-:Y:S01]  /*608e0*/  IADD3 R243, R7.reuse, 0xb4, RZ ;  /* 0x000000b407f37810 */ /* 0x040fe20007ffe0ff */
[C---:B------:R-:W-:Y:S02]  /*608f0*/  VIADD R242, R7.reuse, 0xb3 ;  /* 0x000000b307f27836 */ /* 0x040fe40000000000 */
[C---:B------:R-:W-:Y:S01]  /*60900*/  VIADD R241, R7.reuse, 0xb2 ;  /* 0x000000b207f17836 */ /* 0x040fe20000000000 */
[C---:B------:R-:W-:Y:S01]  /*60910*/  IADD3 R240, R7.reuse, 0xb1, RZ ;  /* 0x000000b107f07810 */ /* 0x040fe20007ffe0ff */
[C---:B------:R-:W-:Y:S02]  /*60920*/  VIADD R239, R7.reuse, 0xb0 ;  /* 0x000000b007ef7836 */ /* 0x040fe40000000000 */
[C---:B------:R-:W-:Y:S02]  /*60930*/  VIADD R238, R7.reuse, 0xaf ;  /* 0x000000af07ee7836 */ /* 0x040fe40000000000 */
[----:B------:R-:W-:-:S02]  /*60940*/  VIADD R237, R7, 0xae ;  /* 0x000000ae07ed7836 */ /* 0x000fc40000000000 */
[C---:B------:R-:W-:Y:S02]  /*60950*/  VIADD R236, R7.reuse, 0xad ;  /* 0x000000ad07ec7836 */ /* 0x040fe40000000000 */
[C---:B------:R-:W-:Y:S02]  /*60960*/  VIADD R235, R7.reuse, 0xac ;  /* 0x000000ac07eb7836 */ /* 0x040fe40000000000 */
[C---:B------:R-:W-:Y:S01]  /*60970*/  VIADD R234, R7.reuse, 0xab ;  /* 0x000000ab07ea7836 */ /* 0x040fe20000000000 */
[C---:B------:R-:W-:Y:S01]  /*60980*/  IADD3 R233, R7.reuse, 0xaa, RZ ;  /* 0x000000aa07e97810 */ /* 0x040fe20007ffe0ff */
[----:B-1----:R-:W-:Y:S01]  /*60990*/  VIADD R22, R22, UR7 ;  /* 0x0000000716167c36 */ /* 0x002fe20008000000 */
[----:B------:R-:W-:Y:S01]  /*609a0*/  ULDC UR7, c[0x0][0x248] ;  /* 0x0000920000077ab9 */ /* 0x000fe20000000800 */
[C---:B------:R-:W-:Y:S01]  /*609b0*/  VIADD R232, R7.reuse, 0xa9 ;  /* 0x000000a907e87836 */ /* 0x040fe20000000000 */
[----:B------:R-:W-:Y:S01]  /*609c0*/  LOP3.LUT R14, R14, 0x7fffffff, RZ, 0xc0, !PT ;  /* 0x7fffffff0e0e7812 */ /* 0x000fe200078ec0ff */
[C---:B------:R-:W-:Y:S01]  /*609d0*/  VIADD R231, R7.reuse, 0xa8 ;  /* 0x000000a807e77836 */ /* 0x040fe20000000000 */
[----:B------:R1:W-:Y:S01]  /*609e0*/  STL [R1+0x1280], R22 ;  /* 0x0012801601007387 */ /* 0x0003e20000100800 */
[C---:B------:R-:W-:Y:S01]  /*609f0*/  IADD3 R230, R7.reuse, 0xa7, RZ ;  /* 0x000000a707e67810 */ /* 0x040fe20007ffe0ff */
[----:B------:R-:W-:-:S02]  /*60a00*/  VIADD R229, R7, 0xa6 ;  /* 0x000000a607e57836 */ /* 0x000fc40000000000 */
[C---:B------:R-:W-:Y:S02]  /*60a10*/  VIADD R228, R7.reuse, 0xa5 ;  /* 0x000000a507e47836 */ /* 0x040fe40000000000 */
[C---:B------:R-:W-:Y:S02]  /*60a20*/  VIADD R227, R7.reuse, 0xa4 ;  /* 0x000000a407e37836 */ /* 0x040fe40000000000 */
[C---:B------:R-:W-:Y:S02]  /*60a30*/  VIADD R226, R7.reuse, 0xa3 ;  /* 0x000000a307e27836 */ /* 0x040fe40000000000 */
[C---:B------:R-:W-:Y:S01]  /*60a40*/  VIADD R225, R7.reuse, 0xa2 ;  /* 0x000000a207e17836 */ /* 0x040fe20000000000 */
[----:B-1----:R-:W-:Y:S01]  /*60a50*/  IADD3 R22, R22, UR7, RZ ;  /* 0x0000000716167c10 */ /* 0x002fe2000fffe0ff */
[----:B------:R-:W-:Y:S01]  /*60a60*/  ULDC UR7, c[0x0][0x248] ;  /* 0x0000920000077ab9 */ /* 0x000fe20000000800 */
[C---:B------:R-:W-:Y:S01]  /*60a70*/  VIADD R224, R7.reuse, 0xa1 ;  /* 0x000000a107e07836 */ /* 0x040fe20000000000 */
[C---:B------:R-:W-:Y:S01]  /*60a80*/  IADD3 R223, R7.reuse, 0xa0, RZ ;  /* 0x000000a007df7810 */ /* 0x040fe20007ffe0ff */
[C---:B------:R-:W-:Y:S01]  /*60a90*/  VIADD R222, R7.reuse, 0x9f ;  /* 0x0000009f07de7836 */ /* 0x040fe20000000000 */
[----:B------:R1:W-:Y:S01]  /*60aa0*/  STL [R1+0x1284], R22 ;  /* 0x0012841601007387 */ /* 0x0003e20000100800 */
[C---:B------:R-:W-:Y:S01]  /*60ab0*/  VIADD R221, R7.reuse, 0x9e ;  /* 0x0000009e07dd7836 */ /* 0x040fe20000000000 */
[C---:B------:R-:W-:Y:S01]  /*60ac0*/  IADD3 R220, R7.reuse, 0x9d, RZ ;  /* 0x0000009d07dc7810 */ /* 0x040fe20007ffe0ff */
[----:B------:R-:W-:-:S02]  /*60ad0*/  VIADD R219, R7, 0x9c ;  /* 0x0000009c07db7836 */ /* 0x000fc40000000000 */
[C---:B------:R-:W-:Y:S02]  /*60ae0*/  VIADD R218, R7.reuse, 0x9b ;  /* 0x0000009b07da7836 */ /* 0x040fe40000000000 */
[----:B------:R-:W-:Y:S01]  /*60af0*/  VIADD R217, R7, 0x9a ;  /* 0x0000009a07d97836 */ /* 0x000fe20000000000 */
[----:B------:R-:W-:Y:S01]  /*60b00*/  LOP3.LUT R13, R13, 0x7fffffff, RZ, 0xc0, !PT ;  /* 0x7fffffff0d0d7812 */ /* 0x000fe200078ec0ff */
        /* <DEDUP_REMOVED lines=9> */
[C---:B------:R-:W-:Y:S01]  /*60ba0*/  IADD3 R210, R7.reuse, 0x93, RZ ;  /* 0x0000009307d27810 */ /* 0x040fe20007ffe0ff */
[C---:B------:R-:W-:Y:S02]  /*60bb0*/  VIADD R209, R7.reuse, 0x92 ;  /* 0x0000009207d17836 */ /* 0x040fe40000000000 */
[C---:B------:R-:W-:Y:S02]  /*60bc0*/  VIADD R208, R7.reuse, 0x91 ;  /* 0x0000009107d07836 */ /* 0x040fe40000000000 */
[C---:B------:R-:W-:Y:S02]  /*60bd0*/  VIADD R207, R7.reuse, 0x90 ;  /* 0x0000009007cf7836 */ /* 0x040fe40000000000 */
[C---:B------:R-:W-:Y:S02]  /*60be0*/  VIADD R206, R7.reuse, 0x8f ;  /* 0x0000008f07ce7836 */ /* 0x040fe40000000000 */
[----:B------:R-:W-:-:S02]  /*60bf0*/  VIADD R205, R7, 0x8e ;  /* 0x0000008e07cd7836 */ /* 0x000fc40000000000 */
[C---:B------:R-:W-:Y:S01]  /*60c00*/  VIADD R204, R7.reuse, 0x8d ;  /* 0x0000008d07cc7836 */ /* 0x040fe20000000000 */
[C---:B------:R-:W-:Y:S01]  /*60c10*/  IADD3 R203, R7.reuse, 0x8c, RZ ;  /* 0x0000008c07cb7810 */ /* 0x040fe20007ffe0ff */
[----:B-1----:R-:W-:Y:S01]  /*60c20*/  VIADD R22, R22, UR7 ;  /* 0x0000000716167c36 */ /* 0x002fe20008000000 */
[----:B------:R-:W-:Y:S01]  /*60c30*/  ULDC UR7, c[0x0][0x248] ;  /* 0x0000920000077ab9 */ /* 0x000fe20000000800 */
[C---:B------:R-:W-:Y:S02]  /*60c40*/  VIADD R202, R7.reuse, 0x8b ;  /* 0x0000008b07ca7836 */ /* 0x040fe40000000000 */
[C---:B------:R-:W-:Y:S01]  /*60c50*/  VIADD R201, R7.reuse, 0x8a ;  /* 0x0000008a07c97836 */ /* 0x040fe20000000000 */
[----:B------:R1:W-:Y:S01]  /*60c60*/  STL [R1+0x1290], R22 ;  /* 0x0012901601007387 */ /* 0x0003e20000100800 */
[----:B------:R-:W-:Y:S02]  /*60c70*/  LOP3.LUT R12, R12, 0x7fffffff, RZ, 0xc0, !PT ;  /* 0x7fffffff0c0c7812 */ /* 0x000fe400078ec0ff */
[C---:B------:R-:W-:Y:S01]  /*60c80*/  IADD3 R200, R7.reuse, 0x89, RZ ;  /* 0x0000008907c87810 */ /* 0x040fe20007ffe0ff */
[----:B------:R-:W-:-:S02]  /*60c90*/  VIADD R199, R7, 0x88 ;  /* 0x0000008807c77836 */ /* 0x000fc40000000000 */
[C---:B------:R-:W-:Y:S02]  /*60ca0*/  VIADD R198, R7.reuse, 0x87 ;  /* 0x0000008707c67836 */ /* 0x040fe40000000000 */
[C---:B------:R-:W-:Y:S02]  /*60cb0*/  VIADD R197, R7.reuse, 0x86 ;  /* 0x0000008607c57836 */ /* 0x040fe40000000000 */
        /* <DEDUP_REMOVED lines=14> */
[----:B------:R-:W-:Y:S01]  /*60da0*/  VIADD R185, R7, 0x7a ;  /* 0x0000007a07b97836 */ /* 0x000fe20000000000 */
[----:B------:R-:W-:Y:S01]  /*60db0*/  LOP3.LUT R11, R11, 0x7fffffff, RZ, 0xc0, !PT ;  /* 0x7fffffff0b0b7812 */ /* 0x000fe200078ec0ff */
[----:B-1----:R-:W-:Y:S01]  /*60dc0*/  VIADD R22, R22, UR7 ;  /* 0x0000000716167c36 */ /* 0x002fe20008000000 */
        /* <DEDUP_REMOVED lines=9> */
[C---:B------:R-:W-:Y:S02]  /*60e60*/  VIADD R177, R7.reuse, 0x72 ;  /* 0x0000007207b17836 */ /* 0x040fe40000000000 */
[C---:B------:R-:W-:Y:S01]  /*60e70*/  VIADD R176, R7.reuse, 0x71 ;  /* 0x0000007107b07836 */ /* 0x040fe20000000000 */
[----:B-1----:R-:W-:Y:S01]  /*60e80*/  IADD3 R22, R22, UR7, RZ ;  /* 0x0000000716167c10 */ /* 0x002fe2000fffe0ff */
[----:B------:R-:W-:Y:S01]  /*60e90*/  ULDC UR7, c[0x0][0x248] ;  /* 0x0000920000077ab9 */ /* 0x000fe20000000800 */
[C---:B------:R-:W-:Y:S02]  /*60ea0*/  VIADD R175, R7.reuse, 0x70 ;  /* 0x0000007007af7836 */ /* 0x040fe40000000000 */
[C---:B------:R-:W-:Y:S01]  /*60eb0*/  VIADD R174, R7.reuse, 0x6f ;  /* 0x0000006f07ae7836 */ /* 0x040fe20000000000 */
[----:B------:R1:W-:Y:S01]  /*60ec0*/  STL [R1+0x129c], R22 ;  /* 0x00129c1601007387 */ /* 0x0003e20000100800 */
[C---:B------:R-:W-:Y:S01]  /*60ed0*/  IADD3 R173, R7.reuse, 0x6e, RZ ;  /* 0x0000006e07ad7810 */ /* 0x040fe20007ffe0ff */
[----:B------:R-:W-:-:S02]  /*60ee0*/  VIADD R172, R7, 0x6d ;  /* 0x0000006d07ac7836 */ /* 0x000fc40000000000 */
[C---:B------:R-:W-:Y:S01]  /*60ef0*/  VIADD R171, R7.reuse, 0x6c ;  /* 0x0000006c07ab7836 */ /* 0x040fe20000000000 */
[C---:B------:R-:W-:Y:S01]  /*60f00*/  IADD3 R170, R7.reuse, 0x6b, RZ ;  /* 0x0000006b07aa7810 */ /* 0x040fe20007ffe0ff */
[C---:B------:R-:W-:Y:S01]  /*60f10*/  VIADD R169, R7.reuse, 0x6a ;  /* 0x0000006a07a97836 */ /* 0x040fe20000000000 */
[----:B------:R-:W-:Y:S01]  /*60f20*/  LOP3.LUT R10, R10, 0x7fffffff, RZ, 0xc0, !PT ;  /* 0x7fffffff0a0a7812 */ /* 0x000fe200078ec0ff */
        /* <DEDUP_REMOVED lines=11> */
[C---:B------:R-:W-:Y:S01]  /*60fe0*/  IADD3 R160, R7.reuse, 0x61, RZ ;  /* 0x0000006107a07810 */ /* 0x040fe20007ffe0ff */
[C---:B------:R-:W-:Y:S02]  /*60ff0*/  VIADD R159, R7.reuse, 0x60 ;  /* 0x00000060079f7836 */ /* 0x040fe40000000000 */
[----:B------:R-:W-:Y:S01]  /*61000*/  VIADD R158, R7, 0x5f ;  /* 0x0000005f079e7836 */ /* 0x000fe20000000000 */
[----:B------:R-:W-:Y:S01]  /*61010*/  BAR.SYNC.DEFER_BLOCKING 0x0 ;  /* 0x0000000000007b1d */ /* 0x000fe20000010000 */
[----:B-1----:R-:W-:-:S05]  /*61020*/  VIADD R22, R22, UR7 ;  /* 0x0000000716167c36 */ /* 0x002fca0008000000 */
[----:B------:R-:W-:Y:S01]  /*61030*/  ULDC UR7, c[0x0][0x248] ;  /* 0x0000920000077ab9 */ /* 0x000fe20000000800 */
[----:B------:R1:W-:Y:S02]  /*61040*/  STL [R1+0x12a4], R22 ;  /* 0x0012a41601007387 */ /* 0x0003e40000100800 */
[----:B-1----:R-:W-:Y:S01]  /*61050*/  VIADD R22, R22, UR7 ;  /* 0x0000000716167c36 */ /* 0x002fe20008000000 */
[----:B------:R-:W-:-:S04]  /*61060*/  ULDC UR7, c[0x0][0x248] ;  /* 0x0000920000077ab9 */ /* 0x000fc80000000800 */
[----:B------:R1:W-:Y:S02]  /*61070*/  STL [R1+0x12a8], R22 ;  /* 0x0012a81601007387 */ /* 0x0003e40000100800 */
[----:B-1----:R-:W-:Y:S01]  /*61080*/  VIADD R22, R22, UR7 ;  /* 0x0000000716167c36 */ /* 0x002fe20008000000 */
[----:B------:R-:W-:-:S04]  /*61090*/  ULDC UR7, c[0x0][0x248] ;  /* 0x0000920000077ab9 */ /* 0x000fc80000000800 */
[----:B------:R1:W-:Y:S02]  /*610a0*/  STL [R1+0x12ac], R22 ;  /* 0x0012ac1601007387 */ /* 0x0003e40000100800 */
[----:B-1----:R-:W-:Y:S01]  /*610b0*/  IADD3 R22, R22, UR7, RZ ;  /* 0x0000000716167c10 */ /* 0x002fe2000fffe0ff */
[----:B------:R-:W-:-:S04]  /*610c0*/  ULDC UR7, c[0x0][0x248] ;  /* 0x0000920000077ab9 */ /* 0x000fc80000000800 */
[----:B------:R1:W-:Y:S02]  /*610d0*/  STL [R1+0x12b0], R22 ;  /* 0x0012b01601007387 */ /* 0x0003e40000100800 */
[----:B-1----:R-:W-:Y:S01]  /*610e0*/  VIADD R22, R22, UR7 ;  /* 0x0000000716167c36 */ /* 0x002fe20008000000 */
        /* <DEDUP_REMOVED lines=213> */
[----:B------:R-:W-:-:S03]  /*61e40*/  ULDC UR7, c[0x0][0x248] ;  /* 0x0000920000077ab9 */ /* 0x000fc60000000800 */
[----:B------:R-:W-:Y:S01]  /*61e50*/  VIADD R24, R22, UR7 ;  /* 0x0000000716187c36 */ /* 0x000fe20008000000 */
[----:B------:R-:W-:Y:S01]  /*61e60*/  STL [R1+0x13d0], R22 ;  /* 0x0013d01601007387 */ /* 0x000fe20000100800 */
[----:B------:R-:W-:-:S03]  /*61e70*/  ULDC UR7, c[0x0][0x248] ;  /* 0x0000920000077ab9 */ /* 0x000fc60000000800 */
        /* <DEDUP_REMOVED lines=71> */
[----:B------:R-:W-:Y:S01]  /*622f0*/  @P4 LOP3.LUT R20, R20, 0x40000, RZ, 0xfc, !PT ;  /* 0x0004000014144812 */ /* 0x000fe200078efcff */
        /* <DEDUP_REMOVED lines=16> */
[----:B------:R1:W-:Y:S01]  /*62400*/  STL [R1+0x144c], R24 ;  /* 0x00144c1801007387 */ /* 0x0003e20000100800 */
[----:B------:R-:W-:Y:S01]  /*62410*/  LOP3.LUT R20, R20, 0xfffdffff, RZ, 0xc0, !PT ;  /* 0xfffdffff14147812 */ /* 0x000fe200078ec0ff */
[----:B-1----:R-:W-:Y:S01]  /*62420*/  VIADD R24, R24, UR26 ;  /* 0x0000001a18187c36 */ /* 0x002fe20008000000 */
[----:B------:R-:W-:-:S04]  /*62430*/  ULDC UR26, c[0x0][0x248] ;  /* 0x00009200001a7ab9 */ /* 0x000fc80000000800 */
[----:B------:R1:W-:Y:S01]  /*62440*/  STL [R1+0x1450], R24 ;  /* 0x0014501801007387 */ /* 0x0003e20000100800 */
[----:B------:R-:W-:Y:S02]  /*62450*/  @P2 LOP3.LUT R20, R20, 0x20000, RZ, 0xfc, !PT ;  /* 0x0002000014142812 */ /* 0x000fe400078efcff */
[----:B------:R-:W-:Y:S02]  /*62460*/  ISETP.LT.AND P2, PT, R9, UR36, !P1 ;  /* 0x0000002409007c0c */ /* 0x000fe4000cf41270 */
[----:B-1----:R-:W-:Y:S01]  /*62470*/  IADD3 R24, R24, UR26, RZ ;  /* 0x0000001a18187c10 */ /* 0x002fe2000fffe0ff */
[----:B------:R-:W-:-:S04]  /*62480*/  ULDC UR26, c[0x0][0x248] ;  /* 0x00009200001a7ab9 */ /* 0x000fc80000000800 */
[----:B------:R1:W-:Y:S02]  /*62490*/  STL [R1+0x1454], R24 ;  /* 0x0014541801007387 */ /* 0x0003e40000100800 */
[----:B-1----:R-:W-:-:S05]  /*624a0*/  VIADD R24, R24, UR27 ;  /* 0x0000001b18187c36 */ /* 0x002fca0008000000 */
[----:B------:R1:W-:Y:S01]  /*624b0*/  STL [R1+0x1458], R24 ;  /* 0x0014581801007387 */ /* 0x0003e20000100800 */
[----:B------:R-:W-:Y:S01]  /*624c0*/  LOP3.LUT R20, R20, 0xfffeffff, RZ, 0xc0, !PT ;  /* 0xfffeffff14147812 */ /* 0x000fe200078ec0ff */
[----:B-1----:R-:W-:Y:S01]  /*624d0*/  VIADD R24, R24, UR28 ;  /* 0x0000001c18187c36 */ /* 0x002fe20008000000 */
[----:B------:R-:W-:Y:S02]  /*624e0*/  ULDC.64 UR28, c[0x0][0x228] ;  /* 0x00008a00001c7ab9 */ /* 0x000fe40000000a00 */
[----:B------:R-:W-:Y:S02]  /*624f0*/  ISETP.LT.AND P1, PT, R8, UR28, !P1 ;  /* 0x0000001c08007c0c */ /* 0x000fe4000cf21270 */
[----:B------:R-:W-:Y:S01]  /*62500*/  @P2 LOP3.LUT R20, R20, 0x10000, RZ, 0xfc, !PT ;  /* 0x0001000014142812 */ /* 0x000fe200078efcff */
[----:B------:R1:W-:Y:S03]  /*62510*/  STL [R1+0x145c], R24 ;  /* 0x00145c1801007387 */ /* 0x0003e60000100800 */
[----:B------:R-:W-:Y:S01]  /*62520*/  LOP3.LUT R20, R20, 0xffff7fff, RZ, 0xc0, !PT ;  /* 0xffff7fff14147812 */ /* 0x000fe200078ec0ff */
[----:B-1----:R-:W-:Y:S01]  /*62530*/  VIADD R24, R24, UR26 ;  /* 0x0000001a18187c36 */ /* 0x002fe20008000000 */
[----:B------:R-:W-:-:S05]  /*62540*/  ULDC.64 UR26, c[0x0][0x228] ;  /* 0x00008a00001a7ab9 */ /* 0x000fca0000000a00 */
[----:B------:R-:W-:Y:S02]  /*62550*/  @P1 LOP3.LUT R20, R20, 0x8000, RZ, 0xfc, !PT ;  /* 0x0000800014141812 */ /* 0x000fe400078efcff */
[----:B------:R-:W-:Y:S01]  /*62560*/  ISETP.LT.AND P1, PT, R9, UR26, !P0 ;  /* 0x0000001a09007c0c */ /* 0x000fe2000c721270 */
[----:B------:R1:W-:Y:S01]  /*62570*/  STL [R1+0x1460], R24 ;  /* 0x0014601801007387 */ /* 0x0003e20000100800 */
[----:B------:R-:W-:Y:S01]  /*62580*/  ISETP.LT.AND P0, PT, R8, UR34, !P0 ;  /* 0x0000002208007c0c */ /* 0x000fe2000c701270 */
[----:B------:R-:W-:Y:S01]  /*62590*/  ULDC UR26, c[0x0][0x248] ;  /* 0x00009200001a7ab9 */ /* 0x000fe20000000800 */
[----:B------:R-:W-:-:S09]  /*625a0*/  LOP3.LUT R20, R20, 0xffffbfff, RZ, 0xc0, !PT ;  /* 0xffffbfff14147812 */ /* 0x000fd200078ec0ff */
[----:B------:R-:W-:-:S04]  /*625b0*/  @P1 LOP3.LUT R20, R20, 0x4000, RZ, 0xfc, !PT ;  /* 0x0000400014141812 */ /* 0x000fc800078efcff */
[----:B------:R-:W-:-:S04]  /*625c0*/  LOP3.LUT R20, R20, 0xffffdfff, RZ, 0xc0, !PT ;  /* 0xffffdfff14147812 */ /* 0x000fc800078ec0ff */
[----:B------:R-:W-:Y:S02]  /*625d0*/  @P0 LOP3.LUT R20, R20, 0x2000, RZ, 0xfc, !PT ;  /* 0x0000200014140812 */ /* 0x000fe400078efcff */
[----:B------:R-:W-:Y:S01]  /*625e0*/  ISETP.GE.AND P0, PT, R91, UR31, PT ;  /* 0x0000001f5b007c0c */ /* 0x000fe2000bf06270 */
[----:B------:R-:W-:-:S03]  /*625f0*/  ULDC.64 UR30, c[0x0][0x228] ;  /* 0x00008a00001e7ab9 */ /* 0x000fc60000000a00 */
[----:B------:R-:W-:Y:S02]  /*62600*/  ISETP.LT.AND P1, PT, R9, UR40, !P0 ;  /* 0x0000002809007c0c */ /* 0x000fe4000c721270 */
[----:B------:R-:W-:Y:S02]  /*62610*/  ISETP.LT.AND P0, PT, R8, UR38, !P0 ;  /* 0x0000002608007c0c */ /* 0x000fe4000c701270 */
[----:B------:R-:W-:Y:S02]  /*62620*/  LOP3.LUT R20, R20, 0xffffefff, RZ, 0xc0, !PT ;  /* 0xffffefff14147812 */ /* 0x000fe400078ec0ff */
[----:B-1----:R-:W-:-:S07]  /*62630*/  IADD3 R24, R24, UR33, RZ ;  /* 0x0000002118187c10 */ /* 0x002fce000fffe0ff */
[----:B------:R-:W-:-:S04]  /*62640*/  @P1 LOP3.LUT R20, R20, 0x1000, RZ, 0xfc, !PT ;  /* 0x0000100014141812 */ /* 0x000fc800078efcff */
[----:B------:R-:W-:Y:S01]  /*62650*/  LOP3.LUT R20, R20, 0xfffff7ff, RZ, 0xc0, !PT ;  /* 0xfffff7ff14147812 */ /* 0x000fe200078ec0ff */
[----:B------:R1:W-:Y:S03]  /*62660*/  STL [R1+0x1464], R24 ;  /* 0x0014641801007387 */ /* 0x0003e60000100800 */
[----:B------:R-:W-:Y:S02]  /*62670*/  @P0 LOP3.LUT R20, R20, 0x800, RZ, 0xfc, !PT ;  /* 0x0000080014140812 */ /* 0x000fe400078efcff */
[----:B------:R-:W-:Y:S01]  /*62680*/  ISETP.GE.AND P0, PT, R90, UR37, PT ;  /* 0x000000255a007c0c */ /* 0x000fe2000bf06270 */
[----:B------:R-:W-:Y:S01]  /*62690*/  ULDC.64 UR36, c[0x0][0x228] ;  /* 0x00008a0000247ab9 */ /* 0x000fe20000000a00 */
[----:B-1----:R-:W-:Y:S01]  /*626a0*/  VIADD R24, R24, UR32 ;  /* 0x0000002018187c36 */ /* 0x002fe20008000000 */
[----:B------:R-:W-:Y:S02]  /*626b0*/  ULDC.64 UR32, c[0x0][0x228] ;  /* 0x00008a0000207ab9 */ /* 0x000fe40000000a00 */
[----:B------:R-:W-:-:S02]  /*626c0*/  ISETP.LT.AND P1, PT, R9, UR32, !P0 ;  /* 0x0000002009007c0c */ /* 0x000fc4000c721270 */
[----:B------:R-:W-:Y:S02]  /*626d0*/  ISETP.LT.AND P0, PT, R8, UR30, !P0 ;  /* 0x0000001e08007c0c */ /* 0x000fe4000c701270 */
[----:B------:R-:W-:-:S09]  /*626e0*/  LOP3.LUT R20, R20, 0xfffffbff, RZ, 0xc0, !PT ;  /* 0xfffffbff14147812 */ /* 0x000fd200078ec0ff */
[----:B------:R-:W-:-:S04]  /*626f0*/  @P1 LOP3.LUT R20, R20, 0x400, RZ, 0xfc, !PT ;  /* 0x0000040014141812 */ /* 0x000fc800078efcff */
[----:B------:R-:W-:-:S04]  /*62700*/  LOP3.LUT R20, R20, 0xfffffdff, RZ, 0xc0, !PT ;  /* 0xfffffdff14147812 */ /* 0x000fc800078ec0ff */
[----:B------:R-:W-:Y:S02]  /*62710*/  @P0 LOP3.LUT R20, R20, 0x200, RZ, 0xfc, !PT ;  /* 0x0000020014140812 */ /* 0x000fe400078efcff */
[----:B------:R-:W-:Y:S01]  /*62720*/  ISETP.GE.AND P0, PT, R89, UR29, PT ;  /* 0x0000001d59007c0c */ /* 0x000fe2000bf06270 */
[----:B------:R-:W-:-:S03]  /*62730*/  ULDC.64 UR28, c[0x0][0x228] ;  /* 0x00008a00001c7ab9 */ /* 0x000fc60000000a00 */
[----:B------:R-:W-:Y:S01]  /*62740*/  ISETP.LT.AND P1, PT, R9, UR57, !P0 ;  /* 0x0000003909007c0c */ /* 0x000fe2000c721270 */
[----:B------:R1:W-:Y:S01]  /*62750*/  STL [R1+0x1468], R24 ;  /* 0x0014681801007387 */ /* 0x0003e20000100800 */
[----:B------:R-:W-:Y:S01]  /*62760*/  ISETP.LT.AND P0, PT, R8, UR36, !P0 ;  /* 0x0000002408007c0c */ /* 0x000fe2000c701270 */
[----:B------:R-:W-:Y:S01]  /*62770*/  ULDC UR57, c[0x0][0x228] ;  /* 0x00008a0000397ab9 */ /* 0x000fe20000000800 */
[----:B------:R-:W-:Y:S01]  /*62780*/  LOP3.LUT R20, R20, 0xfffffeff, RZ, 0xc0, !PT ;  /* 0xfffffeff14147812 */ /* 0x000fe200078ec0ff */
[----:B------:R-:W3:Y:S08]  /*62790*/  LDL.LU R91, [R1+0x1cd0] ;  /* 0x001cd000015b7983 */ /* 0x000ef00000300800 */
[----:B------:R-:W-:-:S04]  /*627a0*/  @P1 LOP3.LUT R20, R20, 0x100, RZ, 0xfc, !PT ;  /* 0x0000010014141812 */ /* 0x000fc800078efcff */
[----:B------:R-:W-:-:S04]  /*627b0*/  LOP3.LUT R20, R20, 0xffffff7f, RZ, 0xc0, !PT ;  /* 0xffffff7f14147812 */ /* 0x000fc800078ec0ff */
[----:B------:R-:W-:Y:S02]  /*627c0*/  @P0 LOP3.LUT R20, R20, 0x80, RZ, 0xfc, !PT ;  /* 0x0000008014140812 */ /* 0x000fe400078efcff */
[----:B------:R-:W-:-:S04]  /*627d0*/  ISETP.GE.AND P0, PT, R88, UR27, PT ;  /* 0x0000001b58007c0c */ /* 0x000fc8000bf06270 */
[----:B------:R-:W-:Y:S01]  /*627e0*/  ISETP.LT.AND P1, PT, R9, UR55, !P0 ;  /* 0x0000003709007c0c */ /* 0x000fe2000c721270 */
[----:B-1----:R-:W-:Y:S01]  /*627f0*/  VIADD R24, R24, UR61 ;  /* 0x0000003d18187c36 */ /* 0x002fe20008000000 */
[----:B------:R-:W-:Y:S01]  /*62800*/  ISETP.LT.AND P0, PT, R8, UR28, !P0 ;  /* 0x0000001c08007c0c */ /* 0x000fe2000c701270 */
[----:B------:R-:W-:Y:S01]  /*62810*/  ULDC UR61, c[0x0][0x228] ;  /* 0x00008a00003d7ab9 */ /* 0x000fe20000000800 */
[----:B------:R-:W-:Y:S01]  /*62820*/  LOP3.LUT R20, R20, 0xffffffbf, RZ, 0xc0, !PT ;  /* 0xffffffbf14147812 */ /* 0x000fe200078ec0ff */
[----:B------:R-:W-:Y:S01]  /*62830*/  ULDC UR55, c[0x0][0x228] ;  /* 0x00008a0000377ab9 */ /* 0x000fe20000000800 */
[----:B------:R1:W-:Y:S04]  /*62840*/  STL [R1+0x146c], R24 ;  /* 0x00146c1801007387 */ /* 0x0003e80000100800 */
[----:B------:R-:W4:Y:S03]  /*62850*/  LDL.LU R90, [R1+0x1ccc] ;  /* 0x001ccc00015a7983 */ /* 0x000f260000300800 */
[----:B------:R-:W-:-:S04]  /*62860*/  @P1 LOP3.LUT R20, R20, 0x40, RZ, 0xfc, !PT ;  /* 0x0000004014141812 */ /* 0x000fc800078efcff */
[----:B------:R-:W-:Y:S01]  /*62870*/  LOP3.LUT R20, R20, 0xffffffdf, RZ, 0xc0, !PT ;  /* 0xffffffdf14147812 */ /* 0x000fe200078ec0ff */
[----:B-1----:R-:W-:Y:S01]  /*62880*/  VIADD R24, R24, UR26 ;  /* 0x0000001a18187c36 */ /* 0x002fe20008000000 */
[----:B------:R-:W-:Y:S02]  /*62890*/  ULDC UR26, c[0x0][0x248] ;  /* 0x00009200001a7ab9 */ /* 0x000fe40000000800 */
[----:B------:R-:W-:Y:S02]  /*628a0*/  @P0 LOP3.LUT R20, R20, 0x20, RZ, 0xfc, !PT ;  /* 0x0000002014140812 */ /* 0x000fe400078efcff */
[----:B------:R-:W-:Y:S01]  /*628b0*/  ISETP.GE.AND P0, PT, R87, UR35, PT ;  /* 0x0000002357007c0c */ /* 0x000fe2000bf06270 */
[----:B------:R1:W-:Y:S01]  /*628c0*/  STL [R1+0x1470], R24 ;  /* 0x0014701801007387 */ /* 0x0003e20000100800 */
[----:B------:R-:W-:Y:S01]  /*628d0*/  LOP3.LUT R20, R20, 0xffffffef, RZ, 0xc0, !PT ;  /* 0xffffffef14147812 */ /* 0x000fe200078ec0ff */
[----:B------:R-:W-:Y:S01]  /*628e0*/  ULDC.64 UR34, c[0x0][0x228] ;  /* 0x00008a0000227ab9 */ /* 0x000fe20000000a00 */
[----:B------:R-:W-:Y:S01]  /*628f0*/  ISETP.LT.AND P1, PT, R9, UR53, !P0 ;  /* 0x0000003509007c0c */ /* 0x000fe2000c721270 */
[----:B------:R-:W3:Y:S01]  /*62900*/  LDL.LU R89, [R1+0x1cc8] ;  /* 0x001cc80001597983 */ /* 0x000ee20000300800 */
[----:B------:R-:W-:Y:S01]  /*62910*/  LEA R2, P3, R3, UR10, 0x2 ;  /* 0x0000000a03027c11 */ /* 0x000fe2000f8610ff */
[----:B------:R-:W-:Y:S01]  /*62920*/  VIADD R27, R7, 0xc0 ;  /* 0x000000c0071b7836 */ /* 0x000fe20000000000 */
[----:B------:R-:W-:Y:S01]  /*62930*/  ULDC UR53, c[0x0][0x228] ;  /* 0x00008a0000357ab9 */ /* 0x000fe20000000800 */
[----:B-1----:R-:W-:Y:S01]  /*62940*/  IADD3 R24, R24, UR26, RZ ;  /* 0x0000001a18187c10 */ /* 0x002fe2000fffe0ff */
[----:B------:R-:W-:-:S04]  /*62950*/  ULDC UR26, c[0x0][0x248] ;  /* 0x00009200001a7ab9 */ /* 0x000fc80000000800 */
[----:B------:R1:W-:Y:S03]  /*62960*/  STL [R1+0x1474], R24 ;  /* 0x0014741801007387 */ /* 0x0003e60000100800 */
[----:B------:R-:W-:Y:S01]  /*62970*/  @P1 LOP3.LUT R20, R20, 0x10, RZ, 0xfc, !PT ;  /* 0x0000001014141812 */ /* 0x000fe200078efcff */
[----:B------:R-:W4:Y:S01]  /*62980*/  LDL.LU R88, [R1+0x1cc4] ;  /* 0x001cc40001587983 */ /* 0x000f220000300800 */
[----:B-1----:R-:W-:Y:S01]  /*62990*/  VIADD R24, R24, UR26 ;  /* 0x0000001a18187c36 */ /* 0x002fe20008000000 */
[----:B------:R-:W-:Y:S02]  /*629a0*/  ULDC.64 UR26, c[0x0][0x228] ;  /* 0x00008a00001a7ab9 */ /* 0x000fe40000000a00 */
[----:B------:R-:W-:Y:S01]  /*629b0*/  ISETP.LT.AND P0, PT, R8, UR26, !P0 ;  /* 0x0000001a08007c0c */ /* 0x000fe2000c701270 */
[----:B------:R-:W-:Y:S01]  /*629c0*/  ULDC UR26, c[0x0][0x248] ;  /* 0x00009200001a7ab9 */ /* 0x000fe20000000800 */
[----:B------:R-:W-:-:S11]  /*629d0*/  LOP3.LUT R20, R20, 0xfffffff7, RZ, 0xc0, !PT ;  /* 0xfffffff714147812 */ /* 0x000fd600078ec0ff */
[----:B------:R-:W-:Y:S02]  /*629e0*/  @P0 LOP3.LUT R20, R20, 0x8, RZ, 0xfc, !PT ;  /* 0x0000000814140812 */ /* 0x000fe400078efcff */
[----:B------:R-:W-:Y:S01]  /*629f0*/  ISETP.GE.AND P0, PT, R86, UR41, PT ;  /* 0x0000002956007c0c */ /* 0x000fe2000bf06270 */
[----:B------:R-:W-:-:S03]  /*62a00*/  ULDC.64 UR40, c[0x0][0x228] ;  /* 0x00008a0000287ab9 */ /* 0x000fc60000000a00 */
[----:B------:R-:W-:Y:S01]  /*62a10*/  ISETP.LT.AND P1, PT, R9, UR51, !P0 ;  /* 0x0000003309007c0c */ /* 0x000fe2000c721270 */
[----:B------:R1:W-:Y:S01]  /*62a20*/  STL [R1+0x1478], R24 ;  /* 0x0014781801007387 */ /* 0x0003e20000100800 */
[----:B------:R-:W-:Y:S01]  /*62a30*/  ISETP.LT.AND P0, PT, R8, UR34, !P0 ;  /* 0x0000002208007c0c */ /* 0x000fe2000c701270 */
[----:B------:R-:W-:Y:S01]  /*62a40*/  VIADD R26, R7, 0xbf ;  /* 0x000000bf071a7836 */ /* 0x000fe20000000000 */
[----:B------:R-:W-:Y:S01]  /*62a50*/  LOP3.LUT R20, R20, 0xfffffffb, RZ, 0xc0, !PT ;  /* 0xfffffffb14147812 */ /* 0x000fe200078ec0ff */
[----:B------:R-:W3:Y:S01]  /*62a60*/  LDL.LU R87, [R1+0x1cc0] ;  /* 0x001cc00001577983 */ /* 0x000ee20000300800 */
[----:B------:R-:W-:Y:S01]  /*62a70*/  LEA.HI.X.SX32 R3, R3, UR11, 0x2, P3 ;  /* 0x0000000b03037c11 */ /* 0x000fe200098f16ff */
[----:B------:R-:W-:Y:S01]  /*62a80*/  ULDC.64 UR10, c[0x0][0x220] ;  /* 0x00008800000a7ab9 */ /* 0x000fe20000000a00 */
[----:B------:R-:W-:Y:S01]  /*62a90*/  IADD3 R25, R7, 0xbe, RZ ;  /* 0x000000be07197810 */ /* 0x000fe20007ffe0ff */
[----:B------:R-:W-:-:S04]  /*62aa0*/  ULDC UR51, c[0x0][0x228] ;  /* 0x00008a0000337ab9 */ /* 0x000fc80000000800 */
[----:B------:R-:W-:-:S04]  /*62ab0*/  @P1 LOP3.LUT R20, R20, 0x4, RZ, 0xfc, !PT ;  /* 0x0000000414141812 */ /* 0x000fc800078efcff */
[----:B------:R-:W-:-:S04]  /*62ac0*/  LOP3.LUT R20, R20, 0xfffffffd, RZ, 0xc0, !PT ;  /* 0xfffffffd14147812 */ /* 0x000fc800078ec0ff */
[----:B------:R-:W-:Y:S02]  /*62ad0*/  @P0 LOP3.LUT R20, R20, 0x2, RZ, 0xfc, !PT ;  /* 0x0000000214140812 */ /* 0x000fe400078efcff */
[----:B------:R-:W-:Y:S01]  /*62ae0*/  ISETP.GE.AND P0, PT, R85, UR39, PT ;  /* 0x0000002755007c0c */ /* 0x000fe2000bf06270 */
[----:B------:R-:W-:-:S03]  /*62af0*/  ULDC.64 UR38, c[0x0][0x228] ;  /* 0x00008a0000267ab9 */ /* 0x000fc60000000a00 */
[----:B------:R-:W-:Y:S01]  /*62b00*/  ISETP.LT.AND P1, PT, R9, UR49, !P0 ;  /* 0x0000003109007c0c */ /* 0x000fe2000c721270 */
[----:B-1----:R-:W-:Y:S01]  /*62b10*/  VIADD R24, R24, UR26 ;  /* 0x0000001a18187c36 */ /* 0x002fe20008000000 */
[----:B------:R-:W-:Y:S01]  /*62b20*/  ISETP.LT.AND P0, PT, R8, UR40, !P0 ;  /* 0x0000002808007c0c */ /* 0x000fe2000c701270 */
[----:B------:R-:W-:Y:S01]  /*62b30*/  ULDC UR26, c[0x0][0x248] ;  /* 0x00009200001a7ab9 */ /* 0x000fe20000000800 */
[----:B------:R-:W-:Y:S01]  /*62b40*/  LOP3.LUT R20, R20, 0xfffffffe, RZ, 0xc0, !PT ;  /* 0xfffffffe14147812 */ /* 0x000fe200078ec0ff */
[----:B------:R-:W-:-:S10]  /*62b50*/  ULDC UR49, c[0x0][0x228] ;  /* 0x00008a0000317ab9 */ /* 0x000fd40000000800 */
[----:B------:R-:W-:Y:S02]  /*62b60*/  @P0 LOP3.LUT R19, R19, 0x80000000, RZ, 0xfc, !PT ;  /* 0x8000000013130812 */ /* 0x000fe400078efcff */
[----:B------:R-:W-:Y:S01]  /*62b70*/  ISETP.GE.AND P0, PT, R84, UR33, PT ;  /* 0x0000002154007c0c */ /* 0x000fe2000bf06270 */
[----:B------:R-:W-:Y:S01]  /*62b80*/  ULDC.64 UR32, c[0x0][0x228] ;  /* 0x00008a0000207ab9 */ /* 0x000fe20000000a00 */
[----:B------:R-:W-:Y:S02]  /*62b90*/  @P1 LOP3.LUT R20, R20, 0x1, RZ, 0xfc, !PT ;  /* 0x0000000114141812 */ /* 0x000fe400078efcff */
[----:B------:R-:W-:Y:S01]  /*62ba0*/  ISETP.LT.AND P1, PT, R9, UR47, !P0 ;  /* 0x0000002f09007c0c */ /* 0x000fe2000c721270 */
[----:B------:R1:W-:Y:S01]  /*62bb0*/  STL [R1+0x147c], R24 ;  /* 0x00147c1801007387 */ /* 0x0003e20000100800 */
[----:B------:R-:W-:Y:S01]  /*62bc0*/  ISETP.LT.AND P0, PT, R8, UR38, !P0 ;  /* 0x0000002608007c0c */ /* 0x000fe2000c701270 */
[----:B------:R-:W-:Y:S01]  /*62bd0*/  ULDC UR47, c[0x0][0x228] ;  /* 0x00008a00002f7ab9 */ /* 0x000fe20000000800 */
[----:B------:R-:W-:Y:S01]  /*62be0*/  LOP3.LUT R19, R19, 0xbfffffff, RZ, 0xc0, !PT ;  /* 0xbfffffff13137812 */ /* 0x000fe200078ec0ff */
[----:B------:R-:W4:Y:S08]  /*62bf0*/  LDL.LU R86, [R1+0x1cbc] ;  /* 0x001cbc0001567983 */ /* 0x000f300000300800 */
        /* <DEDUP_REMOVED lines=10> */
[----:B------:R-:W-:-:S08]  /*62ca0*/  ULDC UR45, c[0x0][0x228] ;  /* 0x00008a00002d7ab9 */ /* 0x000fd00000000800 */
        /* <DEDUP_REMOVED lines=14> */
[----:B------:R-:W-:Y:S01]  /*62d90*/  ISETP.GE.AND P0, PT, R81, UR29, PT ;  /* 0x0000001d51007c0c */ /* 0x000fe2000bf06270 */
[----:B------:R-:W-:-:S03]  /*62da0*/  ULDC.64 UR28, c[0x0][0x228] ;  /* 0x00008a00001c7ab9 */ /* 0x000fc60000000a00 */
[----:B------:R-:W-:Y:S01]  /*62db0*/  ISETP.LT.AND P1, PT, R9, UR19, !P0 ;  /* 0x0000001309007c0c */ /* 0x000fe2000c721270 */
[----:B------:R-:W-:Y:S01]  /*62dc0*/  ULDC UR19, c[0x0][0x248] ;  /* 0x0000920000137ab9 */ /* 0x000fe20000000800 */
[----:B------:R-:W-:Y:S02]  /*62dd0*/  ISETP.LT.AND P0, PT, R8, UR36, !P0 ;  /* 0x0000002408007c0c */ /* 0x000fe4000c701270 */
[----:B------:R-:W-:-:S09]  /*62de0*/  LOP3.LUT R19, R19, 0xfeffffff, RZ, 0xc0, !PT ;  /* 0xfeffffff13137812 */ /* 0x000fd200078ec0ff */
[----:B------:R-:W-:-:S04]  /*62df0*/  @P1 LOP3.LUT R19, R19, 0x1000000, RZ, 0xfc, !PT ;  /* 0x0100000013131812 */ /* 0x000fc800078efcff */
[----:B------:R-:W-:-:S04]  /*62e00*/  LOP3.LUT R19, R19, 0xff7fffff, RZ, 0xc0, !PT ;  /* 0xff7fffff13137812 */ /* 0x000fc800078ec0ff */
[----:B------:R-:W-:Y:S02]  /*62e10*/  @P0 LOP3.LUT R19, R19, 0x800000, RZ, 0xfc, !PT ;  /* 0x0080000013130812 */ /* 0x000fe400078efcff */
[----:B------:R-:W-:-:S04]  /*62e20*/  ISETP.GE.AND P0, PT, R80, UR27, PT ;  /* 0x0000001b50007c0c */ /* 0x000fc8000bf06270 */
[----:B------:R-:W-:Y:S01]  /*62e30*/  ISETP.LT.AND P1, PT, R9, UR44, !P0 ;  /* 0x0000002c09007c0c */ /* 0x000fe2000c721270 */
[----:B------:R-:W-:Y:S01]  /*62e40*/  ULDC UR44, c[0x0][0x228] ;  /* 0x00008a00002c7ab9 */ /* 0x000fe20000000800 */
[----:B------:R-:W-:Y:S02]  /*62e50*/  ISETP.LT.AND P0, PT, R8, UR28, !P0 ;  /* 0x0000001c08007c0c */ /* 0x000fe4000c701270 */
[----:B------:R-:W-:Y:S02]  /*62e60*/  LOP3.LUT R19, R19, 0xffbfffff, RZ, 0xc0, !PT ;  /* 0xffbfffff13137812 */ /* 0x000fe400078ec0ff */
[----:B-1----:R-:W-:Y:S01]  /*62e70*/  IADD3 R24, R24, UR26, RZ ;  /* 0x0000001a18187c10 */ /* 0x002fe2000fffe0ff */
[----:B------:R-:W-:-:S06]  /*62e80*/  ULDC UR26, c[0x0][0x248] ;  /* 0x00009200001a7ab9 */ /* 0x000fcc0000000800 */
[----:B------:R-:W-:Y:S01]  /*62e90*/  @P1 LOP3.LUT R19, R19, 0x400000, RZ, 0xfc, !PT ;  /* 0x0040000013131812 */ /* 0x000fe200078efcff */
[----:B------:R1:W-:Y:S03]  /*62ea0*/  STL [R1+0x1484], R24 ;  /* 0x0014841801007387 */ /* 0x0003e60000100800 */
[----:B------:R-:W-:Y:S01]  /*62eb0*/  LOP3.LUT R19, R19, 0xffdfffff, RZ, 0xc0, !PT ;  /* 0xffdfffff13137812 */ /* 0x000fe200078ec0ff */
[----:B------:R-:W4:Y:S03]  /*62ec0*/  LDL.LU R84, [R1+0x1cb4] ;  /* 0x001cb40001547983 */ /* 0x000f260000300800 */
[----:B------:R-:W-:Y:S01]  /*62ed0*/  @P0 LOP3.LUT R19, R19, 0x200000, RZ, 0xfc, !PT ;  /* 0x0020000013130812 */ /* 0x000fe200078efcff */
[----:B-1----:R-:W-:Y:S01]  /*62ee0*/  VIADD R24, R24, UR26 ;  /* 0x0000001a18187c36 */ /* 0x002fe20008000000 */
[----:B------:R-:W-:Y:S01]  /*62ef0*/  ISETP.GE.AND P0, PT, R79, UR35, PT ;  /* 0x000000234f007c0c */ /* 0x000fe2000bf06270 */
[----:B------:R-:W-:Y:S01]  /*62f00*/  ULDC UR26, c[0x0][0x248] ;  /* 0x00009200001a7ab9 */ /* 0x000fe20000000800 */
[----:B------:R-:W-:Y:S01]  /*62f10*/  LOP3.LUT R19, R19, 0xffefffff, RZ, 0xc0, !PT ;  /* 0xffefffff13137812 */ /* 0x000fe200078ec0ff */
[----:B------:R-:W-:Y:S01]  /*62f20*/  ULDC.64 UR34, c[0x0][0x228] ;  /* 0x00008a0000227ab9 */ /* 0x000fe20000000a00 */
[----:B------:R1:W-:Y:S01]  /*62f30*/  STL [R1+0x1488], R24 ;  /* 0x0014881801007387 */ /* 0x0003e20000100800 */
[----:B------:R-:W-:Y:S01]  /*62f40*/  ISETP.LT.AND P1, PT, R9, UR46, !P0 ;  /* 0x0000002e09007c0c */ /* 0x000fe2000c721270 */
[----:B------:R-:W-:-:S02]  /*62f50*/  ULDC UR46, c[0x0][0x228] ;  /* 0x00008a00002e7ab9 */ /* 0x000fc40000000800 */
[----:B------:R-:W3:Y:S01]  /*62f60*/  LDL.LU R83, [R1+0x1cb0] ;  /* 0x001cb00001537983 */ /* 0x000ee20000300800 */
[----:B-1----:R-:W-:Y:S01]  /*62f70*/  VIADD R24, R24, UR26 ;  /* 0x0000001a18187c36 */ /* 0x002fe20008000000 */
[----:B------:R-:W-:-:S04]  /*62f80*/  ULDC UR26, c[0x0][0x248] ;  /* 0x00009200001a7ab9 */ /* 0x000fc80000000800 */
[----:B------:R1:W-:Y:S04]  /*62f90*/  STL [R1+0x148c], R24 ;  /* 0x00148c1801007387 */ /* 0x0003e80000100800 */
[----:B------:R-:W-:Y:S01]  /*62fa0*/  @P1 LOP3.LUT R19, R19, 0x100000, RZ, 0xfc, !PT ;  /* 0x0010000013131812 */ /* 0x000fe200078efcff */
[----:B------:R-:W4:Y:S01]  /*62fb0*/  LDL.LU R82, [R1+0x1cac] ;  /* 0x001cac0001527983 */ /* 0x000f220000300800 */
[----:B-1----:R-:W-:Y:S01]  /*62fc0*/  VIADD R24, R24, UR26 ;  /* 0x0000001a18187c36 */ /* 0x002fe20008000000 */
[----:B------:R-:W-:Y:S02]  /*62fd0*/  ULDC.64 UR26, c[0x0][0x228] ;  /* 0x00008a00001a7ab9 */ /* 0x000fe40000000a00 */
[----:B------:R-:W-:Y:S02]  /*62fe0*/  ISETP.LT.AND P0, PT, R8, UR26, !P0 ;  /* 0x0000001a08007c0c */ /* 0x000fe4000c701270 */
[----:B------:R-:W-:-:S11]  /*62ff0*/  LOP3.LUT R19, R19, 0xfff7ffff, RZ, 0xc0, !PT ;  /* 0xfff7ffff13137812 */ /* 0x000fd600078ec0ff */
        /* <DEDUP_REMOVED lines=83> */
[----:B------:R-:W-:Y:S01]  /*63530*/  ULDC.64 UR24, c[0x0][0x228] ;  /* 0x00008a0000187ab9 */ /* 0x000fe20000000a00 */
[----:B------:R-:W-:Y:S02]  /*63540*/  ISETP.LT.AND P0, PT, R8, UR40, !P0 ;  /* 0x0000002808007c0c */ /* 0x000fe4000c701270 */
[----:B------:R-:W-:-:S11]  /*63550*/  LOP3.LUT R19, R19, 0xfffffffe, RZ, 0xc0, !PT ;  /* 0xfffffffe13137812 */ /* 0x000fd600078ec0ff */
[----:B------:R-:W-:Y:S02]  /*63560*/  @P0 LOP3.LUT R18, R18, 0x80000000, RZ, 0xfc, !PT ;  /* 0x8000000012120812 */ /* 0x000fe400078efcff */
[----:B------:R-:W-:Y:S01]  /*63570*/  ISETP.GE.AND P0, PT, R68, UR33, PT ;  /* 0x0000002144007c0c */ /* 0x000fe2000bf06270 */
[----:B------:R-:W-:Y:S01]  /*63580*/  ULDC.64 UR32, c[0x0][0x228] ;  /* 0x00008a0000207ab9 */ /* 0x000fe20000000a00 */
[----:B------:R-:W-:Y:S02]  /*63590*/  @P1 LOP3.LUT R19, R19, 0x1, RZ, 0xfc, !PT ;  /* 0x0000000113131812 */ /* 0x000fe400078efcff */
        /* <DEDUP_REMOVED lines=12> */
[----:B------:R-:W-:-:S09]  /*63660*/  LOP3.LUT R18, R18, 0xefffffff, RZ, 0xc0, !PT ;  /* 0xefffffff12127812 */ /* 0x000fd200078ec0ff */
[----:B------:R-:W-:-:S04]  /*63670*/  @P1 LOP3.LUT R18, R18, 0x10000000, RZ, 0xfc, !PT ;  /* 0x1000000012121812 */ /* 0x000fc800078efcff */
[----:B------:R-:W-:Y:S02]  /*63680*/  LOP3.LUT R18, R18, 0xf7ffffff, RZ, 0xc0, !PT ;  /* 0xf7ffffff12127812 */ /* 0x000fe400078ec0ff */
[----:B-1----:R-:W-:Y:S01]  /*63690*/  IADD3 R24, R24, UR19, RZ ;  /* 0x0000001318187c10 */ /* 0x002fe2000fffe0ff */
[----:B------:R-:W-:Y:S01]  /*636a0*/  ULDC UR19, c[0x0][0x248] ;  /* 0x0000920000137ab9 */ /* 0x000fe20000000800 */
[----:B------:R-:W-:Y:S02]  /*636b0*/  @P0 LOP3.LUT R18, R18, 0x8000000, RZ, 0xfc, !PT ;  /* 0x0800000012120812 */ /* 0x000fe400078efcff */
[----:B------:R-:W-:Y:S01]  /*636c0*/  ISETP.GE.AND P0, PT, R66, UR37, PT ;  /* 0x0000002542007c0c */ /* 0x000fe2000bf06270 */
[----:B------:R1:W-:Y:S01]  /*636d0*/  STL [R1+0x1494], R24 ;  /* 0x0014941801007387 */ /* 0x0003e20000100800 */
[----:B------:R-:W-:Y:S01]  /*636e0*/  LOP3.LUT R18, R18, 0xfbffffff, RZ, 0xc0, !PT ;  /* 0xfbffffff12127812 */ /* 0x000fe200078ec0ff */
[----:B------:R-:W-:Y:S01]  /*636f0*/  ULDC.64 UR36, c[0x0][0x228] ;  /* 0x00008a0000247ab9 */ /* 0x000fe20000000a00 */
[----:B------:R-:W-:Y:S01]  /*63700*/  ISETP.LT.AND P1, PT, R9, UR13, !P0 ;  /* 0x0000000d09007c0c */ /* 0x000fe2000c721270 */
[----:B------:R-:W4:Y:S01]  /*63710*/  LDL.LU R80, [R1+0x1ca4] ;  /* 0x001ca40001507983 */ /* 0x000f220000300800 */
[----:B------:R-:W-:Y:S01]  /*63720*/  ISETP.LT.AND P0, PT, R8, UR20, !P0 ;  /* 0x0000001408007c0c */ /* 0x000fe2000c701270 */
[----:B------:R-:W-:Y:S01]  /*63730*/  ULDC UR13, c[0x0][0x248] ;  /* 0x00009200000d7ab9 */ /* 0x000fe20000000800 */
[----:B-1----:R-:W-:Y:S01]  /*63740*/  VIADD R24, R24, UR19 ;  /* 0x0000001318187c36 */ /* 0x002fe20008000000 */
[----:B------:R-:W-:-:S04]  /*63750*/  ULDC UR19, c[0x0][0x248] ;  /* 0x0000920000137ab9 */ /* 0x000fc80000000800 */
[----:B------:R1:W-:Y:S04]  /*63760*/  STL [R1+0x1498], R24 ;  /* 0x0014981801007387 */ /* 0x0003e80000100800 */
[----:B------:R-:W-:Y:S01]  /*63770*/  @P1 LOP3.LUT R18, R18, 0x4000000, RZ, 0xfc, !PT ;  /* 0x0400000012121812 */ /* 0x000fe200078efcff */
[----:B------:R-:W3:Y:S01]  /*63780*/  LDL.LU R79, [R1+0x1ca0] ;  /* 0x001ca000014f7983 */ /* 0x000ee20000300800 */
[----:B-1----:R-:W-:Y:S01]  /*63790*/  VIADD R24, R24, UR19 ;  /* 0x0000001318187c36 */ /* 0x002fe20008000000 */
[----:B------:R-:W-:Y:S01]  /*637a0*/  ULDC UR19, c[0x0][0x248] ;  /* 0x0000920000137ab9 */ /* 0x000fe20000000800 */
[----:B------:R-:W-:-:S03]  /*637b0*/  LOP3.LUT R18, R18, 0xfdffffff, RZ, 0xc0, !PT ;  /* 0xfdffffff12127812 */ /* 0x000fc600078ec0ff */
[----:B------:R1:W-:Y:S01]  /*637c0*/  STL [R1+0x149c], R24 ;  /* 0x00149c1801007387 */ /* 0x0003e20000100800 */
[----:B------:R-:W-:-:S03]  /*637d0*/  @P0 LOP3.LUT R18, R18, 0x2000000, RZ, 0xfc, !PT ;  /* 0x0200000012120812 */ /* 0x000fc600078efcff */
[----:B------:R-:W4:Y:S01]  /*637e0*/  LDL.LU R78, [R1+0x1c9c] ;  /* 0x001c9c00014e7983 */ /* 0x000f220000300800 */
[----:B-1----:R-:W-:Y:S01]  /*637f0*/  VIADD R24, R24, UR19 ;  /* 0x0000001318187c36 */ /* 0x002fe20008000000 */
[----:B------:R-:W-:Y:S01]  /*63800*/  ULDC UR19, c[0x0][0x248] ;  /* 0x0000920000137ab9 */ /* 0x000fe20000000800 */
[----:B------:R-:W-:Y:S01]  /*63810*/  ISETP.GE.AND P0, PT, R65, UR29, PT ;  /* 0x0000001d41007c0c */ /* 0x000fe2000bf06270 */
[----:B------:R-:W-:Y:S02]  /*63820*/  ULDC.64 UR28, c[0x0][0x228] ;  /* 0x00008a00001c7ab9 */ /* 0x000fe40000000a00 */
[----:B------:R1:W-:Y:S01]  /*63830*/  STL [R1+0x14a0], R24 ;  /* 0x0014a01801007387 */ /* 0x0003e20000100800 */
[----:B------:R-:W-:-:S03]  /*63840*/  ISETP.LT.AND P1, PT, R9, UR18, !P0 ;  /* 0x0000001209007c0c */ /* 0x000fc6000c721270 */
[----:B------:R-:W3:Y:S04]  /*63850*/  LDL.LU R77, [R1+0x1c98] ;  /* 0x001c9800014d7983 */ /* 0x000ee80000300800 */
[----:B------:R-:W4:Y:S01]  /*63860*/  LDL.LU R76, [R1+0x1c94] ;  /* 0x001c9400014c7983 */ /* 0x000f220000300800 */
[----:B-1----:R-:W-:Y:S01]  /*63870*/  IADD3 R24, R24, UR19, RZ ;  /* 0x0000001318187c10 */ /* 0x002fe2000fffe0ff */
[----:B------:R-:W-:-:S04]  /*63880*/  ULDC UR19, c[0x0][0x248] ;  /* 0x0000920000137ab9 */ /* 0x000fc80000000800 */
[----:B------:R1:W-:Y:S01]  /*63890*/  STL [R1+0x14a4], R24 ;  /* 0x0014a41801007387 */ /* 0x0003e20000100800 */
[----:B------:R-:W-:-:S03]  /*638a0*/  ISETP.LT.AND P0, PT, R8, UR30, !P0 ;  /* 0x0000001e08007c0c */ /* 0x000fc6000c701270 */
        /* <DEDUP_REMOVED lines=8> */
[----:B------:R-:W-:-:S04]  /*63930*/  ULDC UR19, c[0x0][0x248] ;  /* 0x0000920000137ab9 */ /* 0x000fc80000000800 */
[----:B------:R1:W-:Y:S01]  /*63940*/  STL [R1+0x14ac], R24 ;  /* 0x0014ac1801007387 */ /* 0x0003e20000100800 */
[----:B------:R-:W-:-:S03]  /*63950*/  LOP3.LUT R18, R18, 0xff7fffff, RZ, 0xc0, !PT ;  /* 0xff7fffff12127812 */ /* 0x000fc600078ec0ff */
[----:B------:R-:W3:Y:S01]  /*63960*/  LDL.LU R73, [R1+0x1c88] ;  /* 0x001c880001497983 */ /* 0x000ee20000300800 */
[----:B-1----:R-:W-:Y:S01]  /*63970*/  VIADD R24, R24, UR19 ;  /* 0x0000001318187c36 */ /* 0x002fe20008000000 */
[----:B------:R-:W-:Y:S01]  /*63980*/  ULDC UR19, c[0x0][0x248] ;  /* 0x0000920000137ab9 */ /* 0x000fe20000000800 */
[C---:B------:R-:W-:Y:S01]  /*63990*/  LEA R4, P3, R5.reuse, UR10, 0x2 ;  /* 0x0000000a05047c11 */ /* 0x040fe2000f8610ff */
[----:B------:R-:W-:Y:S02]  /*639a0*/  ULDC UR10, c[0x0][0x228] ;  /* 0x00008a00000a7ab9 */ /* 0x000fe40000000800 */
[----:B------:R1:W-:Y:S01]  /*639b0*/  STL [R1+0x14b0], R24 ;  /* 0x0014b01801007387 */ /* 0x0003e20000100800 */
[----:B------:R-:W-:Y:S02]  /*639c0*/  @P0 LOP3.LUT R18, R18, 0x800000, RZ, 0xfc, !PT ;  /* 0x0080000012120812 */ /* 0x000fe400078efcff */
[----:B------:R-:W-:Y:S01]  /*639d0*/  ISETP.GE.AND P0, PT, R64, UR27, PT ;  /* 0x0000001b40007c0c */ /* 0x000fe2000bf06270 */
[----:B------:R-:W4:Y:S01]  /*639e0*/  LDL.LU R72, [R1+0x1c84] ;  /* 0x001c840001487983 */ /* 0x000f220000300800 */
[----:B------:R-:W-:Y:S01]  /*639f0*/  LEA.HI.X.SX32 R5, R5, UR11, 0x2, P3 ;  /* 0x0000000b05057c11 */ /* 0x000fe200098f16ff */
[----:B------:R-:W-:Y:S01]  /*63a00*/  ULDC UR11, c[0x0][0x228] ;  /* 0x00008a00000b7ab9 */ /* 0x000fe20000000800 */
[----:B-1----:R-:W-:Y:S01]  /*63a10*/  IADD3 R24, R24, UR19, RZ ;  /* 0x0000001318187c10 */ /* 0x002fe2000fffe0ff */
[----:B------:R-:W-:Y:S01]  /*63a20*/  ULDC UR19, c[0x0][0x248] ;  /* 0x0000920000137ab9 */ /* 0x000fe20000000800 */
[----:B------:R-:W-:Y:S01]  /*63a30*/  ISETP.LT.AND P1, PT, R9, UR11, !P0 ;  /* 0x0000000b09007c0c */ /* 0x000fe2000c721270 */
[----:B------:R-:W-:Y:S01]  /*63a40*/  ULDC.64 UR26, c[0x0][0x228] ;  /* 0x00008a00001a7ab9 */ /* 0x000fe20000000a00 */
[----:B------:R-:W-:Y:S01]  /*63a50*/  LOP3.LUT R18, R18, 0xffbfffff, RZ, 0xc0, !PT ;  /* 0xffbfffff12127812 */ /* 0x000fe200078ec0ff */
[----:B------:R1:W-:Y:S01]  /*63a60*/  STL [R1+0x14b4], R24 ;  /* 0x0014b41801007387 */ /* 0x0003e20000100800 */
[----:B------:R-:W-:-:S03]  /*63a70*/  ULDC UR11, c[0x0][0x248] ;  /* 0x00009200000b7ab9 */ /* 0x000fc60000000800 */
[----:B------:R-:W3:Y:S01]  /*63a80*/  LDL.LU R71, [R1+0x1c80] ;  /* 0x001c800001477983 */ /* 0x000ee20000300800 */
[----:B-1----:R-:W-:Y:S01]  /*63a90*/  VIADD R24, R24, UR19 ;  /* 0x0000001318187c36 */ /* 0x002fe20008000000 */
[----:B------:R-:W-:-:S04]  /*63aa0*/  ULDC UR19, c[0x0][0x248] ;  /* 0x0000920000137ab9 */ /* 0x000fc80000000800 */
[----:B------:R1:W-:Y:S01]  /*63ab0*/  STL [R1+0x14b8], R24 ;  /* 0x0014b81801007387 */ /* 0x0003e20000100800 */
[----:B------:R-:W-:-:S03]  /*63ac0*/  @P1 LOP3.LUT R18, R18, 0x400000, RZ, 0xfc, !PT ;  /* 0x0040000012121812 */ /* 0x000fc600078efcff */
[----:B------:R-:W4:Y:S01]  /*63ad0*/  LDL.LU R70, [R1+0x1c7c] ;  /* 0x001c7c0001467983 */ /* 0x000f220000300800 */
[----:B-1----:R-:W-:Y:S01]  /*63ae0*/  VIADD R24, R24, UR19 ;  /* 0x0000001318187c36 */ /* 0x002fe20008000000 */
[----:B------:R-:W-:Y:S02]  /*63af0*/  ULDC.64 UR18, c[0x0][0x228] ;  /* 0x00008a0000127ab9 */ /* 0x000fe40000000a00 */
[----:B------:R-:W-:Y:S02]  /*63b00*/  ISETP.LT.AND P0, PT, R8, UR18, !P0 ;  /* 0x0000001208007c0c */ /* 0x000fe4000c701270 */
[----:B------:R-:W-:-:S11]  /*63b10*/  LOP3.LUT R18, R18, 0xffdfffff, RZ, 0xc0, !PT ;  /* 0xffdfffff12127812 */ /* 0x000fd600078ec0ff */
[----:B------:R-:W-:Y:S02]  /*63b20*/  @P0 LOP3.LUT R18, R18, 0x200000, RZ, 0xfc, !PT ;  /* 0x0020000012120812 */ /* 0x000fe400078efcff */
[----:B------:R-:W-:Y:S01]  /*63b30*/  ISETP.GE.AND P0, PT, R63, UR35, PT ;  /* 0x000000233f007c0c */ /* 0x000fe2000bf06270 */
[----:B------:R1:W-:Y:S01]  /*63b40*/  STL [R1+0x14bc], R24 ;  /* 0x0014bc1801007387 */ /* 0x0003e20000100800 */
[----:B------:R-:W-:Y:S01]  /*63b50*/  LOP3.LUT R18, R18, 0xffefffff, RZ, 0xc0, !PT ;  /* 0xffefffff12127812 */ /* 0x000fe200078ec0ff */
[----:B------:R-:W-:Y:S01]  /*63b60*/  ULDC.64 UR34, c[0x0][0x228] ;  /* 0x00008a0000227ab9 */ /* 0x000fe20000000a00 */
[----:B------:R-:W-:Y:S01]  /*63b70*/  ISETP.LT.AND P1, PT, R9, UR16, !P0 ;  /* 0x0000001009007c0c */ /* 0x000fe2000c721270 */
[----:B------:R-:W3:Y:S01]  /*63b80*/  LDL.LU R69, [R1+0x1c78] ;  /* 0x001c780001457983 */ /* 0x000ee20000300800 */
[----:B------:R-:W-:-:S11]  /*63b90*/  ISETP.LT.AND P0, PT, R8, UR26, !P0 ;  /* 0x0000001a08007c0c */ /* 0x000fd6000c701270 */
[----:B------:R-:W-:-:S04]  /*63ba0*/  @P1 LOP3.LUT R18, R18, 0x100000, RZ, 0xfc, !PT ;  /* 0x0010000012121812 */ /* 0x000fc800078efcff */
[----:B------:R-:W-:-:S04]  /*63bb0*/  LOP3.LUT R18, R18, 0xfff7ffff, RZ, 0xc0, !PT ;  /* 0xfff7ffff12127812 */ /* 0x000fc800078ec0ff */
[----:B------:R-:W-:Y:S02]  /*63bc0*/  @P0 LOP3.LUT R18, R18, 0x80000, RZ, 0xfc, !PT ;  /* 0x0008000012120812 */ /* 0x000fe400078efcff */
[----:B------:R-:W-:Y:S01]  /*63bd0*/  ISETP.GE.AND P0, PT, R62, UR41, PT ;  /* 0x000000293e007c0c */ /* 0x000fe2000bf06270 */
[----:B-1----:R-:W-:Y:S01]  /*63be0*/  VIADD R24, R24, UR17 ;  /* 0x0000001118187c36 */ /* 0x002fe20008000000 */
[----:B------:R-:W-:Y:S01]  /*63bf0*/  ULDC UR17, c[0x0][0x248] ;  /* 0x0000920000117ab9 */ /* 0x000fe20000000800 */
[----:B------:R-:W-:Y:S01]  /*63c00*/  LOP3.LUT R18, R18, 0xfffbffff, RZ, 0xc0, !PT ;  /* 0xfffbffff12127812 */ /* 0x000fe200078ec0ff */
[----:B------:R-:W-:Y:S01]  /*63c10*/  ULDC.64 UR40, c[0x0][0x228] ;  /* 0x00008a0000287ab9 */ /* 0x000fe20000000a00 */
[----:B------:R-:W-:Y:S01]  /*63c20*/  ISETP.LT.AND P1, PT, R9, UR9, !P0 ;  /* 0x0000000909007c0c */ /* 0x000fe2000c721270 */
[----:B------:R1:W-:Y:S01]  /*63c30*/  STL [R1+0x14c0], R24 ;  /* 0x0014c01801007387 */ /* 0x0003e20000100800 */
[----:B------:R-:W-:-:S03]  /*63c40*/  ULDC UR9, c[0x0][0x228] ;  /* 0x00008a0000097ab9 */ /* 0x000fc60000000800 */
[----:B------:R-:W4:Y:S01]  /*63c50*/  LDL.LU R68, [R1+0x1c74] ;  /* 0x001c740001447983 */ /* 0x000f220000300800 */
[----:B-1----:R-:W-:Y:S01]  /*63c60*/  IADD3 R24, R24, UR17, RZ ;  /* 0x0000001118187c10 */ /* 0x002fe2000fffe0ff */
[----:B------:R-:W-:Y:S02]  /*63c70*/  ULDC.64 UR16, c[0x0][0x228] ;  /* 0x00008a0000107ab9 */ /* 0x000fe40000000a00 */
[----:B------:R-:W-:Y:S01]  /*63c80*/  ISETP.LT.AND P0, PT, R8, UR16, !P0 ;  /* 0x0000001008007c0c */ /* 0x000fe2000c701270 */
[----:B------:R-:W-:-:S03]  /*63c90*/  ULDC UR16, c[0x0][0x248] ;  /* 0x0000920000107ab9 */ /* 0x000fc60000000800 */
[----:B------:R-:W-:-:S04]  /*63ca0*/  @P1 LOP3.LUT R18, R18, 0x40000, RZ, 0xfc, !PT ;  /* 0x0004000012121812 */ /* 0x000fc800078efcff */
[----:B------:R-:W-:-:S05]  /*63cb0*/  LOP3.LUT R18, R18, 0xfffdffff, RZ, 0xc0, !PT ;  /* 0xfffdffff12127812 */ /* 0x000fca00078ec0ff */
[----:B------:R-:W-:Y:S02]  /*63cc0*/  @P0 LOP3.LUT R18, R18, 0x20000, RZ, 0xfc, !PT ;  /* 0x0002000012120812 */ /* 0x000fe400078efcff */
[----:B------:R-:W-:Y:S01]  /*63cd0*/  ISETP.GE.AND P0, PT, R61, UR25, PT ;  /* 0x000000193d007c0c */ /* 0x000fe2000bf06270 */
[----:B------:R1:W-:Y:S01]  /*63ce0*/  STL [R1+0x14c4], R24 ;  /* 0x0014c41801007387 */ /* 0x0003e20000100800 */
[----:B------:R-:W-:Y:S01]  /*63cf0*/  LOP3.LUT R18, R18, 0xfffeffff, RZ, 0xc0, !PT ;  /* 0xfffeffff12127812 */ /* 0x000fe200078ec0ff */
[----:B------:R-:W-:Y:S01]  /*63d00*/  ULDC.64 UR24, c[0x0][0x228] ;  /* 0x00008a0000187ab9 */ /* 0x000fe20000000a00 */
[----:B------:R-:W-:Y:S01]  /*63d10*/  ISETP.LT.AND P1, PT, R9, UR10, !P0 ;  /* 0x0000000a09007c0c */ /* 0x000fe2000c721270 */
[----:B------:R-:W3:Y:S01]  /*63d20*/  LDL.LU R67, [R1+0x1c70] ;  /* 0x001c700001437983 */ /* 0x000ee20000300800 */
[----:B------:R-:W-:Y:S01]  /*63d30*/  ISETP.LT.AND P0, PT, R8, UR28, !P0 ;  /* 0x0000001c08007c0c */ /* 0x000fe2000c701270 */
[----:B------:R-:W-:Y:S01]  /*63d40*/  ULDC UR10, c[0x0][0x228] ;  /* 0x00008a00000a7ab9 */ /* 0x000fe20000000800 */
[----:B-1----:R-:W-:Y:S01]  /*63d50*/  VIADD R24, R24, UR15 ;  /* 0x0000000f18187c36 */ /* 0x002fe20008000000 */
[----:B------:R-:W-:-:S04]  /*63d60*/  ULDC UR15, c[0x0][0x248] ;  /* 0x00009200000f7ab9 */ /* 0x000fc80000000800 */
[----:B------:R1:W-:Y:S04]  /*63d70*/  STL [R1+0x14c8], R24 ;  /* 0x0014c81801007387 */ /* 0x0003e80000100800 */
[----:B------:R-:W-:Y:S01]  /*63d80*/  @P1 LOP3.LUT R18, R18, 0x10000, RZ, 0xfc, !PT ;  /* 0x0001000012121812 */ /* 0x000fe200078efcff */
[----:B------:R-:W4:Y:S03]  /*63d90*/  LDL.LU R66, [R1+0x1c6c] ;  /* 0x001c6c0001427983 */ /* 0x000f260000300800 */
[----:B------:R-:W-:Y:S01]  /*63da0*/  LOP3.LUT R18, R18, 0xffff7fff, RZ, 0xc0, !PT ;  /* 0xffff7fff12127812 */ /* 0x000fe200078ec0ff */
[----:B-1----:R-:W-:-:S03]  /*63db0*/  VIADD R24, R24, UR15 ;  /* 0x0000000f18187c36 */ /* 0x002fc60008000000 */
[----:B------:R-:W-:Y:S02]  /*63dc0*/  @P0 LOP3.LUT R18, R18, 0x8000, RZ, 0xfc, !PT ;  /* 0x0000800012120812 */ /* 0x000fe400078efcff */
[----:B------:R-:W-:Y:S01]  /*63dd0*/  ISETP.GE.AND P0, PT, R60, UR33, PT ;  /* 0x000000213c007c0c */ /* 0x000fe2000bf06270 */
[----:B------:R-:W-:Y:S01]  /*63de0*/  ULDC.64 UR32, c[0x0][0x228] ;  /* 0x00008a0000207ab9 */ /* 0x000fe20000000a00 */
[----:B------:R1:W-:Y:S02]  /*63df0*/  STL [R1+0x14cc], R24 ;  /* 0x0014cc1801007387 */ /* 0x0003e40000100800 */
[----:B------:R-:W-:Y:S01]  /*63e00*/  ISETP.LT.AND P1, PT, R9, UR14, !P0 ;  /* 0x0000000e09007c0c */ /* 0x000fe2000c721270 */
[----:B------:R-:W-:Y:S01]  /*63e10*/  ULDC UR14, c[0x0][0x248] ;  /* 0x00009200000e7ab9 */ /* 0x000fe20000000800 */
[----:B------:R-:W3:Y:S01]  /*63e20*/  LDL.LU R65, [R1+0x1c68] ;  /* 0x001c680001417983 */ /* 0x000ee20000300800 */
[----:B-1----:R-:W-:Y:S01]  /*63e30*/  VIADD R24, R24, UR13 ;  /* 0x0000000d18187c36 */ /* 0x002fe20008000000 */
[----:B------:R-:W-:-:S04]  /*63e40*/  ULDC UR13, c[0x0][0x248] ;  /* 0x00009200000d7ab9 */ /* 0x000fc80000000800 */
[----:B------:R1:W-:Y:S01]  /*63e50*/  STL [R1+0x14d0], R24 ;  /* 0x0014d01801007387 */ /* 0x0003e20000100800 */
[----:B------:R-:W-:-:S03]  /*63e60*/  ISETP.LT.AND P0, PT, R8, UR24, !P0 ;  /* 0x0000001808007c0c */ /* 0x000fc6000c701270 */
[----:B------:R-:W4:Y:S01]  /*63e70*/  LDL.LU R64, [R1+0x1c64] ;  /* 0x001c640001407983 */ /* 0x000f220000300800 */
[----:B-1----:R-:W-:Y:S01]  /*63e80*/  IADD3 R24, R24, UR13, RZ ;  /* 0x0000000d18187c10 */ /* 0x002fe2000fffe0ff */
[----:B------:R-:W-:Y:S01]  /*63e90*/  ULDC UR13, c[0x0][0x248] ;  /* 0x00009200000d7ab9 */ /* 0x000fe20000000800 */
[----:B------:R-:W-:-:S03]  /*63ea0*/  LOP3.LUT R18, R18, 0xffffbfff, RZ, 0xc0, !PT ;  /* 0xffffbfff12127812 */ /* 0x000fc600078ec0ff */
[----:B------:R1:W-:Y:S01]  /*63eb0*/  STL [R1+0x14d4], R24 ;  /* 0x0014d41801007387 */ /* 0x0003e20000100800 */
[----:B------:R-:W-:-:S03]  /*63ec0*/  @P1 LOP3.LUT R18, R18, 0x4000, RZ, 0xfc, !PT ;  /* 0x0000400012121812 */ /* 0x000fc600078efcff */
[----:B------:R-:W3:Y:S01]  /*63ed0*/  LDL.LU R63, [R1+0x1c60] ;  /* 0x001c6000013f7983 */ /* 0x000ee20000300800 */
[----:B-1----:R-:W-:Y:S01]  /*63ee0*/  VIADD R24, R24, UR11 ;  /* 0x0000000b18187c36 */ /* 0x002fe20008000000 */
[----:B------:R-:W-:Y:S01]  /*63ef0*/  LOP3.LUT R18, R18, 0xffffdfff, RZ, 0xc0, !PT ;  /* 0xffffdfff12127812 */ /* 0x000fe200078ec0ff */
[----:B------:R-:W-:-:S03]  /*63f00*/  ULDC UR11, c[0x0][0x228] ;  /* 0x00008a00000b7ab9 */ /* 0x000fc60000000800 */
[----:B------:R1:W-:Y:S04]  /*63f10*/  STL [R1+0x14d8], R24 ;  /* 0x0014d81801007387 */ /* 0x0003e80000100800 */
[----:B------:R-:W4:Y:S01]  /*63f20*/  LDL.LU R62, [R1+0x1c5c] ;  /* 0x001c5c00013e7983 */ /* 0x000f220000300800 */
[----:B-1----:R-:W-:Y:S01]  /*63f30*/  VIADD R24, R24, UR13 ;  /* 0x0000000d18187c36 */ /* 0x002fe20008000000 */
[----:B------:R-:W-:Y:S01]  /*63f40*/  ULDC UR13, c[0x0][0x248] ;  /* 0x00009200000d7ab9 */ /* 0x000fe20000000800 */
[----:B------:R-:W-:-:S03]  /*63f50*/  @P0 LOP3.LUT R18, R18, 0x2000, RZ, 0xfc, !PT ;  /* 0x0000200012120812 */ /* 0x000fc600078efcff */
[----:B------:R1:W-:Y:S01]  /*63f60*/  STL [R1+0x14dc], R24 ;  /* 0x0014dc1801007387 */ /* 0x0003e20000100800 */
[----:B------:R-:W-:Y:S01]  /*63f70*/  ISETP.GE.AND P0, PT, R59, UR21, PT ;  /* 0x000000153b007c0c */ /* 0x000fe2000bf06270 */
[----:B------:R-:W-:Y:S02]  /*63f80*/  ULDC.64 UR20, c[0x0][0x228] ;  /* 0x00008a0000147ab9 */ /* 0x000fe40000000a00 */
[----:B------:R-:W3:Y:S01]  /*63f90*/  LDL.LU R61, [R1+0x1c58] ;  /* 0x001c5800013d7983 */ /* 0x000ee20000300800 */
[----:B-1----:R-:W-:Y:S01]  /*63fa0*/  VIADD R24, R24, UR13 ;  /* 0x0000000d18187c36 */ /* 0x002fe20008000000 */
[----:B------:R-:W-:Y:S01]  /*63fb0*/  ULDC UR13, c[0x0][0x248] ;  /* 0x00009200000d7ab9 */ /* 0x000fe20000000800 */
[----:B------:R-:W-:Y:S01]  /*63fc0*/  ISETP.LT.AND P1, PT, R9, UR23, !P0 ;  /* 0x0000001709007c0c */ /* 0x000fe2000c721270 */
[----:B------:R-:W-:Y:S02]  /*63fd0*/  ULDC.64 UR22, c[0x0][0x228] ;  /* 0x00008a0000167ab9 */ /* 0x000fe40000000a00 */
[----:B------:R1:W-:Y:S04]  /*63fe0*/  STL [R1+0x14e0], R24 ;  /* 0x0014e01801007387 */ /* 0x0003e80000100800 */
[----:B------:R-:W4:Y:S01]  /*63ff0*/  LDL.LU R60, [R1+0x1c54] ;  /* 0x001c5400013c7983 */ /* 0x000f220000300800 */
[----:B-1----:R-:W-:Y:S01]  /*64000*/  IADD3 R24, R24, UR13, RZ ;  /* 0x0000000d18187c10 */ /* 0x002fe2000fffe0ff */
[----:B------:R-:W-:-:S04]  /*64010*/  ULDC UR13, c[0x0][0x228] ;  /* 0x00008a00000d7ab9 */ /* 0x000fc80000000800 */
[----:B------:R1:W-:Y:S01]  /*64020*/  STL [R1+0x14e4], R24 ;  /* 0x0014e41801007387 */ /* 0x0003e20000100800 */
[----:B------:R-:W-:-:S03]  /*64030*/  LOP3.LUT R18, R18, 0xffffefff, RZ, 0xc0, !PT ;  /* 0xffffefff12127812 */ /* 0x000fc600078ec0ff */
[----:B------:R-:W3:Y:S01]  /*64040*/  LDL.LU R59, [R1+0x1c50] ;  /* 0x001c5000013b7983 */ /* 0x000ee20000300800 */
[----:B-1----:R-:W-:Y:S01]  /*64050*/  VIADD R24, R24, UR14 ;  /* 0x0000000e18187c36 */ /* 0x002fe20008000000 */
[----:B------:R-:W-:Y:S02]  /*64060*/  ULDC.64 UR14, c[0x0][0x228] ;  /* 0x00008a00000e7ab9 */ /* 0x000fe40000000a00 */
[----:B------:R-:W-:Y:S01]  /*64070*/  ISETP.LT.AND P0, PT, R8, UR14, !P0 ;  /* 0x0000000e08007c0c */ /* 0x000fe2000c701270 */
[----:B------:R-:W-:Y:S01]  /*64080*/  ULDC UR14, c[0x0][0x228] ;  /* 0x00008a00000e7ab9 */ /* 0x000fe20000000800 */
[----:B------:R-:W-:-:S04]  /*64090*/  @P1 LOP3.LUT R18, R18, 0x1000, RZ, 0xfc, !PT ;  /* 0x0000100012121812 */ /* 0x000fc800078efcff */
[----:B------:R-:W-:-:S07]  /*640a0*/  LOP3.LUT R18, R18, 0xfffff7ff, RZ, 0xc0, !PT ;  /* 0xfffff7ff12127812 */ /* 0x000fce00078ec0ff */
        /* <DEDUP_REMOVED lines=8> */
[----:B------:R-:W4:Y:S01]  /*64130*/  LDL.LU R58, [R1+0x1c4c] ;  /* 0x001c4c00013a7983 */ /* 0x000f220000300800 */
[----:B------:R-:W-:-:S07]  /*64140*/  ULDC UR7, c[0x0][0x228] ;  /* 0x00008a0000077ab9 */ /* 0x000fce0000000800 */
        /* <DEDUP_REMOVED lines=10> */
[----:B------:R-:W-:Y:S01]  /*641f0*/  ULDC UR22, c[0x0][0x248] ;  /* 0x0000920000167ab9 */ /* 0x000fe20000000800 */
[----:B------:R-:W-:-:S07]  /*64200*/  ULDC UR12, c[0x0][0x228] ;  /* 0x00008a00000c7ab9 */ /* 0x000fce0000000800 */
        /* <DEDUP_REMOVED lines=10> */
[----:B------:R-:W3:Y:S01]  /*642b0*/  LDL.LU R57, [R1+0x1c48] ;  /* 0x001c480001397983 */ /* 0x000ee20000300800 */
[----:B------:R-:W-:-:S07]  /*642c0*/  ULDC UR8, c[0x0][0x228] ;  /* 0x00008a0000087ab9 */ /* 0x000fce0000000800 */
[----:B------:R-:W-:-:S04]  /*642d0*/  @P1 LOP3.LUT R18, R18, 0x40, RZ, 0xfc, !PT ;  /* 0x0000004012121812 */ /* 0x000fc800078efcff */
[----:B------:R-:W-:-:S04]  /*642e0*/  LOP3.LUT R18, R18, 0xffffffdf, RZ, 0xc0, !PT ;  /* 0xffffffdf12127812 */ /* 0x000fc800078ec0ff */
[----:B------:R-:W-:Y:S02]  /*642f0*/  @P0 LOP3.LUT R18, R18, 0x20, RZ, 0xfc, !PT ;  /* 0x0000002012120812 */ /* 0x000fe400078efcff */
[----:B------:R-:W-:Y:S01]  /*64300*/  ISETP.GE.AND P0, PT, R55, UR17, PT ;  /* 0x0000001137007c0c */ /* 0x000fe2000bf06270 */
[----:B-1----:R-:W-:Y:S01]  /*64310*/  VIADD R24, R24, UR16 ;  /* 0x0000001018187c36 */ /* 0x002fe20008000000 */
[----:B------:R-:W-:Y:S01]  /*64320*/  LOP3.LUT R18, R18, 0xffffffef, RZ, 0xc0, !PT ;  /* 0xffffffef12127812 */ /* 0x000fe200078ec0ff */
[----:B------:R-:W-:Y:S01]  /*64330*/  ULDC UR16, c[0x0][0x248] ;  /* 0x0000920000107ab9 */ /* 0x000fe20000000800 */
[----:B------:R-:W-:Y:S01]  /*64340*/  ISETP.LT.AND P1, PT, R9, UR56, !P0 ;  /* 0x0000003809007c0c */ /* 0x000fe2000c721270 */
[----:B------:R-:W-:Y:S01]  /*64350*/  ULDC UR17, c[0x0][0x248] ;  /* 0x0000920000117ab9 */ /* 0x000fe20000000800 */
[----:B------:R-:W-:Y:S01]  /*64360*/  ISETP.LT.AND P0, PT, R8, UR26, !P0 ;  /* 0x0000001a08007c0c */ /* 0x000fe2000c701270 */
[----:B------:R1:W-:Y:S01]  /*64370*/  STL [R1+0x14f0], R24 ;  /* 0x0014f01801007387 */ /* 0x0003e20000100800 */
[----:B------:R-:W-:-:S03]  /*64380*/  ULDC UR56, c[0x0][0x228] ;  /* 0x00008a0000387ab9 */ /* 0x000fc60000000800 */
[----:B------:R-:W4:Y:S06]  /*64390*/  LDL.LU R56, [R1+0x1c44] ;  /* 0x001c440001387983 */ /* 0x000f2c0000300800 */
        /* <DEDUP_REMOVED lines=16> */
[----:B------:R-:W-:Y:S01]  /*644a0*/  ISETP.LT.AND P0, PT, R8, UR28, !P0 ;  /* 0x0000001c08007c0c */ /* 0x000fe2000c701270 */
[----:B------:R-:W-:Y:S01]  /*644b0*/  ULDC UR28, c[0x0][0x248] ;  /* 0x00009200001c7ab9 */ /* 0x000fe20000000800 */
[----:B------:R-:W-:-:S11]  /*644c0*/  LOP3.LUT R18, R18, 0xfffffffe, RZ, 0xc0, !PT ;  /* 0xfffffffe12127812 */ /* 0x000fd600078ec0ff */
[----:B------:R-:W-:Y:S02]  /*644d0*/  @P0 LOP3.LUT R17, R17, 0x80000000, RZ, 0xfc, !PT ;  /* 0x8000000011110812 */ /* 0x000fe400078efcff */
[----:B------:R-:W-:Y:S01]  /*644e0*/  ISETP.GE.AND P0, PT, R52, UR15, PT ;  /* 0x0000000f34007c0c */ /* 0x000fe2000bf06270 */
[----:B------:R-:W-:Y:S01]  /*644f0*/  ULDC UR15, c[0x0][0x228] ;  /* 0x00008a00000f7ab9 */ /* 0x000fe20000000800 */
[----:B------:R-:W-:Y:S02]  /*64500*/  @P1 LOP3.LUT R18, R18, 0x1, RZ, 0xfc, !PT ;  /* 0x0000000112121812 */ /* 0x000fe400078efcff */
[----:B------:R-:W-:Y:S01]  /*64510*/  ISETP.LT.AND P1, PT, R9, UR60, !P0 ;  /* 0x0000003c09007c0c */ /* 0x000fe2000c721270 */
[----:B------:R-:W-:Y:S01]  /*64520*/  ULDC UR60, c[0x0][0x228] ;  /* 0x00008a00003c7ab9 */ /* 0x000fe20000000800 */
[----:B------:R-:W-:Y:S01]  /*64530*/  ISETP.LT.AND P0, PT, R8, UR24, !P0 ;  /* 0x0000001808007c0c */ /* 0x000fe2000c701270 */
[----:B------:R-:W-:Y:S01]  /*64540*/  ULDC UR24, c[0x0][0x248] ;  /* 0x0000920000187ab9 */ /* 0x000fe20000000800 */
[----:B------:R-:W-:-:S09]  /*64550*/  LOP3.LUT R17, R17, 0xbfffffff, RZ, 0xc0, !PT ;  /* 0xbfffffff11117812 */ /* 0x000fd200078ec0ff */
[----:B------:R-:W-:-:S04]  /*64560*/  @P1 LOP3.LUT R17, R17, 0x40000000, RZ, 0xfc, !PT ;  /* 0x4000000011111812 */ /* 0x000fc800078efcff */
[----:B------:R-:W-:-:S04]  /*64570*/  LOP3.LUT R17, R17, 0xdfffffff, RZ, 0xc0, !PT ;  /* 0xdfffffff11117812 */ /* 0x000fc800078ec0ff */
[----:B------:R-:W-:Y:S02]  /*64580*/  @P0 LOP3.LUT R17, R17, 0x20000000, RZ, 0xfc, !PT ;  /* 0x2000000011110812 */ /* 0x000fe400078efcff */
[----:B------:R-:W-:Y:S01]  /*64590*/  ISETP.GE.AND P0, PT, R51, UR21, PT ;  /* 0x0000001533007c0c */ /* 0x000fe2000bf06270 */
[----:B------:R-:W-:-:S03]  /*645a0*/  ULDC UR21, c[0x0][0x248] ;  /* 0x0000920000157ab9 */ /* 0x000fc60000000800 */
        /* <DEDUP_REMOVED lines=9> */
[----:B------:R-:W3:Y:S03]  /*64640*/  LDL.LU R55, [R1+0x1c40] ;  /* 0x001c400001377983 */ /* 0x000ee60000300800 */
[----:B------:R-:W-:Y:S02]  /*64650*/  @P0 LOP3.LUT R17, R17, 0x8000000, RZ, 0xfc, !PT ;  /* 0x0800000011110812 */ /* 0x000fe400078efcff */
[----:B------:R-:W-:Y:S01]  /*64660*/  ISETP.GE.AND P0, PT, R50, UR23, PT ;  /* 0x0000001732007c0c */ /* 0x000fe2000bf06270 */
[----:B-1----:R-:W-:Y:S01]  /*64670*/  VIADD R24, R24, UR16 ;  /* 0x0000001018187c36 */ /* 0x002fe20008000000 */
[----:B------:R-:W-:Y:S01]  /*64680*/  LOP3.LUT R17, R17, 0xfbffffff, RZ, 0xc0, !PT ;  /* 0xfbffffff11117812 */ /* 0x000fe200078ec0ff */
[----:B------:R-:W-:Y:S01]  /*64690*/  ULDC UR16, c[0x0][0x228] ;  /* 0x00008a0000107ab9 */ /* 0x000fe20000000800 */
[----:B------:R-:W-:Y:S01]  /*646a0*/  ISETP.LT.AND P1, PT, R9, UR43, !P0 ;  /* 0x0000002b09007c0c */ /* 0x000fe2000c721270 */
[----:B------:R-:W-:Y:S01]  /*646b0*/  ULDC UR43, c[0x0][0x228] ;  /* 0x00008a00002b7ab9 */ /* 0x000fe20000000800 */
[----:B------:R1:W-:Y:S01]  /*646c0*/  STL [R1+0x14f8], R24 ;  /* 0x0014f81801007387 */ /* 0x0003e20000100800 */
[----:B------:R-:W-:-:S03]  /*646d0*/  ISETP.LT.AND P0, PT, R8, UR34, !P0 ;  /* 0x0000002208007c0c */ /* 0x000fc6000c701270 */
[----:B------:R-:W4:Y:S01]  /*646e0*/  LDL.LU R54, [R1+0x1c3c] ;  /* 0x001c3c0001367983 */ /* 0x000f220000300800 */
[----:B-1----:R-:W-:-:S06]  /*646f0*/  VIADD R24, R24, UR17 ;  /* 0x0000001118187c36 */ /* 0x002fcc0008000000 */
[----:B------:R-:W-:Y:S01]  /*64700*/  @P1 LOP3.LUT R17, R17, 0x4000000, RZ, 0xfc, !PT ;  /* 0x0400000011111812 */ /* 0x000fe200078efcff */
[----:B------:R-:W-:Y:S01]  /*64710*/  ULDC UR17, c[0x0][0x228] ;  /* 0x00008a0000117ab9 */ /* 0x000fe20000000800 */
[----:B------:R1:W-:Y:S04]  /*64720*/  STL [R1+0x14fc], R24 ;  /* 0x0014fc1801007387 */ /* 0x0003e80000100800 */
[----:B------:R-:W3:Y:S01]  /*64730*/  LDL.LU R53, [R1+0x1c38] ;  /* 0x001c380001357983 */ /* 0x000ee20000300800 */
[----:B-1----:R-:W-:Y:S01]  /*64740*/  VIADD R24, R24, UR18 ;  /* 0x0000001218187c36 */ /* 0x002fe20008000000 */
[----:B------:R-:W-:Y:S01]  /*64750*/  LOP3.LUT R17, R17, 0xfdffffff, RZ, 0xc0, !PT ;  /* 0xfdffffff11117812 */ /* 0x000fe200078ec0ff */
[----:B------:R-:W-:-:S03]  /*64760*/  ULDC UR18, c[0x0][0x228] ;  /* 0x00008a0000127ab9 */ /* 0x000fc60000000800 */
[----:B------:R1:W-:Y:S04]  /*64770*/  STL [R1+0x1500], R24 ;  /* 0x0015001801007387 */ /* 0x0003e80000100800 */
[----:B------:R-:W4:Y:S01]  /*64780*/  LDL.LU R52, [R1+0x1c34] ;  /* 0x001c340001347983 */ /* 0x000f220000300800 */
[----:B-1----:R-:W-:Y:S01]  /*64790*/  IADD3 R24, R24, UR20, RZ ;  /* 0x0000001418187c10 */ /* 0x002fe2000fffe0ff */
[----:B------:R-:W-:Y:S01]  /*647a0*/  ULDC UR20, c[0x0][0x248] ;  /* 0x0000920000147ab9 */ /* 0x000fe20000000800 */
[----:B------:R-:W-:-:S03]  /*647b0*/  @P0 LOP3.LUT R17, R17, 0x2000000, RZ, 0xfc, !PT ;  /* 0x0200000011110812 */ /* 0x000fc600078efcff */
[----:B------:R1:W-:Y:S01]  /*647c0*/  STL [R1+0x1504], R24 ;  /* 0x0015041801007387 */ /* 0x0003e20000100800 */
[----:B------:R-:W-:Y:S01]  /*647d0*/  ISETP.GE.AND P0, PT, R49, UR19, PT ;  /* 0x0000001331007c0c */ /* 0x000fe2000bf06270 */
[----:B------:R-:W-:Y:S02]  /*647e0*/  ULDC UR19, c[0x0][0x228] ;  /* 0x00008a0000137ab9 */ /* 0x000fe40000000800 */
[----:B------:R-:W3:Y:S01]  /*647f0*/  LDL.LU R51, [R1+0x1c30] ;  /* 0x001c300001337983 */ /* 0x000ee20000300800 */
[----:B-1----:R-:W-:Y:S01]  /*64800*/  VIADD R24, R24, UR20 ;  /* 0x0000001418187c36 */ /* 0x002fe20008000000 */
[----:B------:R-:W-:Y:S01]  /*64810*/  ISETP.LT.AND P1, PT, R9, UR43, !P0 ;  /* 0x0000002b09007c0c */ /* 0x000fe2000c721270 */
[----:B------:R-:W-:Y:S01]  /*64820*/  ULDC UR43, c[0x0][0x228] ;  /* 0x00008a00002b7ab9 */ /* 0x000fe20000000800 */
[----:B------:R-:W-:Y:S01]  /*64830*/  LOP3.LUT R17, R17, 0xfeffffff, RZ, 0xc0, !PT ;  /* 0xfeffffff11117812 */ /* 0x000fe200078ec0ff */
[----:B------:R-:W-:Y:S01]  /*64840*/  ULDC UR20, c[0x0][0x228] ;  /* 0x00008a0000147ab9 */ /* 0x000fe20000000800 */
[----:B------:R1:W-:Y:S04]  /*64850*/  STL [R1+0x1508], R24 ;  /* 0x0015081801007387 */ /* 0x0003e80000100800 */
[----:B------:R-:W4:Y:S01]  /*64860*/  LDL.LU R50, [R1+0x1c2c] ;  /* 0x001c2c0001327983 */ /* 0x000f220000300800 */
[----:B-1----:R-:W-:-:S04]  /*64870*/  VIADD R24, R24, UR21 ;  /* 0x0000001518187c36 */ /* 0x002fc80008000000 */
[----:B------:R-:W-:Y:S01]  /*64880*/  @P1 LOP3.LUT R17, R17, 0x1000000, RZ, 0xfc, !PT ;  /* 0x0100000011111812 */ /* 0x000fe200078efcff */
[----:B------:R-:W-:Y:S01]  /*64890*/  ULDC UR21, c[0x0][0x228] ;  /* 0x00008a0000157ab9 */ /* 0x000fe20000000800 */
[----:B------:R1:W-:Y:S02]  /*648a0*/  STL [R1+0x1510], R24 ;  /* 0x0015101801007387 */ /* 0x0003e40000100800 */
[----:B------:R-:W-:Y:S02]  /*648b0*/  LOP3.LUT R17, R17, 0xff7fffff, RZ, 0xc0, !PT ;  /* 0xff7fffff11117812 */ /* 0x000fe400078ec0ff */
[----:B------:R-:W3:Y:S01]  /*648c0*/  LDL.LU R49, [R1+0x1c28] ;  /* 0x001c280001317983 */ /* 0x000ee20000300800 */
[----:B-1----:R-:W-:Y:S01]  /*648d0*/  VIADD R24, R24, UR22 ;  /* 0x0000001618187c36 */ /* 0x002fe20008000000 */
[----:B------:R-:W-:Y:S02]  /*648e0*/  ULDC.64 UR22, c[0x0][0x228] ;  /* 0x00008a0000167ab9 */ /* 0x000fe40000000a00 */
[----:B------:R-:W-:Y:S01]  /*648f0*/  ISETP.LT.AND P0, PT, R8, UR22, !P0 ;  /* 0x0000001608007c0c */ /* 0x000fe2000c701270 */
[----:B------:R-:W-:-:S12]  /*64900*/  ULDC UR22, c[0x0][0x248] ;  /* 0x0000920000167ab9 */ /* 0x000fd80000000800 */
        /* <DEDUP_REMOVED lines=15> */
[----:B------:R1:W-:Y:S01]  /*64a00*/  STL [R1+0x1514], R24 ;  /* 0x0015141801007387 */ /* 0x0003e20000100800 */
[----:B------:R-:W-:Y:S01]  /*64a10*/  LOP3.LUT R17, R17, 0xffefffff, RZ, 0xc0, !PT ;  /* 0xffefffff11117812 */ /* 0x000fe200078ec0ff */
[----:B------:R-:W-:Y:S02]  /*64a20*/  ULDC UR26, c[0x0][0x248] ;  /* 0x00009200001a7ab9 */ /* 0x000fe40000000800 */
[----:B------:R-:W4:Y:S06]  /*64a30*/  LDL.LU R48, [R1+0x1c24] ;  /* 0x001c240001307983 */ /* 0x000f2c0000300800 */
        /* <DEDUP_REMOVED lines=14> */
[----:B------:R-:W-:Y:S01]  /*64b20*/  @P0 LOP3.LUT R17, R17, 0x20000, RZ, 0xfc, !PT ;  /* 0x0002000011110812 */ /* 0x000fe200078efcff */
[----:B-1----:R-:W-:Y:S01]  /*64b30*/  VIADD R24, R24, UR24 ;  /* 0x0000001818187c36 */ /* 0x002fe20008000000 */
[----:B------:R-:W-:Y:S01]  /*64b40*/  ISETP.GE.AND P0, PT, R45, UR25, PT ;  /* 0x000000192d007c0c */ /* 0x000fe2000bf06270 */
[----:B------:R-:W-:Y:S01]  /*64b50*/  ULDC UR24, c[0x0][0x228] ;  /* 0x00008a0000187ab9 */ /* 0x000fe20000000800 */
[----:B------:R-:W-:Y:S01]  /*64b60*/  LOP3.LUT R17, R17, 0xfffeffff, RZ, 0xc0, !PT ;  /* 0xfffeffff11117812 */ /* 0x000fe200078ec0ff */
[----:B------:R-:W-:Y:S01]  /*64b70*/  ULDC UR25, c[0x0][0x228] ;  /* 0x00008a0000197ab9 */ /* 0x000fe20000000800 */
[----:B------:R1:W-:Y:S01]  /*64b80*/  STL [R1+0x1524], R24 ;  /* 0x0015241801007387 */ /* 0x0003e20000100800 */
[----:B------:R-:W-:Y:S01]  /*64b90*/  ISETP.LT.AND P1, PT, R9, UR43, !P0 ;  /* 0x0000002b09007c0c */ /* 0x000fe2000c721270 */
[----:B------:R-:W-:-:S02]  /*64ba0*/  ULDC UR43, c[0x0][0x228] ;  /* 0x00008a00002b7ab9 */ /* 0x000fc40000000800 */
[----:B------:R-:W4:Y:S01]  /*64bb0*/  LDL.LU R46, [R1+0x1c1c] ;  /* 0x001c1c00012e7983 */ /* 0x000f220000300800 */
[----:B-1----:R-:W-:Y:S01]  /*64bc0*/  VIADD R24, R24, UR26 ;  /* 0x0000001a18187c36 */ /* 0x002fe20008000000 */
[----:B------:R-:W-:-:S04]  /*64bd0*/  ULDC UR26, c[0x0][0x228] ;  /* 0x00008a00001a7ab9 */ /* 0x000fc80000000800 */
[----:B------:R1:W-:Y:S04]  /*64be0*/  STL [R1+0x152c], R24 ;  /* 0x00152c1801007387 */ /* 0x0003e80000100800 */
[----:B------:R-:W-:Y:S01]  /*64bf0*/  @P1 LOP3.LUT R17, R17, 0x10000, RZ, 0xfc, !PT ;  /* 0x0001000011111812 */ /* 0x000fe200078efcff */
[----:B------:R-:W3:Y:S01]  /*64c00*/  LDL.LU R45, [R1+0x1c18] ;  /* 0x001c1800012d7983 */ /* 0x000ee20000300800 */
        /* <DEDUP_REMOVED lines=25> */
[----:B------:R1:W-:Y:S01]  /*64da0*/  STL [R1+0x1530], R24 ;  /* 0x0015301801007387 */ /* 0x0003e20000100800 */
[----:B------:R-:W-:Y:S01]  /*64db0*/  LOP3.LUT R17, R17, 0xfffffbff, RZ, 0xc0, !PT ;  /* 0xfffffbff11117812 */ /* 0x000fe200078ec0ff */
[----:B------:R-:W-:Y:S01]  /*64dc0*/  ULDC UR23, c[0x0][0x248] ;  /* 0x0000920000177ab9 */ /* 0x000fe20000000800 */
[----:B------:R-:W-:Y:S01]  /*64dd0*/  ISETP.LT.AND P1, PT, R9, UR43, !P0 ;  /* 0x0000002b09007c0c */ /* 0x000fe2000c721270 */
[----:B------:R-:W-:Y:S01]  /*64de0*/  ULDC UR43, c[0x0][0x228] ;  /* 0x00008a00002b7ab9 */ /* 0x000fe20000000800 */
[----:B------:R-:W-:Y:S01]  /*64df0*/  ISETP.LT.AND P0, PT, R8, UR34, !P0 ;  /* 0x0000002208007c0c */ /* 0x000fe2000c701270 */
[----:B------:R-:W4:Y:S10]  /*64e00*/  LDL.LU R44, [R1+0x1c14] ;  /* 0x001c1400012c7983 */ /* 0x000f340000300800 */
        /* <DEDUP_REMOVED lines=13> */
[----:B------:R-:W-:-:S03]  /*64ee0*/  ULDC UR27, c[0x0][0x248] ;  /* 0x00009200001b7ab9 */ /* 0x000fc60000000800 */
[----:B------:R-:W-:Y:S01]  /*64ef0*/  ISETP.LT.AND P1, PT, R9, UR43, !P0 ;  /* 0x0000002b09007c0c */ /* 0x000fe2000c721270 */
[----:B------:R-:W-:Y:S01]  /*64f00*/  ULDC.64 UR42, c[0x0][0x228] ;  /* 0x00008a00002a7ab9 */ /* 0x000fe20000000a00 */
        /* <DEDUP_REMOVED lines=14> */
[----:B------:R-:W-:Y:S02]  /*64ff0*/  ISETP.GE.AND P0, PT, R38, UR29, PT ;  /* 0x0000001d26007c0c */ /* 0x000fe4000bf06270 */
[----:B-1----:R-:W-:Y:S01]  /*65000*/  IADD3 R24, R24, UR28, RZ ;  /* 0x0000001c18187c10 */ /* 0x002fe2000fffe0ff */
[----:B------:R-:W-:Y:S01]  /*65010*/  ULDC UR28, c[0x0][0x248] ;  /* 0x00009200001c7ab9 */ /* 0x000fe20000000800 */
[----:B------:R-:W-:Y:S01]  /*65020*/  ISETP.LT.AND P1, PT, R9, UR56, !P0 ;  /* 0x0000003809007c0c */ /* 0x000fe2000c721270 */
[----:B------:R-:W-:Y:S02]  /*65030*/  ULDC UR56, c[0x0][0x228] ;  /* 0x00008a0000387ab9 */ /* 0x000fe40000000800 */
[----:B------:R1:W-:Y:S01]  /*65040*/  STL [R1+0x1538], R24 ;  /* 0x0015381801007387 */ /* 0x0003e20000100800 */
[----:B------:R-:W-:-:S02]  /*65050*/  ISETP.LT.AND P0, PT, R8, UR30, !P0 ;  /* 0x0000001e08007c0c */ /* 0x000fc4000c701270 */
[----:B------:R-:W-:Y:S01]  /*65060*/  LOP3.LUT R17, R17, 0xfffffffb, RZ, 0xc0, !PT ;  /* 0xfffffffb11117812 */ /* 0x000fe200078ec0ff */
[----:B------:R-:W3:Y:S01]  /*65070*/  LDL.LU R43, [R1+0x1c10] ;  /* 0x001c1000012b7983 */ /* 0x000ee20000300800 */
[----:B-1----:R-:W-:Y:S01]  /*65080*/  VIADD R24, R24, UR28 ;  /* 0x0000001c18187c36 */ /* 0x002fe20008000000 */
[----:B------:R-:W-:-:S04]  /*65090*/  ULDC UR28, c[0x0][0x248] ;  /* 0x00009200001c7ab9 */ /* 0x000fc80000000800 */
[----:B------:R-:W-:Y:S01]  /*650a0*/  @P1 LOP3.LUT R17, R17, 0x4, RZ, 0xfc, !PT ;  /* 0x0000000411111812 */ /* 0x000fe200078efcff */
[----:B------:R1:W-:Y:S03]  /*650b0*/  STL [R1+0x1540], R24 ;  /* 0x0015401801007387 */ /* 0x0003e60000100800 */
[----:B------:R-:W-:Y:S01]  /*650c0*/  LOP3.LUT R17, R17, 0xfffffffd, RZ, 0xc0, !PT ;  /* 0xfffffffd11117812 */ /* 0x000fe200078ec0ff */
[----:B------:R-:W4:Y:S01]  /*650d0*/  LDL.LU R42, [R1+0x1c0c] ;  /* 0x001c0c00012a7983 */ /* 0x000f220000300800 */
[----:B-1----:R-:W-:Y:S02]  /*650e0*/  VIADD R24, R24, UR28 ;  /* 0x0000001c18187c36 */ /* 0x002fe40008000000 */
[----:B------:R-:W-:Y:S01]  /*650f0*/  @P0 LOP3.LUT R17, R17, 0x2, RZ, 0xfc, !PT ;  /* 0x0000000211110812 */ /* 0x000fe200078efcff */
[----:B------:R-:W-:Y:S02]  /*65100*/  ULDC UR28, c[0x0][0x248] ;  /* 0x00009200001c7ab9 */ /* 0x000fe40000000800 */
[----:B------:R1:W-:Y:S01]  /*65110*/  STL [R1+0x1548], R24 ;  /* 0x0015481801007387 */ /* 0x0003e20000100800 */
[----:B------:R-:W-:Y:S01]  /*65120*/  ISETP.GE.AND P0, PT, R37, UR39, PT ;  /* 0x0000002725007c0c */ /* 0x000fe2000bf06270 */
[----:B------:R-:W-:-:S02]  /*65130*/  ULDC.64 UR38, c[0x0][0x228] ;  /* 0x00008a0000267ab9 */ /* 0x000fc40000000a00 */
        /* <DEDUP_REMOVED lines=8> */
[----:B-1----:R-:W-:Y:S01]  /*651c0*/  IADD3 R24, R24, UR28, RZ ;  /* 0x0000001c18187c10 */ /* 0x002fe2000fffe0ff */
[----:B------:R-:W-:-:S02]  /*651d0*/  ULDC.64 UR28, c[0x0][0x228] ;  /* 0x00008a00001c7ab9 */ /* 0x000fc40000000a00 */
[----:B------:R-:W-:Y:S02]  /*651e0*/  ISETP.LT.AND P0, PT, R8, UR28, !P0 ;  /* 0x0000001c08007c0c */ /* 0x000fe4000c701270 */
[----:B------:R-:W-:-:S11]  /*651f0*/  @P1 LOP3.LUT R17, R17, 0x1, RZ, 0xfc, !PT ;  /* 0x0000000111111812 */ /* 0x000fd600078efcff */
        /* <DEDUP_REMOVED lines=182> */
[----:B------:R-:W-:Y:S02]  /*65d60*/  LOP3.LUT R15, R15, 0xfbffffff, RZ, 0xc0, !PT ;  /* 0xfbffffff0f0f7812 */ /* 0x000fe400078ec0ff */
[----:B-1----:R-:W-:Y:S01]  /*65d70*/  IADD3 R24, R24, UR27, RZ ;  /* 0x0000001b18187c10 */ /* 0x002fe2000fffe0ff */
[----:B------:R-:W-:-:S06]  /*65d80*/  ULDC UR27, c[0x0][0x248] ;  /* 0x00009200001b7ab9 */ /* 0x000fcc0000000800 */
[----:B------:R-:W-:-:S04]  /*65d90*/  @P1 LOP3.LUT R15, R15, 0x4000000, RZ, 0xfc, !PT ;  /* 0x040000000f0f1812 */ /* 0x000fc800078efcff */
[----:B------:R-:W-:-:S04]  /*65da0*/  LOP3.LUT R15, R15, 0xfdffffff, RZ, 0xc0, !PT ;  /* 0xfdffffff0f0f7812 */ /* 0x000fc800078ec0ff */
[----:B------:R-:W-:Y:S02]  /*65db0*/  @P0 LOP3.LUT R15, R15, 0x2000000, RZ, 0xfc, !PT ;  /* 0x020000000f0f0812 */ /* 0x000fe400078efcff */
[----:B------:R-:W-:Y:S01]  /*65dc0*/  ISETP.GE.AND P0, PT, R245, UR37, PT ;  /* 0x00000025f5007c0c */ /* 0x000fe2000bf06270 */
[----:B------:R1:W-:Y:S01]  /*65dd0*/  STL [R1+0x1570], R24 ;  /* 0x0015701801007387 */ /* 0x0003e20000100800 */
[----:B------:R-:W-:Y:S01]  /*65de0*/  LOP3.LUT R15, R15, 0xfeffffff, RZ, 0xc0, !PT ;  /* 0xfeffffff0f0f7812 */ /* 0x000fe200078ec0ff */
[----:B------:R-:W-:Y:S01]  /*65df0*/  ULDC.64 UR36, c[0x0][0x228] ;  /* 0x00008a0000247ab9 */ /* 0x000fe20000000a00 */
[----:B------:R-:W-:Y:S01]  /*65e00*/  ISETP.LT.AND P1, PT, R9, UR44, !P0 ;  /* 0x0000002c09007c0c */ /* 0x000fe2000c721270 */
[----:B------:R-:W3:Y:S01]  /*65e10*/  LDL.LU R35, [R1+0x1bf0] ;  /* 0x001bf00001237983 */ /* 0x000ee20000300800 */
[----:B-1----:R-:W-:Y:S01]  /*65e20*/  VIADD R24, R24, UR27 ;  /* 0x0000001b18187c36 */ /* 0x002fe20008000000 */
[----:B------:R-:W-:Y:S01]  /*65e30*/  ULDC UR27, c[0x0][0x248] ;  /* 0x00009200001b7ab9 */ /* 0x000fe20000000800 */
[----:B------:R-:W-:Y:S01]  /*65e40*/  ISETP.LT.AND P0, PT, R8, UR40, !P0 ;  /* 0x0000002808007c0c */ /* 0x000fe2000c701270 */
[----:B------:R-:W-:-:S02]  /*65e50*/  ULDC UR44, c[0x0][0x228] ;  /* 0x00008a00002c7ab9 */ /* 0x000fc40000000800 */
[----:B------:R1:W-:Y:S06]  /*65e60*/  STL [R1+0x1574], R24 ;  /* 0x0015741801007387 */ /* 0x0003ec0000100800 */
[----:B------:R-:W-:Y:S01]  /*65e70*/  @P1 LOP3.LUT R15, R15, 0x1000000, RZ, 0xfc, !PT ;  /* 0x010000000f0f1812 */ /* 0x000fe200078efcff */
[----:B------:R-:W4:Y:S01]  /*65e80*/  LDL.LU R34, [R1+0x1bec] ;  /* 0x001bec0001227983 */ /* 0x000f220000300800 */
[----:B-1----:R-:W-:Y:S01]  /*65e90*/  VIADD R24, R24, UR27 ;  /* 0x0000001b18187c36 */ /* 0x002fe20008000000 */
[----:B------:R-:W-:-:S04]  /*65ea0*/  ULDC UR27, c[0x0][0x248] ;  /* 0x00009200001b7ab9 */ /* 0x000fc80000000800 */
[----:B------:R1:W-:Y:S01]  /*65eb0*/  STL [R1+0x157c], R24 ;  /* 0x00157c1801007387 */ /* 0x0003e20000100800 */
[----:B------:R-:W-:-:S03]  /*65ec0*/  LOP3.LUT R15, R15, 0xff7fffff, RZ, 0xc0, !PT ;  /* 0xff7fffff0f0f7812 */ /* 0x000fc600078ec0ff */
[----:B------:R-:W3:Y:S01]  /*65ed0*/  LDL.LU R33, [R1+0x1be8] ;  /* 0x001be80001217983 */ /* 0x000ee20000300800 */
[----:B-1----:R-:W-:Y:S01]  /*65ee0*/  VIADD R24, R24, UR27 ;  /* 0x0000001b18187c36 */ /* 0x002fe20008000000 */
[----:B------:R-:W-:-:S04]  /*65ef0*/  ULDC UR27, c[0x0][0x248] ;  /* 0x00009200001b7ab9 */ /* 0x000fc80000000800 */
[----:B------:R1:W-:Y:S01]  /*65f00*/  STL [R1+0x1580], R24 ;  /* 0x0015801801007387 */ /* 0x0003e20000100800 */
[----:B------:R-:W-:Y:S02]  /*65f10*/  @P0 LOP3.LUT R15, R15, 0x800000, RZ, 0xfc, !PT ;  /* 0x008000000f0f0812 */ /* 0x000fe400078efcff */
[----:B------:R-:W-:Y:S01]  /*65f20*/  ISETP.GE.AND P0, PT, R244, UR43, PT ;  /* 0x0000002bf4007c0c */ /* 0x000fe2000bf06270 */
[----:B------:R-:W4:Y:S01]  /*65f30*/  LDL.LU R32, [R1+0x1be4] ;  /* 0x001be40001207983 */ /* 0x000f220000300800 */
[----:B-1----:R-:W-:Y:S01]  /*65f40*/  IADD3 R24, R24, UR27, RZ ;  /* 0x0000001b18187c10 */ /* 0x002fe2000fffe0ff */
[----:B------:R-:W-:Y:S01]  /*65f50*/  ULDC UR27, c[0x0][0x248] ;  /* 0x00009200001b7ab9 */ /* 0x000fe20000000800 */
[----:B------:R-:W-:Y:S01]  /*65f60*/  ISETP.LT.AND P1, PT, R9, UR11, !P0 ;  /* 0x0000000b09007c0c */ /* 0x000fe2000c721270 */
[----:B------:R-:W-:Y:S02]  /*65f70*/  ULDC.64 UR42, c[0x0][0x228] ;  /* 0x00008a00002a7ab9 */ /* 0x000fe40000000a00 */
[----:B------:R1:W-:Y:S01]  /*65f80*/  STL [R1+0x1588], R24 ;  /* 0x0015881801007387 */ /* 0x0003e20000100800 */
[----:B------:R-:W-:Y:S01]  /*65f90*/  LOP3.LUT R15, R15, 0xffbfffff, RZ, 0xc0, !PT ;  /* 0xffbfffff0f0f7812 */ /* 0x000fe200078ec0ff */
[----:B------:R-:W-:-:S02]  /*65fa0*/  ULDC UR11, c[0x0][0x248] ;  /* 0x00009200000b7ab9 */ /* 0x000fc40000000800 */
[----:B------:R-:W3:Y:S01]  /*65fb0*/  LDL.LU R31, [R1+0x1be0] ;  /* 0x001be000011f7983 */ /* 0x000ee20000300800 */
[----:B-1----:R-:W-:Y:S01]  /*65fc0*/  VIADD R24, R24, UR27 ;  /* 0x0000001b18187c36 */ /* 0x002fe20008000000 */
[----:B------:R-:W-:-:S04]  /*65fd0*/  ULDC UR27, c[0x0][0x248] ;  /* 0x00009200001b7ab9 */ /* 0x000fc80000000800 */
[----:B------:R1:W-:Y:S01]  /*65fe0*/  STL [R1+0x1590], R24 ;  /* 0x0015901801007387 */ /* 0x0003e20000100800 */
[----:B------:R-:W-:Y:S01]  /*65ff0*/  ISETP.LT.AND P0, PT, R8, UR36, !P0 ;  /* 0x0000002408007c0c */ /* 0x000fe2000c701270 */
[----:B-1----:R-:W-:Y:S01]  /*66000*/  VIADD R24, R24, UR27 ;  /* 0x0000001b18187c36 */ /* 0x002fe20008000000 */
[----:B------:R-:W-:-:S04]  /*66010*/  ULDC UR27, c[0x0][0x248] ;  /* 0x00009200001b7ab9 */ /* 0x000fc80000000800 */
[----:B------:R1:W-:Y:S01]  /*66020*/  STL [R1+0x1598], R24 ;  /* 0x0015981801007387 */ /* 0x0003e20000100800 */
[----:B------:R-:W-:-:S03]  /*66030*/  @P1 LOP3.LUT R15, R15, 0x400000, RZ, 0xfc, !PT ;  /* 0x004000000f0f1812 */ /* 0x000fc600078efcff */
[----:B------:R-:W4:Y:S01]  /*66040*/  LDL.LU R30, [R1+0x1bdc] ;  /* 0x001bdc00011e7983 */ /* 0x000f220000300800 */
[----:B-1----:R-:W-:Y:S01]  /*66050*/  VIADD R24, R24, UR27 ;  /* 0x0000001b18187c36 */ /* 0x002fe20008000000 */
[----:B------:R-:W-:Y:S01]  /*66060*/  ULDC UR27, c[0x0][0x248] ;  /* 0x00009200001b7ab9 */ /* 0x000fe20000000800 */
[----:B------:R-:W-:-:S03]  /*66070*/  LOP3.LUT R15, R15, 0xffdfffff, RZ, 0xc0, !PT ;  /* 0xffdfffff0f0f7812 */ /* 0x000fc600078ec0ff */
[----:B------:R1:W-:Y:S01]  /*66080*/  STL [R1+0x15a0], R24 ;  /* 0x0015a01801007387 */ /* 0x0003e20000100800 */
[----:B------:R-:W-:-:S03]  /*66090*/  @P0 LOP3.LUT R15, R15, 0x200000, RZ, 0xfc, !PT ;  /* 0x002000000f0f0812 */ /* 0x000fc600078efcff */
[----:B------:R-:W3:Y:S01]  /*660a0*/  LDL.LU R29, [R1+0x1bd8] ;  /* 0x001bd800011d7983 */ /* 0x000ee20000300800 */
[----:B-1----:R-:W-:Y:S01]  /*660b0*/  IADD3 R24, R24, UR27, RZ ;  /* 0x0000001b18187c10 */ /* 0x002fe2000fffe0ff */
[----:B------:R-:W-:Y:S01]  /*660c0*/  ULDC UR27, c[0x0][0x248] ;  /* 0x00009200001b7ab9 */ /* 0x000fe20000000800 */
[----:B------:R-:W-:Y:S01]  /*660d0*/  ISETP.GE.AND P0, PT, R243, UR31, PT ;  /* 0x0000001ff3007c0c */ /* 0x000fe2000bf06270 */
[----:B------:R-:W-:Y:S02]  /*660e0*/  ULDC.64 UR30, c[0x0][0x228] ;  /* 0x00008a00001e7ab9 */ /* 0x000fe40000000a00 */
[----:B------:R1:W-:Y:S01]  /*660f0*/  STL [R1+0x15a4], R24 ;  /* 0x0015a41801007387 */ /* 0x0003e20000100800 */
[----:B------:R-:W-:Y:S01]  /*66100*/  ISETP.LT.AND P1, PT, R9, UR9, !P0 ;  /* 0x0000000909007c0c */ /* 0x000fe2000c721270 */
[----:B------:R-:W-:Y:S02]  /*66110*/  ULDC UR9, c[0x0][0x248] ;  /* 0x0000920000097ab9 */ /* 0x000fe40000000800 */
[----:B------:R-:W4:Y:S01]  /*66120*/  LDL.LU R28, [R1+0x1bd4] ;  /* 0x001bd400011c7983 */ /* 0x000f220000300800 */
[----:B-1----:R-:W-:Y:S01]  /*66130*/  VIADD R24, R24, UR27 ;  /* 0x0000001b18187c36 */ /* 0x002fe20008000000 */
[----:B------:R-:W-:-:S04]  /*66140*/  ULDC UR27, c[0x0][0x248] ;  /* 0x00009200001b7ab9 */ /* 0x000fc80000000800 */
[----:B------:R1:W-:Y:S01]  /*66150*/  STL [R1+0x15ac], R24 ;  /* 0x0015ac1801007387 */ /* 0x0003e20000100800 */
[----:B------:R-:W-:Y:S01]  /*66160*/  ISETP.LT.AND P0, PT, R8, UR42, !P0 ;  /* 0x0000002a08007c0c */ /* 0x000fe2000c701270 */
[----:B------:R-:W-:Y:S02]  /*66170*/  ULDC UR42, c[0x0][0x228] ;  /* 0x00008a00002a7ab9 */ /* 0x000fe40000000800 */
        /* <DEDUP_REMOVED lines=12> */
[----:B-1----:R-:W-:Y:S01]  /*66240*/  IADD3 R24, R24, UR27, RZ ;  /* 0x0000001b18187c10 */ /* 0x002fe2000fffe0ff */
[----:B------:R-:W-:Y:S01]  /*66250*/  ULDC UR27, c[0x0][0x248] ;  /* 0x00009200001b7ab9 */ /* 0x000fe20000000800 */
[----:B------:R-:W-:-:S03]  /*66260*/  @P0 LOP3.LUT R15, R15, 0x80000, RZ, 0xfc, !PT ;  /* 0x000800000f0f0812 */ /* 0x000fc600078efcff */
[----:B------:R-:W-:Y:S01]  /*66270*/  VIADD R252, R24, UR27 ;  /* 0x0000001b18fc7c36 */ /* 0x000fe20008000000 */
[----:B------:R1:W-:Y:S01]  /*66280*/  STL [R1+0x15c0], R24 ;  /* 0x0015c01801007387 */ /* 0x0003e20000100800 */
[----:B------:R-:W-:Y:S01]  /*66290*/  ISETP.GE.AND P0, PT, R242, UR29, PT ;  /* 0x0000001df2007c0c */ /* 0x000fe2000bf06270 */
[----:B------:R-:W-:Y:S01]  /*662a0*/  ULDC UR27, c[0x0][0x248] ;  /* 0x00009200001b7ab9 */ /* 0x000fe20000000800 */
[----:B------:R-:W-:Y:S01]  /*662b0*/  LOP3.LUT R15, R15, 0xfffbffff, RZ, 0xc0, !PT ;  /* 0xfffbffff0f0f7812 */ /* 0x000fe200078ec0ff */
[----:B------:R-:W-:Y:S01]  /*662c0*/  ULDC.64 UR28, c[0x0][0x228] ;  /* 0x00008a00001c7ab9 */ /* 0x000fe20000000a00 */
[----:B------:R-:W-:Y:S01]  /*662d0*/  ISETP.LT.AND P1, PT, R9, UR10, !P0 ;  /* 0x0000000a09007c0c */ /* 0x000fe2000c721270 */
[----:B-1----:R-:W4:Y:S04]  /*662e0*/  LDL.LU R24, [R1+0x1bc4] ;  /* 0x001bc40001187983 */ /* 0x002f280000300800 */
[----:B------:R1:W-:Y:S01]  /*662f0*/  STL [R1+0x15c8], R252 ;  /* 0x0015c8fc01007387 */ /* 0x0003e20000100800 */
[----:B------:R-:W-:Y:S01]  /*66300*/  ISETP.LT.AND P0, PT, R8, UR30, !P0 ;  /* 0x0000001e08007c0c */ /* 0x000fe2000c701270 */
[----:B-1----:R-:W-:Y:S01]  /*66310*/  VIADD R252, R252, UR27 ;  /* 0x0000001bfcfc7c36 */ /* 0x002fe20008000000 */
[----:B------:R-:W-:-:S03]  /*66320*/  ULDC UR27, c[0x0][0x248] ;  /* 0x00009200001b7ab9 */ /* 0x000fc60000000800 */
[----:B------:R-:W-:Y:S01]  /*66330*/  VIADD R251, R252, UR27 ;  /* 0x0000001bfcfb7c36 */ /* 0x000fe20008000000 */
[----:B------:R-:W-:-:S04]  /*66340*/  ULDC UR27, c[0x0][0x248] ;  /* 0x00009200001b7ab9 */ /* 0x000fc80000000800 */
[----:B------:R-:W-:Y:S01]  /*66350*/  IADD3 R250, R251, UR27, RZ ;  /* 0x0000001bfbfa7c10 */ /* 0x000fe2000fffe0ff */
[----:B------:R-:W-:Y:S01]  /*66360*/  ULDC UR27, c[0x0][0x248] ;  /* 0x00009200001b7ab9 */ /* 0x000fe20000000800 */
[----:B------:R-:W-:-:S03]  /*66370*/  @P1 LOP3.LUT R15, R15, 0x40000, RZ, 0xfc, !PT ;  /* 0x000400000f0f1812 */ /* 0x000fc600078efcff */
[----:B------:R-:W-:Y:S01]  /*66380*/  VIADD R249, R250, UR27 ;  /* 0x0000001bfaf97c36 */ /* 0x000fe20008000000 */
[----:B------:R-:W-:Y:S01]  /*66390*/  ULDC UR27, c[0x0][0x248] ;  /* 0x00009200001b7ab9 */ /* 0x000fe20000000800 */
[----:B------:R-:W-:Y:S02]  /*663a0*/  LOP3.LUT R15, R15, 0xfffdffff, RZ, 0xc0, !PT ;  /* 0xfffdffff0f0f7812 */ /* 0x000fe400078ec0ff */
[----:B------:R-:W-:Y:S01]  /*663b0*/  VIADD R248, R249, UR27 ;  /* 0x0000001bf9f87c36 */ /* 0x000fe20008000000 */
[----:B------:R-:W-:Y:S01]  /*663c0*/  ULDC UR27, c[0x0][0x248] ;  /* 0x00009200001b7ab9 */ /* 0x000fe20000000800 */
[----:B------:R-:W-:Y:S02]  /*663d0*/  @P0 LOP3.LUT R15, R15, 0x20000, RZ, 0xfc, !PT ;  /* 0x000200000f0f0812 */ /* 0x000fe400078efcff */
[----:B------:R-:W-:Y:S01]  /*663e0*/  VIADD R247, R248, UR27 ;  /* 0x0000001bf8f77c36 */ /* 0x000fe20008000000 */
[----:B------:R-:W-:Y:S01]  /*663f0*/  ISETP.GE.AND P0, PT, R241, UR39, PT ;  /* 0x00000027f1007c0c */ /* 0x000fe2000bf06270 */
[----:B------:R-:W-:-:S03]  /*66400*/  ULDC UR27, c[0x0][0x248] ;  /* 0x00009200001b7ab9 */ /* 0x000fc60000000800 */
[----:B------:R-:W-:Y:S02]  /*66410*/  IADD3 R246, R247, UR27, RZ ;  /* 0x0000001bf7f67c10 */ /* 0x000fe4000fffe0ff */
[----:B------:R-:W-:-:S03]  /*66420*/  ISETP.LT.AND P1, PT, R9, UR13, !P0 ;  /* 0x0000000d09007c0c */ /* 0x000fc6000c721270 */
[----:B------:R-:W-:Y:S01]  /*66430*/  VIADD R245, R246, UR11 ;  /* 0x0000000bf6f57c36 */ /* 0x000fe20008000000 */
[----:B------:R-:W-:Y:S01]  /*66440*/  ULDC.64 UR10, c[0x0][0x228] ;  /* 0x00008a00000a7ab9 */ /* 0x000fe20000000a00 */
[----:B------:R-:W-:Y:S02]  /*66450*/  LOP3.LUT R15, R15, 0xfffeffff, RZ, 0xc0, !PT ;  /* 0xfffeffff0f0f7812 */ /* 0x000fe400078ec0ff */
[----:B------:R-:W-:-:S06]  /*66460*/  ISETP.LT.AND P0, PT, R8, UR10, !P0 ;  /* 0x0000000a08007c0c */ /* 0x000fcc000c701270 */
        /* <DEDUP_REMOVED lines=14> */
[----:B------:R-:W-:Y:S01]  /*66550*/  VIADD R244, R245, UR9 ;  /* 0x00000009f5f47c36 */ /* 0x000fe20008000000 */
        /* <DEDUP_REMOVED lines=8> */
[----:B------:R-:W-:Y:S01]  /*665e0*/  VIADD R243, R244, UR9 ;  /* 0x00000009f4f37c36 */ /* 0x000fe20008000000 */
[----:B------:R-:W-:Y:S01]  /*665f0*/  LOP3.LUT R15, R15, 0xfffffbff, RZ, 0xc0, !PT ;  /* 0xfffffbff0f0f7812 */ /* 0x000fe200078ec0ff */
[----:B------:R-:W-:Y:S01]  /*66600*/  ULDC UR9, c[0x0][0x248] ;  /* 0x0000920000097ab9 */ /* 0x000fe20000000800 */
[----:B------:R-:W-:Y:S01]  /*66610*/  ISETP.LT.AND P1, PT, R9, UR12, !P0 ;  /* 0x0000000c09007c0c */ /* 0x000fe2000c721270 */
[----:B------:R-:W-:Y:S01]  /*66620*/  ULDC.64 UR12, c[0x0][0x228] ;  /* 0x00008a00000c7ab9 */ /* 0x000fe20000000a00 */
[----:B------:R-:W-:Y:S01]  /*66630*/  ISETP.LT.AND P0, PT, R8, UR34, !P0 ;  /* 0x0000002208007c0c */ /* 0x000fe2000c701270 */
[----:B------:R-:W-:-:S10]  /*66640*/  ULDC.64 UR40, c[0x0][0x228] ;  /* 0x00008a0000287ab9 */ /* 0x000fd40000000a00 */
[----:B------:R-:W-:-:S04]  /*66650*/  @P1 LOP3.LUT R15, R15, 0x400, RZ, 0xfc, !PT ;  /* 0x000004000f0f1812 */ /* 0x000fc800078efcff */
[----:B------:R-:W-:-:S04]  /*66660*/  LOP3.LUT R15, R15, 0xfffffdff, RZ, 0xc0, !PT ;  /* 0xfffffdff0f0f7812 */ /* 0x000fc800078ec0ff */
[----:B------:R-:W-:Y:S02]  /*66670*/  @P0 LOP3.LUT R15, R15, 0x200, RZ, 0xfc, !PT ;  /* 0x000002000f0f0812 */ /* 0x000fe400078efcff */
[----:B------:R-:W-:Y:S01]  /*66680*/  ISETP.GE.AND P0, PT, R237, UR37, PT ;  /* 0x00000025ed007c0c */ /* 0x000fe2000bf06270 */
[----:B------:R-:W-:-:S03]  /*66690*/  ULDC.64 UR36, c[0x0][0x228] ;  /* 0x00008a0000247ab9 */ /* 0x000fc60000000a00 */
[----:B------:R-:W-:Y:S02]  /*666a0*/  ISETP.LT.AND P1, PT, R9, UR8, !P0 ;  /* 0x0000000809007c0c */ /* 0x000fe4000c721270 */
[----:B------:R-:W-:Y:S01]  /*666b0*/  ISETP.LT.AND P0, PT, R8, UR12, !P0 ;  /* 0x0000000c08007c0c */ /* 0x000fe2000c701270 */
[----:B------:R-:W-:Y:S01]  /*666c0*/  ULDC UR12, c[0x0][0x228] ;  /* 0x00008a00000c7ab9 */ /* 0x000fe20000000800 */
[----:B------:R-:W-:-:S09]  /*666d0*/  LOP3.LUT R15, R15, 0xfffffeff, RZ, 0xc0, !PT ;  /* 0xfffffeff0f0f7812 */ /* 0x000fd200078ec0ff */
[----:B------:R-:W-:-:S04]  /*666e0*/  @P1 LOP3.LUT R15, R15, 0x100, RZ, 0xfc, !PT ;  /* 0x000001000f0f1812 */ /* 0x000fc800078efcff */
[----:B------:R-:W-:-:S04]  /*666f0*/  LOP3.LUT R15, R15, 0xffffff7f, RZ, 0xc0, !PT ;  /* 0xffffff7f0f0f7812 */ /* 0x000fc800078ec0ff */
[----:B------:R-:W-:Y:S02]  /*66700*/  @P0 LOP3.LUT R15, R15, 0x80, RZ, 0xfc, !PT ;  /* 0x000000800f0f0812 */ /* 0x000fe400078efcff */
[----:B------:R-:W-:Y:S01]  /*66710*/  ISETP.GE.AND P0, PT, R236, UR43, PT ;  /* 0x0000002bec007c0c */ /* 0x000fe2000bf06270 */
[----:B------:R-:W-:Y:S01]  /*66720*/  ULDC UR43, c[0x0][0x22c] ;  /* 0x00008b00002b7ab9 */ /* 0x000fe20000000800 */
[----:B------:R-:W-:Y:S01]  /*66730*/  IADD3 R242, R243, UR9, RZ ;  /* 0x00000009f3f27c10 */ /* 0x000fe2000fffe0ff */
[----:B------:R-:W-:Y:S01]  /*66740*/  ULDC UR9, c[0x0][0x248] ;  /* 0x0000920000097ab9 */ /* 0x000fe20000000800 */
[----:B------:R-:W-:Y:S01]  /*66750*/  ISETP.LT.AND P1, PT, R9, UR16, !P0 ;  /* 0x0000001009007c0c */ /* 0x000fe2000c721270 */
[----:B------:R-:W-:Y:S02]  /*66760*/  ULDC UR16, c[0x0][0x248] ;  /* 0x0000920000107ab9 */ /* 0x000fe40000000800 */
[----:B------:R-:W-:Y:S01]  /*66770*/  VIADD R241, R242, UR9 ;  /* 0x00000009f2f17c36 */ /* 0x000fe20008000000 */
[----:B------:R-:W-:Y:S01]  /*66780*/  ULDC.64 UR8, c[0x0][0x228] ;  /* 0x00008a0000087ab9 */ /* 0x000fe20000000a00 */
[----:B------:R-:W-:-:S02]  /*66790*/  LOP3.LUT R15, R15, 0xffffffbf, RZ, 0xc0, !PT ;  /* 0xffffffbf0f0f7812 */ /* 0x000fc400078ec0ff */
[----:B------:R-:W-:-:S06]  /*667a0*/  ISETP.LT.AND P0, PT, R8, UR8, !P0 ;  /* 0x0000000808007c0c */ /* 0x000fcc000c701270 */
        /* <DEDUP_REMOVED lines=26> */
[----:B------:R-:W-:Y:S01]  /*66950*/  ISETP.LT.AND P0, PT, R8, UR10, !P0 ;  /* 0x0000000a08007c0c */ /* 0x000fe2000c701270 */
[----:B------:R-:W-:Y:S01]  /*66960*/  VIADD R239, R240, UR7 ;  /* 0x00000007f0ef7c36 */ /* 0x000fe20008000000 */
[----:B------:R-:W-:Y:S01]  /*66970*/  LOP3.LUT R15, R15, 0xfffffffe, RZ, 0xc0, !PT ;  /* 0xfffffffe0f0f7812 */ /* 0x000fe200078ec0ff */
[----:B------:R-:W-:Y:S01]  /*66980*/  ULDC UR7, c[0x0][0x248] ;  /* 0x0000920000077ab9 */ /* 0x000fe20000000800 */
[----:B------:R-:W-:-:S09]  /*66990*/  ULDC UR10, c[0x0][0x22c] ;  /* 0x00008b00000a7ab9 */ /* 0x000fd20000000800 */
[----:B------:R-:W-:Y:S02]  /*669a0*/  @P0 LOP3.LUT R14, R14, 0x80000000, RZ, 0xfc, !PT ;  /* 0x800000000e0e0812 */ /* 0x000fe400078efcff */
[----:B------:R-:W-:Y:S01]  /*669b0*/  ISETP.GE.AND P0, PT, R232, UR33, PT ;  /* 0x00000021e8007c0c */ /* 0x000fe2000bf06270 */
[----:B------:R-:W-:Y:S01]  /*669c0*/  ULDC.64 UR32, c[0x0][0x228] ;  /* 0x00008a0000207ab9 */ /* 0x000fe20000000a00 */
[----:B------:R-:W-:Y:S02]  /*669d0*/  @P1 LOP3.LUT R15, R15, 0x1, RZ, 0xfc, !PT ;  /* 0x000000010f0f1812 */ /* 0x000fe400078efcff */
        /* <DEDUP_REMOVED lines=144> */
[----:B------:R-:W-:Y:S01]  /*672e0*/  ULDC UR21, c[0x0][0x22c] ;  /* 0x00008b0000157ab9 */ /* 0x000fe20000000800 */
        /* <DEDUP_REMOVED lines=54> */
[----:B------:R-:W-:Y:S02]  /*67650*/  LOP3.LUT R13, R13, 0xfff7ffff, RZ, 0xc0, !PT ;  /* 0xfff7ffff0d0d7812 */ /* 0x000fe400078ec0ff */
[----:B------:R-:W-:Y:S01]  /*67660*/  IADD3 R238, R239, UR7, RZ ;  /* 0x00000007efee7c10 */ /* 0x000fe2000fffe0ff */
[----:B------:R-:W-:Y:S01]  /*67670*/  ULDC UR7, c[0x0][0x248] ;  /* 0x0000920000077ab9 */ /* 0x000fe20000000800 */
[----:B------:R-:W-:Y:S02]  /*67680*/  @P0 LOP3.LUT R13, R13, 0x80000, RZ, 0xfc, !PT ;  /* 0x000800000d0d0812 */ /* 0x000fe400078efcff */
[----:B------:R-:W-:Y:S01]  /*67690*/  ISETP.GE.AND P0, PT, R210, UR33, PT ;  /* 0x00000021d2007c0c */ /* 0x000fe2000bf06270 */
[----:B------:R-:W-:Y:S01]  /*676a0*/  VIADD R237, R238, UR7 ;  /* 0x00000007eeed7c36 */ /* 0x000fe20008000000 */
[----:B------:R-:W-:Y:S01]  /*676b0*/  ULDC UR7, c[0x0][0x248] ;  /* 0x0000920000077ab9 */ /* 0x000fe20000000800 */
[----:B------:R-:W-:Y:S01]  /*676c0*/  LOP3.LUT R13, R13, 0xfffbffff, RZ, 0xc0, !PT ;  /* 0xfffbffff0d0d7812 */ /* 0x000fe200078ec0ff */
[----:B------:R-:W-:Y:S01]  /*676d0*/  ULDC.64 UR32, c[0x0][0x228] ;  /* 0x00008a0000207ab9 */ /* 0x000fe20000000a00 */
[----:B------:R-:W-:Y:S01]  /*676e0*/  ISETP.LT.AND P1, PT, R9, UR46, !P0 ;  /* 0x0000002e09007c0c */ /* 0x000fe2000c721270 */
[----:B------:R-:W-:Y:S01]  /*676f0*/  VIADD R236, R237, UR7 ;  /* 0x00000007edec7c36 */ /* 0x000fe20008000000 */
[----:B------:R-:W-:Y:S01]  /*67700*/  ULDC UR7, c[0x0][0x248] ;  /* 0x0000920000077ab9 */ /* 0x000fe20000000800 */
[----:B------:R-:W-:Y:S01]  /*67710*/  ISETP.LT.AND P0, PT, R8, UR34, !P0 ;  /* 0x0000002208007c0c */ /* 0x000fe2000c701270 */
[----:B------:R-:W-:Y:S01]  /*67720*/  ULDC UR46, c[0x0][0x228] ;  /* 0x00008a00002e7ab9 */ /* 0x000fe20000000800 */
[----:B------:R-:W-:Y:S01]  /*67730*/  VIADD R235, R236, UR7 ;  /* 0x00000007eceb7c36 */ /* 0x000fe20008000000 */
[----:B------:R-:W-:Y:S01]  /*67740*/  ULDC UR7, c[0x0][0x248] ;  /* 0x0000920000077ab9 */ /* 0x000fe20000000800 */
[----:B------:R-:W-:-:S03]  /*67750*/  ULDC UR34, c[0x0][0x228] ;  /* 0x00008a0000227ab9 */ /* 0x000fc60000000800 */
[----:B------:R-:W-:Y:S01]  /*67760*/  IADD3 R234, R235, UR7, RZ ;  /* 0x00000007ebea7c10 */ /* 0x000fe2000fffe0ff */
[----:B------:R-:W-:Y:S02]  /*67770*/  ULDC UR7, c[0x0][0x248] ;  /* 0x0000920000077ab9 */ /* 0x000fe40000000800 */
[----:B------:R-:W-:Y:S02]  /*67780*/  @P1 LOP3.LUT R13, R13, 0x40000, RZ, 0xfc, !PT ;  /* 0x000400000d0d1812 */ /* 0x000fe400078efcff */
[----:B------:R-:W-:Y:S01]  /*67790*/  VIADD R233, R234, UR7 ;  /* 0x00000007eae97c36 */ /* 0x000fe20008000000 */
[----:B------:R-:W-:Y:S01]  /*677a0*/  ULDC UR7, c[0x0][0x248] ;  /* 0x0000920000077ab9 */ /* 0x000fe20000000800 */
[----:B------:R-:W-:Y:S02]  /*677b0*/  LOP3.LUT R13, R13, 0xfffdffff, RZ, 0xc0, !PT ;  /* 0xfffdffff0d0d7812 */ /* 0x000fe400078ec0ff */
[----:B------:R-:W-:Y:S01]  /*677c0*/  VIADD R232, R233, UR7 ;  /* 0x00000007e9e87c36 */ /* 0x000fe20008000000 */
[----:B------:R-:W-:Y:S01]  /*677d0*/  ULDC UR7, c[0x0][0x248] ;  /* 0x0000920000077ab9 */ /* 0x000fe20000000800 */
[----:B------:R-:W-:-:S02]  /*677e0*/  @P0 LOP3.LUT R13, R13, 0x20000, RZ, 0xfc, !PT ;  /* 0x000200000d0d0812 */ /* 0x000fc400078efcff */
[----:B------:R-:W-:Y:S01]  /*677f0*/  ISETP.GE.AND P0, PT, R209, UR37, PT ;  /* 0x00000025d1007c0c */ /* 0x000fe2000bf06270 */
[----:B------:R-:W-:Y:S01]  /*67800*/  VIADD R231, R232, UR7 ;  /* 0x00000007e8e77c36 */ /* 0x000fe20008000000 */
[----:B------:R-:W-:Y:S01]  /*67810*/  ULDC UR7, c[0x0][0x248] ;  /* 0x0000920000077ab9 */ /* 0x000fe20000000800 */
[----:B------:R-:W-:Y:S01]  /*67820*/  LOP3.LUT R13, R13, 0xfffeffff, RZ, 0xc0, !PT ;  /* 0xfffeffff0d0d7812 */ /* 0x000fe200078ec0ff */
[----:B------:R-:W-:Y:S01]  /*67830*/  ULDC.64 UR36, c[0x0][0x228] ;  /* 0x00008a0000247ab9 */ /* 0x000fe20000000a00 */
[----:B------:R-:W-:Y:S01]  /*67840*/  ISETP.LT.AND P1, PT, R9, UR46, !P0 ;  /* 0x0000002e09007c0c */ /* 0x000fe2000c721270 */
[----:B------:R-:W-:Y:S01]  /*67850*/  ULDC UR46, c[0x0][0x228] ;  /* 0x00008a00002e7ab9 */ /* 0x000fe20000000800 */
[----:B------:R-:W-:Y:S01]  /*67860*/  IADD3 R230, R231, UR7, RZ ;  /* 0x00000007e7e67c10 */ /* 0x000fe2000fffe0ff */
[----:B------:R-:W-:Y:S01]  /*67870*/  ULDC UR7, c[0x0][0x248] ;  /* 0x0000920000077ab9 */ /* 0x000fe20000000800 */
[----:B------:R-:W-:Y:S01]  /*67880*/  ISETP.LT.AND P0, PT, R8, UR32, !P0 ;  /* 0x0000002008007c0c */ /* 0x000fe2000c701270 */
[----:B------:R-:W-:-:S02]  /*67890*/  ULDC UR32, c[0x0][0x228] ;  /* 0x00008a0000207ab9 */ /* 0x000fc40000000800 */
[----:B------:R-:W-:Y:S01]  /*678a0*/  VIADD R229, R230, UR7 ;  /* 0x00000007e6e57c36 */ /* 0x000fe20008000000 */
[----:B------:R-:W-:-:S03]  /*678b0*/  ULDC UR7, c[0x0][0x228] ;  /* 0x00008a0000077ab9 */ /* 0x000fc60000000800 */
[----:B------:R-:W-:Y:S01]  /*678c0*/  VIADD R228, R229, UR8 ;  /* 0x00000008e5e47c36 */ /* 0x000fe20008000000 */
[----:B------:R-:W-:Y:S01]  /*678d0*/  ULDC UR8, c[0x0][0x248] ;  /* 0x0000920000087ab9 */ /* 0x000fe20000000800 */
[----:B------:R-:W-:Y:S02]  /*678e0*/  @P1 LOP3.LUT R13, R13, 0x10000, RZ, 0xfc, !PT ;  /* 0x000100000d0d1812 */ /* 0x000fe400078efcff */
[----:B------:R-:W-:Y:S01]  /*678f0*/  VIADD R227, R228, UR8 ;  /* 0x00000008e4e37c36 */ /* 0x000fe20008000000 */
[----:B------:R-:W-:Y:S01]  /*67900*/  ULDC UR8, c[0x0][0x22c] ;  /* 0x00008b0000087ab9 */ /* 0x000fe20000000800 */
[----:B------:R-:W-:-:S04]  /*67910*/  LOP3.LUT R13, R13, 0xffff7fff, RZ, 0xc0, !PT ;  /* 0xffff7fff0d0d7812 */ /* 0x000fc800078ec0ff */
[----:B------:R-:W-:Y:S02]  /*67920*/  @P0 LOP3.LUT R13, R13, 0x8000, RZ, 0xfc, !PT ;  /* 0x000080000d0d0812 */ /* 0x000fe400078efcff */
[----:B------:R-:W-:Y:S01]  /*67930*/  ISETP.GE.AND P0, PT, R208, UR31, PT ;  /* 0x0000001fd0007c0c */ /* 0x000fe2000bf06270 */
[----:B------:R-:W-:Y:S01]  /*67940*/  ULDC.64 UR30, c[0x0][0x228] ;  /* 0x00008a00001e7ab9 */ /* 0x000fe20000000a00 */
[----:B------:R-:W-:Y:S01]  /*67950*/  IADD3 R226, R227, UR11, RZ ;  /* 0x0000000be3e27c10 */ /* 0x000fe2000fffe0ff */
[----:B------:R-:W-:Y:S01]  /*67960*/  ULDC UR11, c[0x0][0x248] ;  /* 0x00009200000b7ab9 */ /* 0x000fe20000000800 */
[----:B------:R-:W-:Y:S01]  /*67970*/  ISETP.LT.AND P1, PT, R9, UR46, !P0 ;  /* 0x0000002e09007c0c */ /* 0x000fe2000c721270 */
[----:B------:R-:W-:Y:S02]  /*67980*/  ULDC UR46, c[0x0][0x228] ;  /* 0x00008a00002e7ab9 */ /* 0x000fe40000000800 */
[----:B------:R-:W-:Y:S01]  /*67990*/  VIADD R225, R226, UR11 ;  /* 0x0000000be2e17c36 */ /* 0x000fe20008000000 */
[----:B------:R-:W-:Y:S01]  /*679a0*/  ISETP.LT.AND P0, PT, R8, UR36, !P0 ;  /* 0x0000002408007c0c */ /* 0x000fe2000c701270 */
[----:B------:R-:W-:Y:S01]  /*679b0*/  ULDC UR36, c[0x0][0x228] ;  /* 0x00008a0000247ab9 */ /* 0x000fe20000000800 */
[----:B------:R-:W-:Y:S01]  /*679c0*/  LOP3.LUT R13, R13, 0xffffbfff, RZ, 0xc0, !PT ;  /* 0xffffbfff0d0d7812 */ /* 0x000fe200078ec0ff */
[----:B------:R-:W-:Y:S01]  /*679d0*/  VIADD R224, R225, UR15 ;  /* 0x0000000fe1e07c36 */ /* 0x000fe20008000000 */
[----:B------:R-:W-:Y:S01]  /*679e0*/  ULDC UR15, c[0x0][0x248] ;  /* 0x00009200000f7ab9 */ /* 0x000fe20000000800 */
[----:B------:R-:W-:-:S02]  /*679f0*/  ULDC UR11, c[0x0][0x228] ;  /* 0x00008a00000b7ab9 */ /* 0x000fc40000000800 */
[----:B------:R-:W-:Y:S01]  /*67a00*/  VIADD R223, R224, UR15 ;  /* 0x0000000fe0df7c36 */ /* 0x000fe20008000000 */
[----:B------:R-:W-:Y:S01]  /*67a10*/  ULDC UR15, c[0x0][0x248] ;  /* 0x00009200000f7ab9 */ /* 0x000fe20000000800 */
[----:B------:R-:W-:-:S03]  /*67a20*/  @P1 LOP3.LUT R13, R13, 0x4000, RZ, 0xfc, !PT ;  /* 0x000040000d0d1812 */ /* 0x000fc600078efcff */
[----:B------:R-:W-:Y:S01]  /*67a30*/  IADD3 R222, R223, UR9, RZ ;  /* 0x00000009dfde7c10 */ /* 0x000fe2000fffe0ff */
[----:B------:R-:W-:Y:S01]  /*67a40*/  ULDC UR9, c[0x0][0x228] ;  /* 0x00008a0000097ab9 */ /* 0x000fe20000000800 */
[----:B------:R-:W-:-:S03]  /*67a50*/  LOP3.LUT R13, R13, 0xffffdfff, RZ, 0xc0, !PT ;  /* 0xffffdfff0d0d7812 */ /* 0x000fc600078ec0ff */
[----:B------:R-:W-:Y:S01]  /*67a60*/  VIADD R221, R222, UR15 ;  /* 0x0000000fdedd7c36 */ /* 0x000fe20008000000 */
[----:B------:R-:W-:Y:S01]  /*67a70*/  @P0 LOP3.LUT R13, R13, 0x2000, RZ, 0xfc, !PT ;  /* 0x000020000d0d0812 */ /* 0x000fe200078efcff */
[----:B------:R-:W-:Y:S01]  /*67a80*/  ULDC UR15, c[0x0][0x22c] ;  /* 0x00008b00000f7ab9 */ /* 0x000fe20000000800 */
[----:B------:R-:W-:Y:S01]  /*67a90*/  ISETP.GE.AND P0, PT, R207, UR29, PT ;  /* 0x0000001dcf007c0c */ /* 0x000fe2000bf06270 */
[----:B------:R-:W-:Y:S01]  /*67aa0*/  VIADD R220, R221, UR16 ;  /* 0x00000010dddc7c36 */ /* 0x000fe20008000000 */
[----:B------:R-:W-:Y:S01]  /*67ab0*/  LOP3.LUT R13, R13, 0xffffefff, RZ, 0xc0, !PT ;  /* 0xffffefff0d0d7812 */ /* 0x000fe200078ec0ff */
[----:B------:R-:W-:Y:S01]  /*67ac0*/  ULDC.64 UR28, c[0x0][0x228] ;  /* 0x00008a00001c7ab9 */ /* 0x000fe20000000a00 */
[----:B------:R-:W-:Y:S01]  /*67ad0*/  ISETP.LT.AND P1, PT, R9, UR46, !P0 ;  /* 0x0000002e09007c0c */ /* 0x000fe2000c721270 */
[----:B------:R-:W-:Y:S01]  /*67ae0*/  VIADD R219, R220, UR20 ;  /* 0x00000014dcdb7c36 */ /* 0x000fe20008000000 */
[----:B------:R-:W-:Y:S01]  /*67af0*/  ISETP.LT.AND P0, PT, R8, UR30, !P0 ;  /* 0x0000001e08007c0c */ /* 0x000fe2000c701270 */
[----:B------:R-:W-:Y:S01]  /*67b00*/  ULDC UR30, c[0x0][0x248] ;  /* 0x00009200001e7ab9 */ /* 0x000fe20000000800 */
[----:B------:R-:W-:Y:S01]  /*67b10*/  ULDC UR16, c[0x0][0x228] ;  /* 0x00008a0000107ab9 */ /* 0x000fe20000000800 */
[----:B------:R-:W-:Y:S01]  /*67b20*/  ULDC UR20, c[0x0][0x228] ;  /* 0x00008a0000147ab9 */ /* 0x000fe20000000800 */
[----:B------:R-:W-:Y:S01]  /*67b30*/  IADD3 R218, R219, UR22, RZ ;  /* 0x00000016dbda7c10 */ /* 0x000fe2000fffe0ff */
[----:B------:R-:W-:Y:S01]  /*67b40*/  ULDC UR22, c[0x0][0x248] ;  /* 0x0000920000167ab9 */ /* 0x000fe20000000800 */
[----:B------:R-:W-:-:S03]  /*67b50*/  ULDC UR46, c[0x0][0x22c] ;  /* 0x00008b00002e7ab9 */ /* 0x000fc60000000800 */
[----:B------:R-:W-:Y:S01]  /*67b60*/  VIADD R217, R218, UR22 ;  /* 0x00000016dad97c36 */ /* 0x000fe20008000000 */
[----:B------:R-:W-:Y:S01]  /*67b70*/  ULDC UR22, c[0x0][0x228] ;  /* 0x00008a0000167ab9 */ /* 0x000fe20000000800 */
[----:B------:R-:W-:Y:S02]  /*67b80*/  @P1 LOP3.LUT R13, R13, 0x1000, RZ, 0xfc, !PT ;  /* 0x000010000d0d1812 */ /* 0x000fe400078efcff */
[----:B------:R-:W-:Y:S01]  /*67b90*/  VIADD R216, R217, UR24 ;  /* 0x00000018d9d87c36 */ /* 0x000fe20008000000 */
[----:B------:R-:W-:Y:S01]  /*67ba0*/  ULDC UR24, c[0x0][0x248] ;  /* 0x0000920000187ab9 */ /* 0x000fe20000000800 */
[----:B------:R-:W-:Y:S02]  /*67bb0*/  LOP3.LUT R13, R13, 0xfffff7ff, RZ, 0xc0, !PT ;  /* 0xfffff7ff0d0d7812 */ /* 0x000fe400078ec0ff */
[----:B------:R-:W-:Y:S01]  /*67bc0*/  VIADD R215, R216, UR24 ;  /* 0x00000018d8d77c36 */ /* 0x000fe20008000000 */
[----:B------:R-:W-:Y:S01]  /*67bd0*/  ULDC UR24, c[0x0][0x22c] ;  /* 0x00008b0000187ab9 */ /* 0x000fe20000000800 */
[----:B------:R-:W-:-:S02]  /*67be0*/  @P0 LOP3.LUT R13, R13, 0x800, RZ, 0xfc, !PT ;  /* 0x000008000d0d0812 */ /* 0x000fc400078efcff */
[----:B------:R-:W-:Y:S02]  /*67bf0*/  ISETP.GE.AND P0, PT, R206, UR27, PT ;  /* 0x0000001bce007c0c */ /* 0x000fe4000bf06270 */
[----:B------:R-:W-:Y:S01]  /*67c00*/  IADD3 R214, R215, UR26, RZ ;  /* 0x0000001ad7d67c10 */ /* 0x000fe2000fffe0ff */
[----:B------:R-:W-:Y:S01]  /*67c10*/  ULDC UR26, c[0x0][0x248] ;  /* 0x00009200001a7ab9 */ /* 0x000fe20000000800 */
[----:B------:R-:W-:Y:S01]  /*67c20*/  ISETP.LT.AND P1, PT, R9, UR40, !P0 ;  /* 0x0000002809007c0c */ /* 0x000fe2000c721270 */
[----:B------:R-:W-:Y:S02]  /*67c30*/  ULDC UR40, c[0x0][0x228] ;  /* 0x00008a0000287ab9 */ /* 0x000fe40000000800 */
[----:B------:R-:W-:Y:S01]  /*67c40*/  VIADD R213, R214, UR26 ;  /* 0x0000001ad6d57c36 */ /* 0x000fe20008000000 */
[----:B------:R-:W-:Y:S01]  /*67c50*/  ULDC UR26, c[0x0][0x248] ;  /* 0x00009200001a7ab9 */ /* 0x000fe20000000800 */
[----:B------:R-:W-:Y:S01]  /*67c60*/  ISETP.LT.AND P0, PT, R8, UR28, !P0 ;  /* 0x0000001c08007c0c */ /* 0x000fe2000c701270 */
[----:B------:R-:W-:Y:S01]  /*67c70*/  ULDC UR28, c[0x0][0x228] ;  /* 0x00008a00001c7ab9 */ /* 0x000fe20000000800 */
[----:B------:R-:W-:Y:S01]  /*67c80*/  VIADD R212, R213, UR26 ;  /* 0x0000001ad5d47c36 */ /* 0x000fe20008000000 */
[----:B------:R-:W-:Y:S01]  /*67c90*/  LOP3.LUT R13, R13, 0xfffffbff, RZ, 0xc0, !PT ;  /* 0xfffffbff0d0d7812 */ /* 0x000fe200078ec0ff */
[----:B------:R-:W-:-:S02]  /*67ca0*/  ULDC UR26, c[0x0][0x248] ;  /* 0x00009200001a7ab9 */ /* 0x000fc40000000800 */
[----:B------:R-:W-:Y:S01]  /*67cb0*/  VIADD R211, R212, UR26 ;  /* 0x0000001ad4d37c36 */ /* 0x000fe20008000000 */
[----:B------:R-:W-:Y:S01]  /*67cc0*/  ULDC UR26, c[0x0][0x248] ;  /* 0x00009200001a7ab9 */ /* 0x000fe20000000800 */
[----:B------:R-:W-:-:S03]  /*67cd0*/  @P1 LOP3.LUT R13, R13, 0x400, RZ, 0xfc, !PT ;  /* 0x000004000d0d1812 */ /* 0x000fc600078efcff */
[----:B------:R-:W-:Y:S01]  /*67ce0*/  IADD3 R210, R211, UR26, RZ ;  /* 0x0000001ad3d27c10 */ /* 0x000fe2000fffe0ff */
[----:B------:R-:W-:Y:S01]  /*67cf0*/  ULDC UR26, c[0x0][0x248] ;  /* 0x00009200001a7ab9 */ /* 0x000fe20000000800 */
[----:B------:R-:W-:-:S04]  /*67d00*/  LOP3.LUT R13, R13, 0xfffffdff, RZ, 0xc0, !PT ;  /* 0xfffffdff0d0d7812 */ /* 0x000fc800078ec0ff */
[----:B------:R-:W-:Y:S01]  /*67d10*/  @P0 LOP3.LUT R13, R13, 0x200, RZ, 0xfc, !PT ;  /* 0x000002000d0d0812 */ /* 0x000fe200078efcff */
[----:B------:R-:W-:Y:S01]  /*67d20*/  VIADD R209, R210, UR26 ;  /* 0x0000001ad2d17c36 */ /* 0x000fe20008000000 */
[----:B------:R-:W-:Y:S01]  /*67d30*/  ISETP.GE.AND P0, PT, R205, UR41, PT ;  /* 0x00000029cd007c0c */ /* 0x000fe2000bf06270 */
[----:B------:R-:W-:Y:S02]  /*67d40*/  ULDC UR26, c[0x0][0x248] ;  /* 0x00009200001a7ab9 */ /* 0x000fe40000000800 */
[----:B------:R-:W-:Y:S01]  /*67d50*/  VIADD R208, R209, UR26 ;  /* 0x0000001ad1d07c36 */ /* 0x000fe20008000000 */
[----:B------:R-:W-:Y:S01]  /*67d60*/  ISETP.LT.AND P1, PT, R9, UR40, !P0 ;  /* 0x0000002809007c0c */ /* 0x000fe2000c721270 */
[----:B------:R-:W-:Y:S01]  /*67d70*/  ULDC UR26, c[0x0][0x248] ;  /* 0x00009200001a7ab9 */ /* 0x000fe20000000800 */
[----:B------:R-:W-:Y:S01]  /*67d80*/  LOP3.LUT R13, R13, 0xfffffeff, RZ, 0xc0, !PT ;  /* 0xfffffeff0d0d7812 */ /* 0x000fe200078ec0ff */
[----:B------:R-:W-:Y:S01]  /*67d90*/  VIADD R207, R208, UR26 ;  /* 0x0000001ad0cf7c36 */ /* 0x000fe20008000000 */
[----:B------:R-:W-:Y:S01]  /*67da0*/  ULDC.64 UR26, c[0x0][0x228] ;  /* 0x00008a00001a7ab9 */ /* 0x000fe20000000a00 */
[----:B------:R-:W-:Y:S01]  /*67db0*/  ULDC.64 UR40, c[0x0][0x228] ;  /* 0x00008a0000287ab9 */ /* 0x000fe20000000a00 */
[----:B------:R-:W-:Y:S01]  /*67dc0*/  ISETP.LT.AND P0, PT, R8, UR26, !P0 ;  /* 0x0000001a08007c0c */ /* 0x000fe2000c701270 */
[----:B------:R-:W-:-:S06]  /*67dd0*/  ULDC UR26, c[0x0][0x228] ;  /* 0x00008a00001a7ab9 */ /* 0x000fcc0000000800 */
[----:B------:R-:W-:-:S04]  /*67de0*/  @P1 LOP3.LUT R13, R13, 0x100, RZ, 0xfc, !PT ;  /* 0x000001000d0d1812 */ /* 0x000fc800078efcff */
[----:B------:R-:W-:-:S04]  /*67df0*/  LOP3.LUT R13, R13, 0xffffff7f, RZ, 0xc0, !PT ;  /* 0xffffff7f0d0d7812 */ /* 0x000fc800078ec0ff */
[----:B------:R-:W-:Y:S02]  /*67e00*/  @P0 LOP3.LUT R13, R13, 0x80, RZ, 0xfc, !PT ;  /* 0x000000800d0d0812 */ /* 0x000fe400078efcff */
[----:B------:R-:W-:-:S04]  /*67e10*/  ISETP.GE.AND P0, PT, R204, UR39, PT ;  /* 0x00000027cc007c0c */ /* 0x000fc8000bf06270 */
        /* <DEDUP_REMOVED lines=26> */
[----:B------:R-:W-:Y:S02]  /*67fc0*/  ISETP.GE.AND P0, PT, R201, UR37, PT ;  /* 0x00000025c9007c0c */ /* 0x000fe4000bf06270 */
[----:B------:R-:W-:Y:S01]  /*67fd0*/  IADD3 R206, R207, UR30, RZ ;  /* 0x0000001ecfce7c10 */ /* 0x000fe2000fffe0ff */
[----:B------:R-:W-:Y:S01]  /*67fe0*/  ULDC UR30, c[0x0][0x248] ;  /* 0x00009200001e7ab9 */ /* 0x000fe20000000800 */
[----:B------:R-:W-:Y:S01]  /*67ff0*/  ISETP.LT.AND P1, PT, R9, UR36, !P0 ;  /* 0x0000002409007c0c */ /* 0x000fe2000c721270 */
[----:B------:R-:W-:Y:S01]  /*68000*/  ULDC.64 UR36, c[0x0][0x228] ;  /* 0x00008a0000247ab9 */ /* 0x000fe20000000a00 */
[----:B------:R-:W-:Y:S01]  /*68010*/  ISETP.LT.AND P0, PT, R8, UR32, !P0 ;  /* 0x0000002008007c0c */ /* 0x000fe2000c701270 */
[----:B------:R-:W-:Y:S01]  /*68020*/  VIADD R205, R206, UR30 ;  /* 0x0000001ececd7c36 */ /* 0x000fe20008000000 */
[----:B------:R-:W-:Y:S01]  /*68030*/  ULDC UR30, c[0x0][0x248] ;  /* 0x00009200001e7ab9 */ /* 0x000fe20000000800 */
[----:B------:R-:W-:Y:S01]  /*68040*/  LOP3.LUT R13, R13, 0xfffffffe, RZ, 0xc0, !PT ;  /* 0xfffffffe0d0d7812 */ /* 0x000fe200078ec0ff */
[----:B------:R-:W-:Y:S01]  /*68050*/  ULDC UR32, c[0x0][0x22c] ;  /* 0x00008b0000207ab9 */ /* 0x000fe20000000800 */
[----:B------:R-:W-:Y:S01]  /*68060*/  VIADD R204, R205, UR30 ;  /* 0x0000001ecdcc7c36 */ /* 0x000fe20008000000 */
[----:B------:R-:W-:-:S03]  /*68070*/  ULDC UR30, c[0x0][0x248] ;  /* 0x00009200001e7ab9 */ /* 0x000fc60000000800 */
[----:B------:R-:W-:Y:S01]  /*68080*/  VIADD R203, R204, UR30 ;  /* 0x0000001ecccb7c36 */ /* 0x000fe20008000000 */
[----:B------:R-:W-:-:S03]  /*68090*/  ULDC UR30, c[0x0][0x248] ;  /* 0x00009200001e7ab9 */ /* 0x000fc60000000800 */
[----:B------:R-:W-:Y:S02]  /*680a0*/  @P0 LOP3.LUT R12, R12, 0x80000000, RZ, 0xfc, !PT ;  /* 0x800000000c0c0812 */ /* 0x000fe400078efcff */
[----:B------:R-:W-:Y:S02]  /*680b0*/  ISETP.GE.AND P0, PT, R200, UR31, PT ;  /* 0x0000001fc8007c0c */ /* 0x000fe4000bf06270 */
[----:B------:R-:W-:Y:S01]  /*680c0*/  IADD3 R202, R203, UR30, RZ ;  /* 0x0000001ecbca7c10 */ /* 0x000fe2000fffe0ff */
[----:B------:R-:W-:Y:S01]  /*680d0*/  ULDC UR30, c[0x0][0x228] ;  /* 0x00008a00001e7ab9 */ /* 0x000fe20000000800 */
[----:B------:R-:W-:Y:S02]  /*680e0*/  @P1 LOP3.LUT R13, R13, 0x1, RZ, 0xfc, !PT ;  /* 0x000000010d0d1812 */ /* 0x000fe400078efcff */
[----:B------:R-:W-:Y:S01]  /*680f0*/  ISETP.LT.AND P1, PT, R9, UR30, !P0 ;  /* 0x0000001e09007c0c */ /* 0x000fe2000c721270 */
[----:B------:R-:W-:Y:S01]  /*68100*/  ULDC UR30, c[0x0][0x248] ;  /* 0x00009200001e7ab9 */ /* 0x000fe20000000800 */
[----:B------:R-:W-:-:S02]  /*68110*/  ISETP.LT.AND P0, PT, R8, UR36, !P0 ;  /* 0x0000002408007c0c */ /* 0x000fc4000c701270 */
[----:B------:R-:W-:Y:S01]  /*68120*/  LOP3.LUT R12, R12, 0xbfffffff, RZ, 0xc0, !PT ;  /* 0xbfffffff0c0c7812 */ /* 0x000fe200078ec0ff */
[----:B------:R-:W-:Y:S01]  /*68130*/  VIADD R201, R202, UR30 ;  /* 0x0000001ecac97c36 */ /* 0x000fe20008000000 */
[----:B------:R-:W-:Y:S01]  /*68140*/  ULDC.64 UR30, c[0x0][0x228] ;  /* 0x00008a00001e7ab9 */ /* 0x000fe20000000a00 */
[----:B------:R-:W-:-:S06]  /*68150*/  ULDC UR36, c[0x0][0x228] ;  /* 0x00008a0000247ab9 */ /* 0x000fcc0000000800 */
        /* <DEDUP_REMOVED lines=18> */
[----:B------:R-:W-:Y:S01]  /*68280*/  ULDC UR49, c[0x0][0x228] ;  /* 0x00008a0000317ab9 */ /* 0x000fe20000000800 */
[----:B------:R-:W-:Y:S01]  /*68290*/  ISETP.LT.AND P0, PT, R8, UR48, !P0 ;  /* 0x0000003008007c0c */ /* 0x000fe2000c701270 */
[----:B------:R-:W-:Y:S01]  /*682a0*/  ULDC UR48, c[0x0][0x22c] ;  /* 0x00008b0000307ab9 */ /* 0x000fe20000000800 */
[----:B------:R-:W-:-:S09]  /*682b0*/  ULDC UR27, c[0x0][0x248] ;  /* 0x00009200001b7ab9 */ /* 0x000fd20000000800 */
        /* <DEDUP_REMOVED lines=179> */
[----:B------:R-:W-:Y:S01]  /*68df0*/  VIADD R157, R7, 0x5e ;  /* 0x0000005e079d7836 */ /* 0x000fe20000000000 */
[----:B------:R-:W-:Y:S01]  /*68e00*/  LOP3.LUT R11, R11, 0xffbfffff, RZ, 0xc0, !PT ;  /* 0xffbfffff0b0b7812 */ /* 0x000fe200078ec0ff */
[----:B------:R-:W-:-:S08]  /*68e10*/  ULDC UR49, c[0x0][0x228] ;  /* 0x00008a0000317ab9 */ /* 0x000fd00000000800 */
        /* <DEDUP_REMOVED lines=12> */
[----:B------:R-:W-:Y:S02]  /*68ee0*/  LOP3.LUT R11, R11, 0xfff7ffff, RZ, 0xc0, !PT ;  /* 0xfff7ffff0b0b7812 */ /* 0x000fe400078ec0ff */
[----:B------:R-:W-:Y:S01]  /*68ef0*/  IADD3 R198, R199, UR41, RZ ;  /* 0x00000029c7c67c10 */ /* 0x000fe2000fffe0ff */
[----:B------:R-:W-:Y:S01]  /*68f00*/  ULDC UR41, c[0x0][0x228] ;  /* 0x00008a0000297ab9 */ /* 0x000fe20000000800 */
[----:B------:R-:W-:Y:S02]  /*68f10*/  @P0 LOP3.LUT R11, R11, 0x80000, RZ, 0xfc, !PT ;  /* 0x000800000b0b0812 */ /* 0x000fe400078efcff */
[----:B------:R-:W-:Y:S01]  /*68f20*/  ISETP.GE.AND P0, PT, R178, UR50, PT ;  /* 0x00000032b2007c0c */ /* 0x000fe2000bf06270 */
[----:B------:R-:W-:Y:S01]  /*68f30*/  VIADD R197, R198, UR39 ;  /* 0x00000027c6c57c36 */ /* 0x000fe20008000000 */
[----:B------:R-:W-:Y:S01]  /*68f40*/  LOP3.LUT R11, R11, 0xfffbffff, RZ, 0xc0, !PT ;  /* 0xfffbffff0b0b7812 */ /* 0x000fe200078ec0ff */
[----:B------:R-:W-:Y:S01]  /*68f50*/  ULDC UR39, c[0x0][0x228] ;  /* 0x00008a0000277ab9 */ /* 0x000fe20000000800 */
[----:B------:R-:W-:Y:S01]  /*68f60*/  ISETP.LT.AND P1, PT, R9, UR41, !P0 ;  /* 0x0000002909007c0c */ /* 0x000fe2000c721270 */
[----:B------:R-:W-:Y:S01]  /*68f70*/  VIADD R196, R197, UR35 ;  /* 0x00000023c5c47c36 */ /* 0x000fe20008000000 */
[----:B------:R-:W-:Y:S01]  /*68f80*/  ISETP.LT.AND P0, PT, R8, UR53, !P0 ;  /* 0x0000003508007c0c */ /* 0x000fe2000c701270 */
[----:B------:R-:W-:Y:S01]  /*68f90*/  ULDC UR35, c[0x0][0x228] ;  /* 0x00008a0000237ab9 */ /* 0x000fe20000000800 */
[----:B------:R-:W-:Y:S01]  /*68fa0*/  ULDC UR41, c[0x0][0x248] ;  /* 0x0000920000297ab9 */ /* 0x000fe20000000800 */
[----:B------:R-:W-:-:S08]  /*68fb0*/  ULDC UR50, c[0x0][0x228] ;  /* 0x00008a0000327ab9 */ /* 0x000fd00000000800 */
[----:B------:R-:W-:Y:S01]  /*68fc0*/  @P1 LOP3.LUT R11, R11, 0x40000, RZ, 0xfc, !PT ;  /* 0x000400000b0b1812 */ /* 0x000fe200078efcff */
[----:B------:R-:W-:Y:S01]  /*68fd0*/  VIADD R195, R196, UR33 ;  /* 0x00000021c4c37c36 */ /* 0x000fe20008000000 */
[----:B------:R-:W-:Y:S01]  /*68fe0*/  ULDC UR33, c[0x0][0x228] ;  /* 0x00008a0000217ab9 */ /* 0x000fe20000000800 */
[----:B--2---:R1:W-:Y:S01]  /*68ff0*/  STSM.16.M88.4 [R0], R152 ;  /* 0x0000009800007844 */ /* 0x0043e20000000200 */
[----:B------:R-:W-:Y:S01]  /*69000*/  LOP3.LUT R11, R11, 0xfffdffff, RZ, 0xc0, !PT ;  /* 0xfffdffff0b0b7812 */ /* 0x000fe200078ec0ff */
[----:B------:R-:W-:-:S03]  /*69010*/  ULDC UR53, c[0x0][0x228] ;  /* 0x00008a0000357ab9 */ /* 0x000fc60000000800 */
[----:B------:R-:W-:Y:S02]  /*69020*/  @P0 LOP3.LUT R11, R11, 0x20000, RZ, 0xfc, !PT ;  /* 0x000200000b0b0812 */ /* 0x000fe400078efcff */
[----:B------:R-:W-:Y:S01]  /*69030*/  ISETP.GE.AND P0, PT, R177, UR52, PT ;  /* 0x00000034b1007c0c */ /* 0x000fe2000bf06270 */
[----:B------:R-:W-:-:S03]  /*69040*/  ULDC UR52, c[0x0][0x228] ;  /* 0x00008a0000347ab9 */ /* 0x000fc60000000800 */
[----:B------:R-:W-:Y:S01]  /*69050*/  ISETP.LT.AND P1, PT, R9, UR39, !P0 ;  /* 0x0000002709007c0c */ /* 0x000fe2000c721270 */
[----:B------:R-:W-:Y:S01]  /*69060*/  ULDC UR39, c[0x0][0x248] ;  /* 0x0000920000277ab9 */ /* 0x000fe20000000800 */
[----:B------:R-:W-:Y:S01]  /*69070*/  ISETP.LT.AND P0, PT, R8, UR55, !P0 ;  /* 0x0000003708007c0c */ /* 0x000fe2000c701270 */
[----:B------:R2:W-:Y:S01]  /*69080*/  STL [R1+0x15cc], R252 ;  /* 0x0015ccfc01007387 */ /* 0x0005e20000100800 */
[----:B------:R-:W-:Y:S02]  /*69090*/  LOP3.LUT R11, R11, 0xfffeffff, RZ, 0xc0, !PT ;  /* 0xfffeffff0b0b7812 */ /* 0x000fe400078ec0ff */
[----:B------:R-:W-:Y:S01]  /*690a0*/  IADD3 R194, R195, UR37, RZ ;  /* 0x00000025c3c27c10 */ /* 0x000fe2000fffe0ff */
[----:B------:R-:W-:Y:S01]  /*690b0*/  ULDC UR37, c[0x0][0x228] ;  /* 0x00008a0000257ab9 */ /* 0x000fe20000000800 */
[----:B-1----:R-:W-:Y:S01]  /*690c0*/  VIADD R155, R7, 0x5c ;  /* 0x0000005c079b7836 */ /* 0x002fe20000000000 */
[----:B------:R-:W-:-:S04]  /*690d0*/  ULDC UR55, c[0x0][0x22c] ;  /* 0x00008b0000377ab9 */ /* 0x000fc80000000800 */
        /* <DEDUP_REMOVED lines=12> */
[----:B------:R-:W-:Y:S01]  /*691a0*/  ULDC UR35, c[0x0][0x248] ;  /* 0x0000920000237ab9 */ /* 0x000fe20000000800 */
[----:B------:R-:W-:-:S07]  /*691b0*/  ULDC UR54, c[0x0][0x228] ;  /* 0x00008a0000367ab9 */ /* 0x000fce0000000800 */
[----:B------:R-:W-:-:S04]  /*691c0*/  @P1 LOP3.LUT R11, R11, 0x4000, RZ, 0xfc, !PT ;  /* 0x000040000b0b1812 */ /* 0x000fc800078efcff */
[----:B------:R-:W-:-:S04]  /*691d0*/  LOP3.LUT R11, R11, 0xffffdfff, RZ, 0xc0, !PT ;  /* 0xffffdfff0b0b7812 */ /* 0x000fc800078ec0ff */
[----:B------:R-:W-:Y:S02]  /*691e0*/  @P0 LOP3.LUT R11, R11, 0x2000, RZ, 0xfc, !PT ;  /* 0x000020000b0b0812 */ /* 0x000fe400078efcff */
[----:B------:R-:W-:Y:S01]  /*691f0*/  ISETP.GE.AND P0, PT, R175, UR56, PT ;  /* 0x00000038af007c0c */ /* 0x000fe2000bf06270 */
[----:B------:R-:W-:-:S03]  /*69200*/  ULDC UR56, c[0x0][0x22c] ;  /* 0x00008b0000387ab9 */ /* 0x000fc60000000800 */
[----:B------:R-:W-:Y:S01]  /*69210*/  ISETP.LT.AND P1, PT, R9, UR33, !P0 ;  /* 0x0000002109007c0c */ /* 0x000fe2000c721270 */
[----:B------:R-:W-:Y:S01]  /*69220*/  VIADD R191, R192, UR12 ;  /* 0x0000000cc0bf7c36 */ /* 0x000fe20008000000 */
        /* <DEDUP_REMOVED lines=21> */
[----:B------:R1:W-:Y:S01]  /*69380*/  STL [R1+0x15d4], R251 ;  /* 0x0015d4fb01007387 */ /* 0x0003e20000100800 */
[----:B------:R-:W-:Y:S01]  /*69390*/  ISETP.LT.AND P0, PT, R8, UR10, !P0 ;  /* 0x0000000a08007c0c */ /* 0x000fe2000c701270 */
[----:B------:R-:W-:Y:S01]  /*693a0*/  ULDC UR10, c[0x0][0x248] ;  /* 0x00009200000a7ab9 */ /* 0x000fe20000000800 */
[----:B------:R-:W-:Y:S01]  /*693b0*/  LOP3.LUT R11, R11, 0xfffffeff, RZ, 0xc0, !PT ;  /* 0xfffffeff0b0b7812 */ /* 0x000fe200078ec0ff */
[----:B------:R-:W-:-:S08]  /*693c0*/  ULDC UR31, c[0x0][0x228] ;  /* 0x00008a00001f7ab9 */ /* 0x000fd00000000800 */
[----:B------:R-:W-:-:S04]  /*693d0*/  @P1 LOP3.LUT R11, R11, 0x100, RZ, 0xfc, !PT ;  /* 0x000001000b0b1812 */ /* 0x000fc800078efcff */
[----:B------:R-:W-:-:S04]  /*693e0*/  LOP3.LUT R11, R11, 0xffffff7f, RZ, 0xc0, !PT ;  /* 0xffffff7f0b0b7812 */ /* 0x000fc800078ec0ff */
[----:B------:R-:W-:Y:S02]  /*693f0*/  @P0 LOP3.LUT R11, R11, 0x80, RZ, 0xfc, !PT ;  /* 0x000000800b0b0812 */ /* 0x000fe400078efcff */
[----:B------:R-:W-:Y:S02]  /*69400*/  ISETP.GE.AND P0, PT, R172, UR56, PT ;  /* 0x00000038ac007c0c */ /* 0x000fe4000bf06270 */
[----:B------:R-:W-:Y:S01]  /*69410*/  IADD3 R190, R191, UR11, RZ ;  /* 0x0000000bbfbe7c10 */ /* 0x000fe2000fffe0ff */
[----:B------:R-:W-:Y:S01]  /*69420*/  ULDC UR11, c[0x0][0x228] ;  /* 0x00008a00000b7ab9 */ /* 0x000fe20000000800 */
[----:B------:R-:W-:Y:S01]  /*69430*/  ISETP.LT.AND P1, PT, R9, UR57, !P0 ;  /* 0x0000003909007c0c */ /* 0x000fe2000c721270 */
[----:B------:R3:W-:Y:S01]  /*69440*/  STL [R1+0x15dc], R250 ;  /* 0x0015dcfa01007387 */ /* 0x0007e20000100800 */
[----:B------:R-:W-:Y:S02]  /*69450*/  ISETP.LT.AND P0, PT, R8, UR7, !P0 ;  /* 0x0000000708007c0c */ /* 0x000fe4000c701270 */
[----:B------:R-:W-:Y:S01]  /*69460*/  LOP3.LUT R11, R11, 0xffffffbf, RZ, 0xc0, !PT ;  /* 0xffffffbf0b0b7812 */ /* 0x000fe200078ec0ff */
[----:B------:R-:W-:Y:S01]  /*69470*/  VIADD R189, R190, UR9 ;  /* 0x00000009bebd7c36 */ /* 0x000fe20008000000 */
[----:B------:R-:W-:Y:S01]  /*69480*/  ULDC UR9, c[0x0][0x22c] ;  /* 0x00008b0000097ab9 */ /* 0x000fe20000000800 */
[----:B------:R-:W-:Y:S01]  /*69490*/  ULDC UR7, c[0x0][0x248] ;  /* 0x0000920000077ab9 */ /* 0x000fe20000000800 */
[C---:B------:R-:W-:Y:S01]  /*694a0*/  VIADD R154, R7.reuse, 0x5b ;  /* 0x0000005b079a7836 */ /* 0x040fe20000000000 */
[----:B------:R-:W-:Y:S01]  /*694b0*/  ULDC UR56, c[0x0][0x228] ;  /* 0x00008a0000387ab9 */ /* 0x000fe20000000800 */
[----:B------:R-:W-:Y:S01]  /*694c0*/  IADD3 R153, R7, 0x5a, RZ ;  /* 0x0000005a07997810 */ /* 0x000fe20007ffe0ff */
[----:B------:R-:W-:-:S02]  /*694d0*/  ULDC UR57, c[0x0][0x228] ;  /* 0x00008a0000397ab9 */ /* 0x000fc40000000800 */
        /* <DEDUP_REMOVED lines=12> */
[----:B------:R-:W-:Y:S01]  /*695a0*/  STL [R1+0x15e4], R249 ;  /* 0x0015e4f901007387 */ /* 0x000fe20000100800 */
[----:B------:R-:W-:Y:S01]  /*695b0*/  ULDC UR59, c[0x0][0x228] ;  /* 0x00008a00003b7ab9 */ /* 0x000fe20000000800 */
[----:B------:R-:W-:Y:S01]  /*695c0*/  VIADD R152, R7, 0x59 ;  /* 0x0000005907987836 */ /* 0x000fe20000000000 */
[----:B------:R-:W-:Y:S01]  /*695d0*/  LOP3.LUT R6, R6, 0x7fffffff, RZ, 0xc0, !PT ;  /* 0x7fffffff06067812 */ /* 0x000fe200078ec0ff */
[----:B------:R-:W-:-:S04]  /*695e0*/  ULDC UR58, c[0x0][0x228] ;  /* 0x00008a00003a7ab9 */ /* 0x000fc80000000800 */
[----:B------:R-:W-:-:S04]  /*695f0*/  @P1 LOP3.LUT R11, R11, 0x10, RZ, 0xfc, !PT ;  /* 0x000000100b0b1812 */ /* 0x000fc800078efcff */
[----:B------:R-:W-:-:S04]  /*69600*/  LOP3.LUT R11, R11, 0xfffffff7, RZ, 0xc0, !PT ;  /* 0xfffffff70b0b7812 */ /* 0x000fc800078ec0ff */
[----:B------:R-:W-:Y:S02]  /*69610*/  @P0 LOP3.LUT R11, R11, 0x8, RZ, 0xfc, !PT ;  /* 0x000000080b0b0812 */ /* 0x000fe400078efcff */
[----:B------:R-:W-:Y:S02]  /*69620*/  ISETP.GE.AND P0, PT, R170, UR60, PT ;  /* 0x0000003caa007c0c */ /* 0x000fe4000bf06270 */
[----:B------:R-:W-:Y:S01]  /*69630*/  IADD3 R186, R187, UR19, RZ ;  /* 0x00000013bbba7c10 */ /* 0x000fe2000fffe0ff */
[----:B------:R-:W-:Y:S01]  /*69640*/  ULDC UR19, c[0x0][0x22c] ;  /* 0x00008b0000137ab9 */ /* 0x000fe20000000800 */
[----:B------:R-:W-:Y:S01]  /*69650*/  ISETP.LT.AND P1, PT, R9, UR61, !P0 ;  /* 0x0000003d09007c0c */ /* 0x000fe2000c721270 */
[----:B------:R-:W-:Y:S01]  /*69660*/  STL [R1+0x15ec], R248 ;  /* 0x0015ecf801007387 */ /* 0x000fe20000100800 */
[----:B------:R-:W-:Y:S02]  /*69670*/  ISETP.LT.AND P0, PT, R8, UR11, !P0 ;  /* 0x0000000b08007c0c */ /* 0x000fe4000c701270 */
[----:B------:R-:W-:Y:S01]  /*69680*/  LOP3.LUT R11, R11, 0xfffffffb, RZ, 0xc0, !PT ;  /* 0xfffffffb0b0b7812 */ /* 0x000fe200078ec0ff */
[----:B------:R-:W-:Y:S01]  /*69690*/  VIADD R185, R186, UR21 ;  /* 0x00000015bab97c36 */ /* 0x000fe20008000000 */
[----:B------:R-:W-:Y:S01]  /*696a0*/  ULDC UR21, c[0x0][0x22c] ;  /* 0x00008b0000157ab9 */ /* 0x000fe20000000800 */
[----:B------:R-:W-:Y:S01]  /*696b0*/  STL [R1+0x15f0], R247 ;  /* 0x0015f0f701007387 */ /* 0x000fe20000100800 */
[----:B------:R-:W-:Y:S01]  /*696c0*/  ULDC UR60, c[0x0][0x248] ;  /* 0x00009200003c7ab9 */ /* 0x000fe20000000800 */
[----:B------:R-:W-:Y:S01]  /*696d0*/  ULDC UR11, c[0x0][0x228] ;  /* 0x00008a00000b7ab9 */ /* 0x000fe20000000800 */
[----:B------:R-:W-:Y:S01]  /*696e0*/  VIADD R23, R7, 0x58 ;  /* 0x0000005807177836 */ /* 0x000fe20000000000 */
[----:B------:R-:W-:-:S02]  /*696f0*/  ULDC UR61, c[0x0][0x228] ;  /* 0x00008a00003d7ab9 */ /* 0x000fc40000000800 */
        /* <DEDUP_REMOVED lines=10> */
[----:B------:R-:W-:Y:S01]  /*697a0*/  VIADD R183, R184, UR28 ;  /* 0x0000001cb8b77c36 */ /* 0x000fe20008000000 */
[----:B------:R-:W-:Y:S01]  /*697b0*/  ULDC UR28, c[0x0][0x22c] ;  /* 0x00008b00001c7ab9 */ /* 0x000fe20000000800 */
[----:B------:R-:W-:Y:S01]  /*697c0*/  STL [R1+0x15f8], R246 ;  /* 0x0015f8f601007387 */ /* 0x000fe20000100800 */
[----:B------:R-:W-:Y:S01]  /*697d0*/  ULDC UR9, c[0x0][0x248] ;  /* 0x0000920000097ab9 */ /* 0x000fe20000000800 */
[----:B------:R-:W-:-:S06]  /*697e0*/  ULDC UR14, c[0x0][0x228] ;  /* 0x00008a00000e7ab9 */ /* 0x000fcc0000000800 */
[----:B------:R-:W-:Y:S02]  /*697f0*/  @P0 LOP3.LUT R10, R10, 0x80000000, RZ, 0xfc, !PT ;  /* 0x800000000a0a0812 */ /* 0x000fe400078efcff */
[----:B------:R-:W-:Y:S02]  /*69800*/  ISETP.GE.AND P0, PT, R168, UR13, PT ;  /* 0x0000000da8007c0c */ /* 0x000fe4000bf06270 */
[----:B------:R-:W-:Y:S02]  /*69810*/  @P1 LOP3.LUT R11, R11, 0x1, RZ, 0xfc, !PT ;  /* 0x000000010b0b1812 */ /* 0x000fe400078efcff */
[----:B------:R-:W-:Y:S01]  /*69820*/  IADD3 R182, R183, UR32, RZ ;  /* 0x00000020b7b67c10 */ /* 0x000fe2000fffe0ff */
[----:B------:R-:W-:Y:S01]  /*69830*/  ULDC UR32, c[0x0][0x22c] ;  /* 0x00008b0000207ab9 */ /* 0x000fe20000000800 */
[----:B------:R-:W-:Y:S01]  /*69840*/  ISETP.LT.AND P1, PT, R9, UR12, !P0 ;  /* 0x0000000c09007c0c */ /* 0x000fe2000c721270 */
[----:B------:R-:W-:Y:S01]  /*69850*/  STL [R1+0x15fc], R245 ;  /* 0x0015fcf501007387 */ /* 0x000fe20000100800 */
[----:B------:R-:W-:-:S02]  /*69860*/  ISETP.LT.AND P0, PT, R8, UR17, !P0 ;  /* 0x0000001108007c0c */ /* 0x000fc4000c701270 */
[----:B------:R-:W-:Y:S01]  /*69870*/  LOP3.LUT R10, R10, 0xbfffffff, RZ, 0xc0, !PT ;  /* 0xbfffffff0a0a7812 */ /* 0x000fe200078ec0ff */
[----:B------:R-:W-:Y:S01]  /*69880*/  VIADD R181, R182, UR29 ;  /* 0x0000001db6b57c36 */ /* 0x000fe20008000000 */
[----:B------:R-:W-:Y:S01]  /*69890*/  ULDC UR29, c[0x0][0x22c] ;  /* 0x00008b00001d7ab9 */ /* 0x000fe20000000800 */
[----:B------:R-:W-:Y:S01]  /*698a0*/  STL [R1+0x1608], R244 ;  /* 0x001608f401007387 */ /* 0x000fe20000100800 */
[----:B------:R-:W-:Y:S01]  /*698b0*/  ULDC UR12, c[0x0][0x248] ;  /* 0x00009200000c7ab9 */ /* 0x000fe20000000800 */
[C---:B------:R-:W-:Y:S01]  /*698c0*/  IADD3 R22, R7.reuse, 0x57, RZ ;  /* 0x0000005707167810 */ /* 0x040fe20007ffe0ff */
[----:B------:R-:W-:Y:S01]  /*698d0*/  ULDC UR17, c[0x0][0x228] ;  /* 0x00008a0000117ab9 */ /* 0x000fe20000000800 */
[----:B--2---:R-:W-:Y:S01]  /*698e0*/  IADD3 R252, R7, 0x56, RZ ;  /* 0x0000005607fc7810 */ /* 0x004fe20007ffe0ff */
[----:B------:R-:W-:Y:S01]  /*698f0*/  ULDC UR13, c[0x0][0x228] ;  /* 0x00008a00000d7ab9 */ /* 0x000fe20000000800 */
[----:B------:R-:W-:-:S04]  /*69900*/  @P1 LOP3.LUT R10, R10, 0x40000000, RZ, 0xfc, !PT ;  /* 0x400000000a0a1812 */ /* 0x000fc800078efcff */
[----:B------:R-:W-:-:S04]  /*69910*/  LOP3.LUT R10, R10, 0xdfffffff, RZ, 0xc0, !PT ;  /* 0xdfffffff0a0a7812 */ /* 0x000fc800078ec0ff */
[----:B------:R-:W-:Y:S01]  /*69920*/  @P0 LOP3.LUT R10, R10, 0x20000000, RZ, 0xfc, !PT ;  /* 0x200000000a0a0812 */ /* 0x000fe200078efcff */
[----:B------:R-:W-:Y:S01]  /*69930*/  BAR.SYNC.DEFER_BLOCKING 0x0 ;  /* 0x0000000000007b1d */ /* 0x000fe20000010000 */
[----:B------:R-:W-:-:S04]  /*69940*/  ISETP.GE.AND P0, PT, R167, UR16, PT ;  /* 0x00000010a7007c0c */ /* 0x000fc8000bf06270 */
        /* <DEDUP_REMOVED lines=9> */
[----:B------:R-:W-:Y:S01]  /*699e0*/  ULDC UR18, c[0x0][0x228] ;  /* 0x00008a0000127ab9 */ /* 0x000fe20000000800 */
[----:B------:R-:W-:-:S03]  /*699f0*/  ULDC UR16, c[0x0][0x22c] ;  /* 0x00008b0000107ab9 */ /* 0x000fc60000000800 */
        /* <DEDUP_REMOVED lines=27> */
[----:B------:R-:W-:Y:S01]  /*69bb0*/  STL [R1+0x161c], R240 ;  /* 0x00161cf001007387 */ /* 0x000fe20000100800 */
[----:B------:R-:W-:Y:S01]  /*69bc0*/  ULDC UR21, c[0x0][0x248] ;  /* 0x0000920000157ab9 */ /* 0x000fe20000000800 */
[----:B------:R-:W-:-:S07]  /*69bd0*/  ULDC UR22, c[0x0][0x22c] ;  /* 0x00008b0000167ab9 */ /* 0x000fce0000000800 */
[----:B------:R-:W-:Y:S01]  /*69be0*/  @P1 LOP3.LUT R10, R10, 0x1000000, RZ, 0xfc, !PT ;  /* 0x010000000a0a1812 */ /* 0x000fe200078efcff */
[----:B------:R-:W-:-:S03]  /*69bf0*/  ULDC UR26, c[0x0][0x228] ;  /* 0x00008a00001a7ab9 */ /* 0x000fc60000000800 */
[----:B------:R-:W-:-:S04]  /*69c00*/  LOP3.LUT R10, R10, 0xff7fffff, RZ, 0xc0, !PT ;  /* 0xff7fffff0a0a7812 */ /* 0x000fc800078ec0ff */
[----:B------:R-:W-:Y:S02]  /*69c10*/  @P0 LOP3.LUT R10, R10, 0x800000, RZ, 0xfc, !PT ;  /* 0x008000000a0a0812 */ /* 0x000fe400078efcff */
[----:B------:R-:W-:Y:S02]  /*69c20*/  ISETP.GE.AND P0, PT, R164, UR24, PT ;  /* 0x00000018a4007c0c */ /* 0x000fe4000bf06270 */
[----:B------:R-:W-:Y:S01]  /*69c30*/  IADD3 R174, R175, UR10, RZ ;  /* 0x0000000aafae7c10 */ /* 0x000fe2000fffe0ff */
[----:B------:R-:W-:Y:S01]  /*69c40*/  STL [R1+0x1624], R239 ;  /* 0x001624ef01007387 */ /* 0x000fe20000100800 */
[----:B------:R-:W-:Y:S01]  /*69c50*/  ISETP.LT.AND P1, PT, R9, UR25, !P0 ;  /* 0x0000001909007c0c */ /* 0x000fe2000c721270 */
[----:B------:R-:W-:Y:S01]  /*69c60*/  ULDC UR10, c[0x0][0x228] ;  /* 0x00008a00000a7ab9 */ /* 0x000fe20000000800 */
[----:B------:R-:W-:Y:S02]  /*69c70*/  ISETP.LT.AND P0, PT, R8, UR38, !P0 ;  /* 0x0000002608007c0c */ /* 0x000fe4000c701270 */
[----:B------:R-:W-:Y:S01]  /*69c80*/  LOP3.LUT R10, R10, 0xffbfffff, RZ, 0xc0, !PT ;  /* 0xffbfffff0a0a7812 */ /* 0x000fe200078ec0ff */
[----:B------:R-:W-:Y:S01]  /*69c90*/  VIADD R173, R174, UR7 ;  /* 0x00000007aead7c36 */ /* 0x000fe20008000000 */
[----:B------:R-:W-:Y:S01]  /*69ca0*/  STL [R1+0x162c], R238 ;  /* 0x00162cee01007387 */ /* 0x000fe20000100800 */
[----:B------:R-:W-:Y:S01]  /*69cb0*/  ULDC UR24, c[0x0][0x248] ;  /* 0x0000920000187ab9 */ /* 0x000fe20000000800 */
        /* <DEDUP_REMOVED lines=9> */
[----:B------:R-:W-:Y:S01]  /*69d50*/  STL [R1+0x1634], R237 ;  /* 0x001634ed01007387 */ /* 0x000fe20000100800 */
[----:B------:R-:W-:Y:S01]  /*69d60*/  ISETP.LT.AND P1, PT, R9, UR34, !P0 ;  /* 0x0000002209007c0c */ /* 0x000fe2000c721270 */
[----:B------:R-:W-:Y:S01]  /*69d70*/  VIADD R171, R172, UR60 ;  /* 0x0000003cacab7c36 */ /* 0x000fe20008000000 */
[----:B------:R-:W-:Y:S01]  /*69d80*/  ISETP.LT.AND P0, PT, R8, UR40, !P0 ;  /* 0x0000002808007c0c */ /* 0x000fe2000c701270 */
[----:B------:R-:W-:Y:S01]  /*69d90*/  STL [R1+0x163c], R236 ;  /* 0x00163cec01007387 */ /* 0x000fe20000100800 */
[----:B------:R-:W-:Y:S01]  /*69da0*/  ULDC UR28, c[0x0][0x248] ;  /* 0x00009200001c7ab9 */ /* 0x000fe20000000800 */
[----:B------:R-:W-:Y:S01]  /*69db0*/  ULDC UR8, c[0x0][0x22c] ;  /* 0x00008b0000087ab9 */ /* 0x000fe20000000800 */
[----:B------:R-:W-:-:S07]  /*69dc0*/  ULDC UR34, c[0x0][0x22c] ;  /* 0x00008b0000227ab9 */ /* 0x000fce0000000800 */
[----:B------:R-:W-:Y:S01]  /*69dd0*/  @P1 LOP3.LUT R10, R10, 0x100000, RZ, 0xfc, !PT ;  /* 0x001000000a0a1812 */ /* 0x000fe200078efcff */
[----:B------:R-:W-:Y:S01]  /*69de0*/  ULDC UR60, c[0x0][0x22c] ;  /* 0x00008b00003c7ab9 */ /* 0x000fe20000000800 */
[----:B------:R-:W-:Y:S01]  /*69df0*/  IADD3 R170, R171, UR9, RZ ;  /* 0x00000009abaa7c10 */ /* 0x000fe2000fffe0ff */
[----:B------:R-:W-:Y:S01]  /*69e00*/  STL [R1+0x1640], R235 ;  /* 0x001640eb01007387 */ /* 0x000fe20000100800 */
[----:B------:R-:W-:Y:S01]  /*69e10*/  LOP3.LUT R10, R10, 0xfff7ffff, RZ, 0xc0, !PT ;  /* 0xfff7ffff0a0a7812 */ /* 0x000fe200078ec0ff */
[----:B------:R-:W-:Y:S01]  /*69e20*/  ULDC UR9, c[0x0][0x22c] ;  /* 0x00008b0000097ab9 */ /* 0x000fe20000000800 */
[----:B------:R-:W-:Y:S02]  /*69e30*/  ULDC UR40, c[0x0][0x228] ;  /* 0x00008a0000287ab9 */ /* 0x000fe40000000800 */
[----:B------:R-:W-:Y:S02]  /*69e40*/  @P0 LOP3.LUT R10, R10, 0x80000, RZ, 0xfc, !PT ;  /* 0x000800000a0a0812 */ /* 0x000fe400078efcff */
[----:B------:R-:W-:Y:S01]  /*69e50*/  ISETP.GE.AND P0, PT, R162, UR32, PT ;  /* 0x00000020a2007c0c */ /* 0x000fe2000bf06270 */
[----:B------:R-:W-:Y:S01]  /*69e60*/  STL [R1+0x1644], R234 ;  /* 0x001644ea01007387 */ /* 0x000fe20000100800 */
[----:B------:R-:W-:Y:S01]  /*69e70*/  LOP3.LUT R10, R10, 0xfffbffff, RZ, 0xc0, !PT ;  /* 0xfffbffff0a0a7812 */ /* 0x000fe200078ec0ff */
[----:B------:R-:W-:Y:S01]  /*69e80*/  VIADD R169, R170, UR12 ;  /* 0x0000000caaa97c36 */ /* 0x000fe20008000000 */
[----:B------:R-:W-:Y:S01]  /*69e90*/  ISETP.LT.AND P1, PT, R9, UR36, !P0 ;  /* 0x0000002409007c0c */ /* 0x000fe2000c721270 */
[----:B------:R-:W-:Y:S01]  /*69ea0*/  STL [R1+0x164c], R233 ;  /* 0x00164ce901007387 */ /* 0x000fe20000100800 */
[----:B------:R-:W-:Y:S01]  /*69eb0*/  ISETP.LT.AND P0, PT, R8, UR42, !P0 ;  /* 0x0000002a08007c0c */ /* 0x000fe2000c701270 */
[----:B------:R-:W-:Y:S01]  /*69ec0*/  VIADD R168, R169, UR15 ;  /* 0x0000000fa9a87c36 */ /* 0x000fe20008000000 */
[----:B------:R-:W-:Y:S01]  /*69ed0*/  ULDC UR32, c[0x0][0x248] ;  /* 0x0000920000207ab9 */ /* 0x000fe20000000800 */
[----:B------:R-:W-:Y:S01]  /*69ee0*/  ULDC UR12, c[0x0][0x22c] ;  /* 0x00008b00000c7ab9 */ /* 0x000fe20000000800 */
[----:B------:R-:W-:-:S07]  /*69ef0*/  ULDC UR36, c[0x0][0x22c] ;  /* 0x00008b0000247ab9 */ /* 0x000fce0000000800 */
[----:B------:R-:W-:Y:S01]  /*69f00*/  @P1 LOP3.LUT R10, R10, 0x40000, RZ, 0xfc, !PT ;  /* 0x000400000a0a1812 */ /* 0x000fe200078efcff */
[----:B------:R-:W-:Y:S01]  /*69f10*/  STL [R1+0x1650], R232 ;  /* 0x001650e801007387 */ /* 0x000fe20000100800 */
[----:B------:R-:W-:Y:S01]  /*69f20*/  ULDC UR15, c[0x0][0x228] ;  /* 0x00008a00000f7ab9 */ /* 0x000fe20000000800 */
[----:B------:R-:W-:Y:S01]  /*69f30*/  ULDC UR42, c[0x0][0x228] ;  /* 0x00008a00002a7ab9 */ /* 0x000fe20000000800 */
[----:B------:R-:W-:-:S04]  /*69f40*/  LOP3.LUT R10, R10, 0xfffdffff, RZ, 0xc0, !PT ;  /* 0xfffdffff0a0a7812 */ /* 0x000fc800078ec0ff */
        /* <DEDUP_REMOVED lines=8> */
[----:B------:R-:W-:Y:S01]  /*69fd0*/  ULDC UR29, c[0x0][0x248] ;  /* 0x00009200001d7ab9 */ /* 0x000fe20000000800 */
[----:B------:R-:W-:Y:S01]  /*69fe0*/  IADD3 R166, R167, UR21, RZ ;  /* 0x00000015a7a67c10 */ /* 0x000fe2000fffe0ff */
        /* <DEDUP_REMOVED lines=67> */
[----:B------:R-:W-:Y:S01]  /*6a420*/  ULDC UR39, c[0x0][0x228] ;  /* 0x00008a0000277ab9 */ /* 0x000fe20000000800 */
[----:B-1----:R-:W-:Y:S01]  /*6a430*/  VIADD R251, R7, 0x4b ;  /* 0x0000004b07fb7836 */ /* 0x002fe20000000000 */
[----:B------:R-:W-:-:S07]  /*6a440*/  ULDC UR49, c[0x0][0x22c] ;  /* 0x00008b0000317ab9 */ /* 0x000fce0000000800 */
[----:B------:R-:W-:Y:S01]  /*6a450*/  @P1 LOP3.LUT R10, R10, 0x100, RZ, 0xfc, !PT ;  /* 0x000001000a0a1812 */ /* 0x000fe200078efcff */
[----:B------:R-:W-:Y:S01]  /*6a460*/  STL [R1+0x16b4], R217 ;  /* 0x0016b4d901007387 */ /* 0x000fe20000100800 */
[----:B------:R-:W-:Y:S02]  /*6a470*/  ULDC UR52, c[0x0][0x228] ;  /* 0x00008a0000347ab9 */ /* 0x000fe40000000800 */
[----:B------:R-:W-:-:S04]  /*6a480*/  LOP3.LUT R10, R10, 0xffffff7f, RZ, 0xc0, !PT ;  /* 0xffffff7f0a0a7812 */ /* 0x000fc800078ec0ff */
[----:B------:R-:W-:Y:S02]  /*6a490*/  @P0 LOP3.LUT R10, R10, 0x80, RZ, 0xfc, !PT ;  /* 0x000000800a0a0812 */ /* 0x000fe400078efcff */
[----:B------:R-:W-:Y:S01]  /*6a4a0*/  ISETP.GE.AND P0, PT, R156, UR33, PT ;  /* 0x000000219c007c0c */ /* 0x000fe2000bf06270 */
[----:B------:R-:W-:Y:S01]  /*6a4b0*/  STL [R1+0x16bc], R216 ;  /* 0x0016bcd801007387 */ /* 0x000fe20000100800 */
[----:B------:R-:W-:Y:S01]  /*6a4c0*/  LOP3.LUT R10, R10, 0xffffffbf, RZ, 0xc0, !PT ;  /* 0xffffffbf0a0a7812 */ /* 0x000fe200078ec0ff */
[----:B------:R-:W-:Y:S01]  /*6a4d0*/  ULDC UR33, c[0x0][0x248] ;  /* 0x0000920000217ab9 */ /* 0x000fe20000000800 */
[----:B------:R-:W-:Y:S01]  /*6a4e0*/  ISETP.LT.AND P1, PT, R9, UR51, !P0 ;  /* 0x0000003309007c0c */ /* 0x000fe2000c721270 */
[----:B------:R-:W-:Y:S01]  /*6a4f0*/  STL [R1+0x16c0], R215 ;  /* 0x0016c0d701007387 */ /* 0x000fe20000100800 */
[----:B------:R-:W-:Y:S01]  /*6a500*/  ISETP.LT.AND P0, PT, R8, UR54, !P0 ;  /* 0x0000003608007c0c */ /* 0x000fe2000c701270 */
[----:B------:R-:W-:Y:S01]  /*6a510*/  ULDC UR54, c[0x0][0x228] ;  /* 0x00008a0000367ab9 */ /* 0x000fe20000000800 */
[----:B------:R-:W-:Y:S01]  /*6a520*/  IADD3 R158, R159, UR35, RZ ;  /* 0x000000239f9e7c10 */ /* 0x000fe2000fffe0ff */
[----:B---3--:R-:W-:Y:S01]  /*6a530*/  VIADD R250, R7, 0x105 ;  /* 0x0000010507fa7836 */ /* 0x008fe20000000000 */
        /* <DEDUP_REMOVED lines=29> */
[----:B------:R-:W-:Y:S01]  /*6a710*/  STL [R1+0x16e8], R209 ;  /* 0x0016e8d101007387 */ /* 0x000fe20000100800 */
[----:B------:R-:W-:Y:S01]  /*6a720*/  ULDC UR10, c[0x0][0x248] ;  /* 0x00009200000a7ab9 */ /* 0x000fe20000000800 */
[----:B------:R-:W-:Y:S01]  /*6a730*/  ULDC UR56, c[0x0][0x248] ;  /* 0x0000920000387ab9 */ /* 0x000fe20000000800 */
[----:B------:R-:W-:Y:S01]  /*6a740*/  ULDC UR53, c[0x0][0x248] ;  /* 0x0000920000357ab9 */ /* 0x000fe20000000800 */
[----:B------:R-:W-:Y:S01]  /*6a750*/  STL [R1+0x16ec], R208 ;  /* 0x0016ecd001007387 */ /* 0x000fe20000100800 */
[----:B------:R-:W-:-:S03]  /*6a760*/  ULDC UR31, c[0x0][0x22c] ;  /* 0x00008b00001f7ab9 */ /* 0x000fc60000000800 */
[----:B------:R-:W-:Y:S01]  /*6a770*/  @P1 LOP3.LUT R10, R10, 0x4, RZ, 0xfc, !PT ;  /* 0x000000040a0a1812 */ /* 0x000fe200078efcff */
[----:B------:R-:W-:Y:S03]  /*6a780*/  STL [R1+0x16f0], R207 ;  /* 0x0016f0cf01007387 */ /* 0x000fe60000100800 */
[----:B------:R-:W-:Y:S01]  /*6a790*/  LOP3.LUT R10, R10, 0xfffffffd, RZ, 0xc0, !PT ;  /* 0xfffffffd0a0a7812 */ /* 0x000fe200078ec0ff */
[----:B------:R-:W-:Y:S04]  /*6a7a0*/  STL [R1+0x16f8], R206 ;  /* 0x0016f8ce01007387 */ /* 0x000fe80000100800 */
[----:B------:R-:W-:Y:S01]  /*6a7b0*/  STL [R1+0x16fc], R205 ;  /* 0x0016fccd01007387 */ /* 0x000fe20000100800 */
[----:B------:R-:W-:-:S03]  /*6a7c0*/  @P0 LOP3.LUT R10, R10, 0x2, RZ, 0xfc, !PT ;  /* 0x000000020a0a0812 */ /* 0x000fc600078efcff */
[----:B------:R-:W-:Y:S01]  /*6a7d0*/  STL [R1+0x1708], R204 ;  /* 0x001708cc01007387 */ /* 0x000fe20000100800 */
[----:B------:R-:W-:Y:S01]  /*6a7e0*/  ISETP.GE.AND P0, PT, R153, UR7, PT ;  /* 0x0000000799007c0c */ /* 0x000fe2000bf06270 */
[----:B------:R-:W-:Y:S02]  /*6a7f0*/  ULDC UR7, c[0x0][0x248] ;  /* 0x0000920000077ab9 */ /* 0x000fe40000000800 */
[----:B------:R-:W-:Y:S04]  /*6a800*/  STL [R1+0x170c], R203 ;  /* 0x00170ccb01007387 */ /* 0x000fe80000100800 */
[----:B------:R-:W-:Y:S04]  /*6a810*/  STL [R1+0x1714], R202 ;  /* 0x001714ca01007387 */ /* 0x000fe80000100800 */
[----:B------:R-:W-:Y:S04]  /*6a820*/  STL [R1+0x1718], R201 ;  /* 0x001718c901007387 */ /* 0x000fe80000100800 */
[----:B------:R-:W-:Y:S01]  /*6a830*/  STL [R1+0x171c], R200 ;  /* 0x00171cc801007387 */ /* 0x000fe20000100800 */
[----:B------:R-:W-:Y:S01]  /*6a840*/  ISETP.LT.AND P1, PT, R9, UR57, !P0 ;  /* 0x0000003909007c0c */ /* 0x000fe2000c721270 */
[----:B------:R-:W-:-:S02]  /*6a850*/  ULDC UR57, c[0x0][0x248] ;  /* 0x0000920000397ab9 */ /* 0x000fc40000000800 */
[----:B------:R-:W-:Y:S01]  /*6a860*/  STL [R1+0x1724], R199 ;  /* 0x001724c701007387 */ /* 0x000fe20000100800 */
[----:B------:R-:W-:Y:S01]  /*6a870*/  ISETP.LT.AND P0, PT, R8, UR59, !P0 ;  /* 0x0000003b08007c0c */ /* 0x000fe2000c701270 */
[----:B------:R-:W-:Y:S02]  /*6a880*/  ULDC UR59, c[0x0][0x248] ;  /* 0x00009200003b7ab9 */ /* 0x000fe40000000800 */
        /* <DEDUP_REMOVED lines=12> */
[----:B------:R-:W-:Y:S01]  /*6a950*/  STL [R1+0x16d4], R186 ;  /* 0x0016d4ba01007387 */ /* 0x000fe20000100800 */
[----:B------:R-:W-:-:S03]  /*6a960*/  LOP3.LUT R10, R10, 0xfffffffe, RZ, 0xc0, !PT ;  /* 0xfffffffe0a0a7812 */ /* 0x000fc600078ec0ff */
[----:B------:R-:W-:Y:S01]  /*6a970*/  STL [R1+0x16c8], R185 ;  /* 0x0016c8b901007387 */ /* 0x000fe20000100800 */
[----:B------:R-:W-:-:S03]  /*6a980*/  @P0 LOP3.LUT R6, R6, 0x80000000, RZ, 0xfc, !PT ;  /* 0x8000000006060812 */ /* 0x000fc600078efcff */
[----:B------:R-:W-:Y:S01]  /*6a990*/  STL [R1+0x16b8], R184 ;  /* 0x0016b8b801007387 */ /* 0x000fe20000100800 */
[----:B------:R-:W-:Y:S01]  /*6a9a0*/  ISETP.GE.AND P0, PT, R152, UR8, PT ;  /* 0x0000000898007c0c */ /* 0x000fe2000bf06270 */
[----:B------:R-:W-:Y:S02]  /*6a9b0*/  ULDC UR8, c[0x0][0x248] ;  /* 0x0000920000087ab9 */ /* 0x000fe40000000800 */
[----:B------:R-:W-:Y:S04]  /*6a9c0*/  STL [R1+0x16b0], R183 ;  /* 0x0016b0b701007387 */ /* 0x000fe80000100800 */
[----:B------:R-:W-:Y:S01]  /*6a9d0*/  STL [R1+0x16a8], R182 ;  /* 0x0016a8b601007387 */ /* 0x000fe20000100800 */
[----:B------:R-:W-:-:S03]  /*6a9e0*/  @P1 LOP3.LUT R10, R10, 0x1, RZ, 0xfc, !PT ;  /* 0x000000010a0a1812 */ /* 0x000fc600078efcff */
        /* <DEDUP_REMOVED lines=11> */
[----:B------:R-:W-:Y:S01]  /*6aaa0*/  ISETP.LT.AND P0, PT, R8, UR11, !P0 ;  /* 0x0000000b08007c0c */ /* 0x000fe2000c701270 */
[----:B------:R-:W-:-:S02]  /*6aab0*/  ULDC UR11, c[0x0][0x248] ;  /* 0x00009200000b7ab9 */ /* 0x000fc40000000800 */
[----:B------:R-:W-:Y:S01]  /*6aac0*/  STL [R1+0x1638], R172 ;  /* 0x001638ac01007387 */ /* 0x000fe20000100800 */
[----:B------:R-:W-:-:S03]  /*6aad0*/  LOP3.LUT R6, R6, 0xbfffffff, RZ, 0xc0, !PT ;  /* 0xbfffffff06067812 */ /* 0x000fc600078ec0ff */
[----:B------:R-:W-:Y:S01]  /*6aae0*/  STL [R1+0x1630], R171 ;  /* 0x001630ab01007387 */ /* 0x000fe20000100800 */
[----:B------:R-:W-:Y:S01]  /*6aaf0*/  IADD3 R154, R155, UR55, RZ ;  /* 0x000000379b9a7c10 */ /* 0x000fe2000fffe0ff */
[----:B------:R-:W-:Y:S02]  /*6ab00*/  ULDC UR55, c[0x0][0x248] ;  /* 0x0000920000377ab9 */ /* 0x000fe40000000800 */
[----:B------:R-:W-:Y:S04]  /*6ab10*/  STL [R1+0x1628], R170 ;  /* 0x001628aa01007387 */ /* 0x000fe80000100800 */
[----:B------:R-:W-:Y:S04]  /*6ab20*/  STL [R1+0x1620], R169 ;  /* 0x001620a901007387 */ /* 0x000fe80000100800 */
[----:B------:R-:W-:Y:S01]  /*6ab30*/  STL [R1+0x1610], R168 ;  /* 0x001610a801007387 */ /* 0x000fe20000100800 */
[----:B------:R-:W-:-:S03]  /*6ab40*/  @P1 LOP3.LUT R6, R6, 0x40000000, RZ, 0xfc, !PT ;  /* 0x4000000006061812 */ /* 0x000fc600078efcff */
[----:B------:R-:W-:Y:S04]  /*6ab50*/  STL [R1+0x1604], R167 ;  /* 0x001604a701007387 */ /* 0x000fe80000100800 */
[----:B------:R-:W-:Y:S01]  /*6ab60*/  STL [R1+0x1600], R166 ;  /* 0x001600a601007387 */ /* 0x000fe20000100800 */
[----:B------:R-:W-:Y:S01]  /*6ab70*/  VIADD R153, R154, UR10 ;  /* 0x0000000a9a997c36 */ /* 0x000fe20008000000 */
[----:B------:R-:W-:Y:S01]  /*6ab80*/  LOP3.LUT R6, R6, 0xdfffffff, RZ, 0xc0, !PT ;  /* 0xdfffffff06067812 */ /* 0x000fe200078ec0ff */
[----:B------:R-:W-:Y:S01]  /*6ab90*/  ULDC UR10, c[0x0][0x248] ;  /* 0x00009200000a7ab9 */ /* 0x000fe20000000800 */
[----:B------:R-:W-:Y:S04]  /*6aba0*/  STL [R1+0x15f4], R165 ;  /* 0x0015f4a501007387 */ /* 0x000fe80000100800 */
[----:B------:R-:W-:Y:S04]  /*6abb0*/  STL [R1+0x15e8], R164 ;  /* 0x0015e8a401007387 */ /* 0x000fe80000100800 */
[----:B------:R-:W-:Y:S04]  /*6abc0*/  STL [R1+0x15e0], R163 ;  /* 0x0015e0a301007387 */ /* 0x000fe80000100800 */
[----:B------:R-:W-:Y:S01]  /*6abd0*/  STL [R1+0x15d8], R162 ;  /* 0x0015d8a201007387 */ /* 0x000fe20000100800 */
[----:B------:R-:W-:Y:S01]  /*6abe0*/  VIADD R152, R153, UR56 ;  /* 0x0000003899987c36 */ /* 0x000fe20008000000 */
[----:B------:R-:W-:Y:S01]  /*6abf0*/  @P0 LOP3.LUT R6, R6, 0x20000000, RZ, 0xfc, !PT ;  /* 0x2000000006060812 */ /* 0x000fe200078efcff */
[----:B------:R-:W-:Y:S01]  /*6ac00*/  ULDC UR56, c[0x0][0x248] ;  /* 0x0000920000387ab9 */ /* 0x000fe20000000800 */
[----:B------:R-:W-:Y:S04]  /*6ac10*/  STL [R1+0x15d0], R161 ;  /* 0x0015d0a101007387 */ /* 0x000fe80000100800 */
[----:B------:R-:W-:Y:S04]  /*6ac20*/  STL [R1+0x15c4], R160 ;  /* 0x0015c4a001007387 */ /* 0x000fe80000100800 */
[----:B------:R-:W-:Y:S01]  /*6ac30*/  STL [R1+0x15b8], R159 ;  /* 0x0015b89f01007387 */ /* 0x000fe20000100800 */
[----:B------:R-:W-:-:S03]  /*6ac40*/  ISETP.GE.AND P0, PT, R23, UR60, PT ;  /* 0x0000003c17007c0c */ /* 0x000fc6000bf06270 */
[----:B------:R-:W-:Y:S01]  /*6ac50*/  STL [R1+0x15b4], R158 ;  /* 0x0015b49e01007387 */ /* 0x000fe20000100800 */
[----:B------:R-:W-:Y:S01]  /*6ac60*/  VIADD R23, R152, UR53 ;  /* 0x0000003598177c36 */ /* 0x000fe20008000000 */
[----:B------:R-:W-:Y:S01]  /*6ac70*/  ULDC UR60, c[0x0][0x248] ;  /* 0x00009200003c7ab9 */ /* 0x000fe20000000800 */
[----:B------:R-:W-:Y:S01]  /*6ac80*/  ISETP.LT.AND P1, PT, R9, UR61, !P0 ;  /* 0x0000003d09007c0c */ /* 0x000fe2000c721270 */
[----:B------:R-:W-:Y:S01]  /*6ac90*/  STL [R1+0x15a8], R157 ;  /* 0x0015a89d01007387 */ /* 0x000fe20000100800 */
[----:B------:R-:W-:Y:S01]  /*6aca0*/  LOP3.LUT R6, R6, 0xefffffff, RZ, 0xc0, !PT ;  /* 0xefffffff06067812 */ /* 0x000fe200078ec0ff */
[----:B------:R-:W-:Y:S01]  /*6acb0*/  ULDC UR61, c[0x0][0x248] ;  /* 0x00009200003d7ab9 */ /* 0x000fe20000000800 */
[----:B------:R-:W-:Y:S01]  /*6acc0*/  ULDC UR53, c[0x0][0x228] ;  /* 0x00008a0000357ab9 */ /* 0x000fe20000000800 */
[----:B------:R-:W-:Y:S04]  /*6acd0*/  STL [R1+0x159c], R156 ;  /* 0x00159c9c01007387 */ /* 0x000fe80000100800 */
[----:B------:R-:W-:Y:S04]  /*6ace0*/  STL [R1+0x1594], R155 ;  /* 0x0015949b01007387 */ /* 0x000fe80000100800 */
[----:B------:R-:W-:Y:S04]  /*6acf0*/  STL [R1+0x158c], R154 ;  /* 0x00158c9a01007387 */ /* 0x000fe80000100800 */
[----:B------:R-:W-:Y:S04]  /*6ad00*/  STL [R1+0x1584], R153 ;  /* 0x0015849901007387 */ /* 0x000fe80000100800 */
[----:B------:R1:W-:Y:S04]  /*6ad10*/  STL [R1+0x1578], R152 ;  /* 0x0015789801007387 */ /* 0x0003e80000100800 */
[----:B-1----:R-:W2:Y:S04]  /*6ad20*/  LDL.LU R152, [R1+0xd50] ;  /* 0x000d500001987983 */ /* 0x002ea80000300800 */
[----:B------:R-:W2:Y:S04]  /*6ad30*/  LDL.LU R153, [R1+0xd58] ;  /* 0x000d580001997983 */ /* 0x000ea80000300800 */
[----:B------:R1:W-:Y:S04]  /*6ad40*/  STL [R1+0x156c], R23 ;  /* 0x00156c1701007387 */ /* 0x0003e80000100800 */
[----:B------:R-:W2:Y:S04]  /*6ad50*/  LDL.LU R154, [R1+0x950] ;  /* 0x00095000019a7983 */ /* 0x000ea80000300800 */
[----:B------:R-:W2:Y:S01]  /*6ad60*/  LDL.LU R155, [R1+0x958] ;  /* 0x00095800019b7983 */ /* 0x000ea20000300800 */
[----:B-1----:R-:W-:-:S05]  /*6ad70*/  VIADD R23, R23, UR57 ;  /* 0x0000003917177c36 */ /* 0x002fca0008000000 */
[----:B------:R1:W-:Y:S02]  /*6ad80*/  STL [R1+0x1564], R23 ;  /* 0x0015641701007387 */ /* 0x0003e40000100800 */
[----:B-1----:R-:W-:-:S05]  /*6ad90*/  IADD3 R23, R23, UR7, RZ ;  /* 0x0000000717177c10 */ /* 0x002fca000fffe0ff */
[----:B------:R1:W-:Y:S02]  /*6ada0*/  STL [R1+0x1558], R23 ;  /* 0x0015581701007387 */ /* 0x0003e40000100800 */
[----:B-1----:R-:W-:-:S05]  /*6adb0*/  VIADD R23, R23, UR59 ;  /* 0x0000003b17177c36 */ /* 0x002fca0008000000 */
[----:B------:R1:W-:Y:S02]  /*6adc0*/  STL [R1+0x154c], R23 ;  /* 0x00154c1701007387 */ /* 0x0003e40000100800 */
[----:B-1----:R-:W-:-:S05]  /*6add0*/  VIADD R23, R23, UR55 ;  /* 0x0000003717177c36 */ /* 0x002fca0008000000 */
[----:B------:R1:W-:Y:S02]  /*6ade0*/  STL [R1+0x1544], R23 ;  /* 0x0015441701007387 */ /* 0x0003e40000100800 */
[----:B-1----:R-:W-:-:S05]  /*6adf0*/  VIADD R23, R23, UR11 ;  /* 0x0000000b17177c36 */ /* 0x002fca0008000000 */
[----:B------:R1:W-:Y:S02]  /*6ae00*/  STL [R1+0x153c], R23 ;  /* 0x00153c1701007387 */ /* 0x0003e40000100800 */
[----:B-1----:R-:W-:-:S05]  /*6ae10*/  IADD3 R23, R23, UR8, RZ ;  /* 0x0000000817177c10 */ /* 0x002fca000fffe0ff */
[----:B------:R1:W-:Y:S02]  /*6ae20*/  STL [R1+0x1534], R23 ;  /* 0x0015341701007387 */ /* 0x0003e40000100800 */
[----:B-1----:R-:W-:-:S05]  /*6ae30*/  VIADD R23, R23, UR58 ;  /* 0x0000003a17177c36 */ /* 0x002fca0008000000 */
[----:B------:R1:W-:Y:S02]  /*6ae40*/  STL [R1+0x1528], R23 ;  /* 0x0015281701007387 */ /* 0x0003e40000100800 */
[----:B-1----:R-:W-:-:S05]  /*6ae50*/  IADD3 R23, R23, UR10, RZ ;  /* 0x0000000a17177c10 */ /* 0x002fca000fffe0ff */
[----:B------:R-:W-:Y:S01]  /*6ae60*/  VIADD R156, R23, UR60 ;  /* 0x0000003c179c7c36 */ /* 0x000fe20008000000 */
[----:B------:R1:W-:Y:S04]  /*6ae70*/  STL [R1+0x151c], R23 ;  /* 0x00151c1701007387 */ /* 0x0003e80000100800 */
[----:B------:R3:W-:Y:S04]  /*6ae80*/  STL [R1+0x1518], R156 ;  /* 0x0015189c01007387 */ /* 0x0007e80000100800 */
[----:B-1----:R-:W4:Y:S01]  /*6ae90*/  LDL.LU R23, [R1+0x1b94] ;  /* 0x001b940001177983 */ /* 0x002f220000300800 */
[----:B------:R-:W-:Y:S01]  /*6aea0*/  ISETP.LT.AND P0, PT, R8, UR14, !P0 ;  /* 0x0000000e08007c0c */ /* 0x000fe2000c701270 */
[----:B------:R-:W-:Y:S01]  /*6aeb0*/  ULDC UR14, c[0x0][0x248] ;  /* 0x00009200000e7ab9 */ /* 0x000fe20000000800 */
[----:B------:R-:W-:-:S04]  /*6aec0*/  @P1 LOP3.LUT R6, R6, 0x10000000, RZ, 0xfc, !PT ;  /* 0x1000000006061812 */ /* 0x000fc800078efcff */
[----:B------:R-:W-:-:S07]  /*6aed0*/  LOP3.LUT R6, R6, 0xf7ffffff, RZ, 0xc0, !PT ;  /* 0xf7ffffff06067812 */ /* 0x000fce00078ec0ff */
        /* <DEDUP_REMOVED lines=13> */
[----:B------:R-:W-:Y:S01]  /*6afb0*/  VIADD R252, R7, 0x55 ;  /* 0x0000005507fc7836 */ /* 0x000fe20000000000 */
[----:B------:R-:W-:Y:S02]  /*6afc0*/  ISETP.LT.AND P1, PT, R8, UR18, !P0 ;  /* 0x0000001208007c0c */ /* 0x000fe4000c721270 */
[----:B------:R-:W-:Y:S02]  /*6afd0*/  LOP3.LUT R6, R6, 0xfeffffff, RZ, 0xc0, !PT ;  /* 0xfeffffff06067812 */ /* 0x000fe400078ec0ff */
[----:B------:R-:W-:-:S07]  /*6afe0*/  ISETP.GE.AND P0, PT, R252, UR16, PT ;  /* 0x00000010fc007c0c */ /* 0x000fce000bf06270 */
[----:B------:R-:W-:Y:S02]  /*6aff0*/  @P2 LOP3.LUT R6, R6, 0x1000000, RZ, 0xfc, !PT ;  /* 0x0100000006062812 */ /* 0x000fe400078efcff */
[----:B------:R-:W-:Y:S02]  /*6b000*/  ISETP.LT.AND P2, PT, R9, UR15, !P0 ;  /* 0x0000000f09007c0c */ /* 0x000fe4000c741270 */
[----:B------:R-:W-:Y:S01]  /*6b010*/  LOP3.LUT R6, R6, 0xff7fffff, RZ, 0xc0, !PT ;  /* 0xff7fffff06067812 */ /* 0x000fe200078ec0ff */
[----:B------:R-:W-:-:S03]  /*6b020*/  VIADD R252, R7, 0x54 ;  /* 0x0000005407fc7836 */ /* 0x000fc60000000000 */
[----:B------:R-:W-:Y:S02]  /*6b030*/  @P1 LOP3.LUT R6, R6, 0x800000, RZ, 0xfc, !PT ;  /* 0x0080000006061812 */ /* 0x000fe400078efcff */
[----:B------:R-:W-:Y:S02]  /*6b040*/  ISETP.LT.AND P1, PT, R8, UR23, !P0 ;  /* 0x0000001708007c0c */ /* 0x000fe4000c721270 */
[----:B------:R-:W-:Y:S02]  /*6b050*/  LOP3.LUT R6, R6, 0xffbfffff, RZ, 0xc0, !PT ;  /* 0xffbfffff06067812 */ /* 0x000fe400078ec0ff */
[----:B------:R-:W-:Y:S02]  /*6b060*/  ISETP.GE.AND P0, PT, R252, UR20, PT ;  /* 0x00000014fc007c0c */ /* 0x000fe4000bf06270 */
[----:B------:R-:W-:Y:S02]  /*6b070*/  @P2 LOP3.LUT R6, R6, 0x400000, RZ, 0xfc, !PT ;  /* 0x0040000006062812 */ /* 0x000fe400078efcff */
[----:B------:R-:W-:-:S02]  /*6b080*/  ISETP.LT.AND P2, PT, R9, UR19, !P0 ;  /* 0x0000001309007c0c */ /* 0x000fc4000c741270 */
        /* <DEDUP_REMOVED lines=8> */
[----:B------:R-:W-:-:S04]  /*6b110*/  LOP3.LUT R6, R6, 0xfff7ffff, RZ, 0xc0, !PT ;  /* 0xfff7ffff06067812 */ /* 0x000fc800078ec0ff */
[----:B------:R-:W-:Y:S02]  /*6b120*/  @P1 LOP3.LUT R6, R6, 0x80000, RZ, 0xfc, !PT ;  /* 0x0008000006061812 */ /* 0x000fe400078efcff */
[----:B------:R-:W-:Y:S02]  /*6b130*/  ISETP.LT.AND P1, PT, R8, UR38, !P0 ;  /* 0x0000002608007c0c */ /* 0x000fe4000c721270 */
[----:B------:R-:W-:Y:S02]  /*6b140*/  IADD3 R252, R7, 0x52, RZ ;  /* 0x0000005207fc7810 */ /* 0x000fe40007ffe0ff */
[----:B------:R-:W-:Y:S02]  /*6b150*/  LOP3.LUT R6, R6, 0xfffbffff, RZ, 0xc0, !PT ;  /* 0xfffbffff06067812 */ /* 0x000fe400078ec0ff */
[----:B------:R-:W-:Y:S02]  /*6b160*/  ISETP.GE.AND P0, PT, R252, UR25, PT ;  /* 0x00000019fc007c0c */ /* 0x000fe4000bf06270 */
[----:B------:R-:W-:-:S02]  /*6b170*/  @P2 LOP3.LUT R6, R6, 0x40000, RZ, 0xfc, !PT ;  /* 0x0004000006062812 */ /* 0x000fc400078efcff */
        /* <DEDUP_REMOVED lines=42> */
[----:B------:R-:W-:Y:S01]  /*6b420*/  VIADD R252, R7, 0x4c ;  /* 0x0000004c07fc7836 */ /* 0x000fe20000000000 */
[----:B---3--:R-:W-:Y:S02]  /*6b430*/  IADD3 R156, R156, UR14, RZ ;  /* 0x0000000e9c9c7c10 */ /* 0x008fe4000fffe0ff */
[----:B------:R-:W-:Y:S02]  /*6b440*/  @P1 LOP3.LUT R6, R6, 0x80, RZ, 0xfc, !PT ;  /* 0x0000008006061812 */ /* 0x000fe400078efcff */
[----:B------:R-:W-:Y:S01]  /*6b450*/  ISETP.LT.AND P1, PT, R8, UR50, !P0 ;  /* 0x0000003208007c0c */ /* 0x000fe2000c721270 */
[----:B------:R-:W-:Y:S01]  /*6b460*/  STL [R1+0x150c], R156 ;  /* 0x00150c9c01007387 */ /* 0x000fe20000100800 */
[----:B------:R-:W-:Y:S02]  /*6b470*/  LOP3.LUT R6, R6, 0xffffffbf, RZ, 0xc0, !PT ;  /* 0xffffffbf06067812 */ /* 0x000fe400078ec0ff */
[----:B------:R-:W-:Y:S01]  /*6b480*/  ISETP.GE.AND P0, PT, R252, UR47, PT ;  /* 0x0000002ffc007c0c */ /* 0x000fe2000bf06270 */
[----:B------:R-:W-:-:S02]  /*6b490*/  VIADD R252, R156, UR56 ;  /* 0x000000389cfc7c36 */ /* 0x000fc40008000000 */
[----:B------:R-:W1:Y:S01]  /*6b4a0*/  LDS.128 R156, [R21] ;  /* 0x00000000159c7984 */ /* 0x000e620000000c00 */
[----:B------:R-:W-:Y:S01]  /*6b4b0*/  @P2 LOP3.LUT R6, R6, 0x40, RZ, 0xfc, !PT ;  /* 0x0000004006062812 */ /* 0x000fe200078efcff */
[----:B------:R-:W-:Y:S01]  /*6b4c0*/  BAR.SYNC.DEFER_BLOCKING 0x0 ;  /* 0x0000000000007b1d */ /* 0x000fe20000010000 */
[----:B------:R-:W-:Y:S02]  /*6b4d0*/  ISETP.LT.AND P2, PT, R9, UR39, !P0 ;  /* 0x0000002709007c0c */ /* 0x000fe4000c741270 */
[----:B------:R-:W-:-:S04]  /*6b4e0*/  LOP3.LUT R6, R6, 0xffffffef, RZ, 0xc0, !PT ;  /* 0xffffffef06067812 */ /* 0x000fc800078ec0ff */
[----:B------:R-:W-:Y:S02]  /*6b4f0*/  @P1 LOP3.LUT R6, R6, 0x10, RZ, 0xfc, !PT ;  /* 0x0000001006061812 */ /* 0x000fe400078efcff */
[----:B------:R-:W-:Y:S02]  /*6b500*/  ISETP.LT.AND P1, PT, R8, UR52, !P0 ;  /* 0x0000003408007c0c */ /* 0x000fe4000c721270 */
[----:B------:R-:W-:-:S04]  /*6b510*/  LOP3.LUT R6, R6, 0xfffffff7, RZ, 0xc0, !PT ;  /* 0xfffffff706067812 */ /* 0x000fc800078ec0ff */
[----:B------:R-:W-:Y:S02]  /*6b520*/  @P2 LOP3.LUT R6, R6, 0x8, RZ, 0xfc, !PT ;  /* 0x0000000806062812 */ /* 0x000fe400078efcff */
[----:B------:R-:W-:Y:S02]  /*6b530*/  ISETP.GE.AND P0, PT, R251, UR49, PT ;  /* 0x00000031fb007c0c */ /* 0x000fe4000bf06270 */
[----:B------:R-:W-:-:S04]  /*6b540*/  LOP3.LUT R6, R6, 0xfffffffb, RZ, 0xc0, !PT ;  /* 0xfffffffb06067812 */ /* 0x000fc800078ec0ff */
[----:B------:R-:W-:Y:S02]  /*6b550*/  @P1 LOP3.LUT R6, R6, 0x4, RZ, 0xfc, !PT ;  /* 0x0000000406061812 */ /* 0x000fe400078efcff */
[----:B------:R-:W-:Y:S02]  /*6b560*/  ISETP.LT.AND P1, PT, R9, UR35, !P0 ;  /* 0x0000002309007c0c */ /* 0x000fe4000c721270 */
[----:B------:R-:W-:Y:S02]  /*6b570*/  IADD3 R231, R252, UR61, RZ ;  /* 0x0000003dfce77c10 */ /* 0x000fe4000fffe0ff */
[----:B------:R-:W-:Y:S02]  /*6b580*/  ISETP.LT.AND P0, PT, R8, UR54, !P0 ;  /* 0x0000003608007c0c */ /* 0x000fe4000c701270 */
[----:B------:R-:W-:Y:S01]  /*6b590*/  LOP3.LUT R6, R6, 0xfffffffd, RZ, 0xc0, !PT ;  /* 0xfffffffd06067812 */ /* 0x000fe200078ec0ff */
[----:B------:R-:W-:Y:S01]  /*6b5a0*/  VIADD R230, R231, UR17 ;  /* 0x00000011e7e67c36 */ /* 0x000fe20008000000 */
[----:B-1----:R1:W-:Y:S05]  /*6b5b0*/  STL.64 [R1+0x140], R156 ;  /* 0x0001409c01007387 */ /* 0x0023ea0000100a00 */
[----:B------:R-:W-:Y:S01]  /*6b5c0*/  @P1 LOP3.LUT R6, R6, 0x2, RZ, 0xfc, !PT ;  /* 0x0000000206061812 */ /* 0x000fe200078efcff */
[----:B------:R-:W-:Y:S03]  /*6b5d0*/  STL.64 [R1+0x148], R158 ;  /* 0x0001489e01007387 */ /* 0x000fe60000100a00 */
[----:B------:R-:W-:-:S02]  /*6b5e0*/  LOP3.LUT R6, R6, 0xfffffffe, RZ, 0xc0, !PT ;  /* 0xfffffffe06067812 */ /* 0x000fc400078ec0ff */
[----:B-1----:R-:W-:Y:S02]  /*6b5f0*/  IADD3 R156, R230, UR9, RZ ;  /* 0x00000009e69c7c10 */ /* 0x002fe4000fffe0ff */
[----:B------:R-:W-:-:S03]  /*6b600*/  @P0 LOP3.LUT R6, R6, 0x1, RZ, 0xfc, !PT ;  /* 0x0000000106060812 */ /* 0x000fc600078efcff */
[----:B------:R1:W-:Y:S01]  /*6b610*/  STL [R1+0x1740], R156 ;  /* 0x0017409c01007387 */ /* 0x0003e20000100800 */
[----:B------:R-:W-:-:S05]  /*6b620*/  VIADD R251, R7, 0x4a ;  /* 0x0000004a07fb7836 */ /* 0x000fca0000000000 */
[----:B------:R-:W-:Y:S01]  /*6b630*/  ISETP.GE.AND P2, PT, R251, UR51, PT ;  /* 0x00000033fb007c0c */ /* 0x000fe2000bf46270 */
[----:B------:R-:W-:Y:S01]  /*6b640*/  VIADD R251, R7, 0x49 ;  /* 0x0000004907fb7836 */ /* 0x000fe20000000000 */
[----:B------:R-:W-:-:S04]  /*6b650*/  LOP3.LUT R6, R6, 0xffffffdf, RZ, 0xc0, !PT ;  /* 0xffffffdf06067812 */ /* 0x000fc800078ec0ff */
[----:B------:R-:W-:Y:S02]  /*6b660*/  ISETP.GE.AND P4, PT, R251, UR31, PT ;  /* 0x0000001ffb007c0c */ /* 0x000fe4000bf86270 */
[C---:B------:R-:W-:Y:S02]  /*6b670*/  ISETP.LT.AND P1, PT, R9.reuse, UR33, !P2 ;  /* 0x0000002109007c0c */ /* 0x040fe4000d721270 */
[----:B------:R-:W-:Y:S02]  /*6b680*/  ISETP.LT.AND P2, PT, R8, UR37, !P2 ;  /* 0x0000002508007c0c */ /* 0x000fe4000d741270 */
[----:B------:R-:W-:Y:S02]  /*6b690*/  ISETP.LT.AND P3, PT, R9, UR53, !P4 ;  /* 0x0000003509007c0c */ /* 0x000fe4000e761270 */
[----:B----4-:R-:W-:-:S04]  /*6b6a0*/  ISETP.GE.AND P0, PT, R250, R23, PT ;  /* 0x00000017fa00720c */ /* 0x010fc80003f06270 */
[----:B------:R-:W-:-:S13]  /*6b6b0*/  ISETP.LT.AND P5, PT, R8, UR6, !P0 ;  /* 0x0000000608007c0c */ /* 0x000fda000c7a1270 */
[----:B------:R-:W-:Y:S01]  /*6b6c0*/  @P5 LOP3.LUT R6, R6, 0x20, RZ, 0xfc, !PT ;  /* 0x0000002006065812 */ /* 0x000fe200078efcff */
[----:B------:R-:W-:Y:S01]  /*6b6d0*/  STL [R1+0x1c30], R12 ;  /* 0x001c300c01007387 */ /* 0x000fe20000100800 */
[----:B------:R-:W-:Y:S02]  /*6b6e0*/  LOP3.LUT R20, R20, 0xffdfffff, RZ, 0xc0, !PT ;  /* 0xffdfffff14147812 */ /* 0x000fe400078ec0ff */
[----:B------:R-:W-:Y:S01]  /*6b6f0*/  LOP3.LUT R22, R22, 0xfffff7ff, RZ, 0xc0, !PT ;  /* 0xfffff7ff16167812 */ /* 0x000fe200078ec0ff */
[----:B------:R-:W-:Y:S01]  /*6b700*/  STL [R1+0x1c2c], R13 ;  /* 0x001c2c0d01007387 */ /* 0x000fe20000100800 */
[----:B------:R-:W-:-:S03]  /*6b710*/  @P0 LOP3.LUT R20, R20, 0x200000, RZ, 0xfc, !PT ;  /* 0x0020000014140812 */ /* 0x000fc600078efcff */
[----:B--2---:R2:W-:Y:S01]  /*6b720*/  STSM.16.M88.4 [R0], R152 ;  /* 0x0000009800007844 */ /* 0x0045e20000000200 */
[----:B------:R-:W-:Y:S01]  /*6b730*/  IMAD.MOV.U32 R162, RZ, RZ, R24 ;  /* 0x000000ffffa27224 */ /* 0x000fe200078e0018 */
[----:B------:R-:W-:Y:S01]  /*6b740*/  MOV R163, R26 ;  /* 0x0000001a00a37202 */ /* 0x000fe20000000f00 */
[----:B------:R-:W-:Y:S01]  /*6b750*/  ULDC UR6, c[0x0][0x22c] ;  /* 0x00008b0000067ab9 */ /* 0x000fe20000000800 */
[----:B------:R-:W-:Y:S01]  /*6b760*/  STL [R1+0x1c28], R14 ;  /* 0x001c280e01007387 */ /* 0x000fe20000100800 */
[----:B------:R-:W-:Y:S01]  /*6b770*/  ULDC.64 UR8, c[0x0][0x228] ;  /* 0x00008a0000087ab9 */ /* 0x000fe20000000a00 */
[----:B------:R-:W-:Y:S01]  /*6b780*/  BAR.SYNC.DEFER_BLOCKING 0x0 ;  /* 0x0000000000007b1d */ /* 0x000fe20000010000 */
[----:B------:R-:W-:-:S05]  /*6b790*/  LOP3.LUT P0, RZ, R6, 0x800, RZ, 0xc0, !PT ;  /* 0x0000080006ff7812 */ /* 0x000fca000780c0ff */
[----:B------:R-:W-:Y:S04]  /*6b7a0*/  STL [R1+0x1c24], R15 ;  /* 0x001c240f01007387 */ /* 0x000fe80000100800 */
[----:B------:R-:W-:Y:S04]  /*6b7b0*/  STL [R1+0x1c14], R16 ;  /* 0x001c141001007387 */ /* 0x000fe80000100800 */
[----:B------:R-:W-:Y:S01]  /*6b7c0*/  @P0 LOP3.LUT R22, R22, 0x800, RZ, 0xfc, !PT ;  /* 0x0000080016160812 */ /* 0x000fe200078efcff */
[----:B------:R-:W-:Y:S01]  /*6b7d0*/  STL [R1+0x1c10], R17 ;  /* 0x001c101101007387 */ /* 0x000fe20000100800 */
[----:B------:R-:W-:-:S02]  /*6b7e0*/  LOP3.LUT P0, RZ, R6, 0x8, RZ, 0xc0, !PT ;  /* 0x0000000806ff7812 */ /* 0x000fc4000780c0ff */
[----:B------:R-:W-:Y:S01]  /*6b7f0*/  LOP3.LUT R22, R22, 0xffffefff, RZ, 0xc0, !PT ;  /* 0xffffefff16167812 */ /* 0x000fe200078ec0ff */
[----:B------:R-:W-:Y:S04]  /*6b800*/  STL [R1+0x1bfc], R18 ;  /* 0x001bfc1201007387 */ /* 0x000fe80000100800 */
[----:B------:R-:W-:Y:S04]  /*6b810*/  STL [R1+0x1bf8], R19 ;  /* 0x001bf81301007387 */ /* 0x000fe80000100800 */
[----:B------:R-:W-:Y:S02]  /*6b820*/  STL [R1+0x1bcc], R252 ;  /* 0x001bccfc01007387 */ /* 0x000fe40000100800 */
[----:B------:R-:W-:-:S02]  /*6b830*/  @P0 LOP3.LUT R22, R22, 0x1000, RZ, 0xfc, !PT ;  /* 0x0000100016160812 */ /* 0x000fc400078efcff */
[----:B------:R-:W-:Y:S01]  /*6b840*/  STL [R1+0x1bc8], R231 ;  /* 0x001bc8e701007387 */ /* 0x000fe20000100800 */
[----:B------:R-:W-:Y:S02]  /*6b850*/  LOP3.LUT P0, RZ, R6, 0x4, RZ, 0xc0, !PT ;  /* 0x0000000406ff7812 */ /* 0x000fe4000780c0ff */
[----:B------:R-:W-:Y:S01]  /*6b860*/  LOP3.LUT R22, R22, 0xffffdfff, RZ, 0xc0, !PT ;  /* 0xffffdfff16167812 */ /* 0x000fe200078ec0ff */
[----:B------:R-:W-:Y:S04]  /*6b870*/  STL [R1+0x1bc4], R230 ;  /* 0x001bc4e601007387 */ /* 0x000fe80000100800 */
[----:B------:R-:W-:Y:S04]  /*6b880*/  STL [R1+0x1be4], R20 ;  /* 0x001be41401007387 */ /* 0x000fe80000100800 */
[----:B-1----:R-:W3:Y:S02]  /*6b890*/  LDL.LU R156, [R1+0x550] ;  /* 0x00055000019c7983 */ /* 0x002ee40000300800 */
[----:B------:R-:W-:-:S02]  /*6b8a0*/  @P0 LOP3.LUT R22, R22, 0x2000, RZ, 0xfc, !PT ;  /* 0x0000200016160812 */ /* 0x000fc400078efcff */
[----:B------:R-:W3:Y:S01]  /*6b8b0*/  LDL.LU R157, [R1+0x558] ;  /* 0x00055800019d7983 */ /* 0x000ee20000300800 */
[----:B------:R-:W-:Y:S02]  /*6b8c0*/  LOP3.LUT P0, RZ, R6, 0x2, RZ, 0xc0, !PT ;  /* 0x0000000206ff7812 */ /* 0x000fe4000780c0ff */
[----:B------:R-:W-:Y:S01]  /*6b8d0*/  LOP3.LUT R22, R22, 0xffffbfff, RZ, 0xc0, !PT ;  /* 0xffffbfff16167812 */ /* 0x000fe200078ec0ff */
[----:B------:R-:W3:Y:S04]  /*6b8e0*/  LDL.LU R158, [R1+0x150] ;  /* 0x00015000019e7983 */ /* 0x000ee80000300800 */
[----:B------:R-:W3:Y:S04]  /*6b8f0*/  LDL.LU R159, [R1+0x158] ;  /* 0x00015800019f7983 */ /* 0x000ee80000300800 */
[----:B------:R-:W1:Y:S02]  /*6b900*/  LDS.128 R12, [R21] ;  /* 0x00000000150c7984 */ /* 0x000e640000000c00 */
[----:B------:R-:W-:-:S02]  /*6b910*/  @P0 LOP3.LUT R22, R22, 0x4000, RZ, 0xfc, !PT ;  /* 0x0000400016160812 */ /* 0x000fc400078efcff */
[----:B--2---:R-:W2:Y:S01]  /*6b920*/  LDL.LU R152, [R1+0xd54] ;  /* 0x000d540001987983 */ /* 0x004ea20000300800 */
[----:B------:R-:W-:Y:S01]  /*6b930*/  BAR.SYNC.DEFER_BLOCKING 0x0 ;  /* 0x0000000000007b1d */ /* 0x000fe20000010000 */
[----:B------:R-:W-:-:S05]  /*6b940*/  LOP3.LUT P0, RZ, R6, 0x1, RZ, 0xc0, !PT ;  /* 0x0000000106ff7812 */ /* 0x000fca000780c0ff */
[----:B-1----:R-:W-:Y:S04]  /*6b950*/  STL.64 [R1+0xd40], R12 ;  /* 0x000d400c01007387 */ /* 0x002fe80000100a00 */
[----:B------:R-:W-:Y:S04]  /*6b960*/  STL.64 [R1+0xd48], R14 ;  /* 0x000d480e01007387 */ /* 0x000fe80000100a00 */
[----:B------:R-:W2:Y:S04]  /*6b970*/  LDL.LU R153, [R1+0xd5c] ;  /* 0x000d5c0001997983 */ /* 0x000ea80000300800 */
[----:B------:R-:W2:Y:S04]  /*6b980*/  LDL.LU R154, [R1+0x954] ;  /* 0x00095400019a7983 */ /* 0x000ea80000300800 */
[----:B------:R-:W2:Y:S04]  /*6b990*/  LDL.LU R155, [R1+0x95c] ;  /* 0x00095c00019b7983 */ /* 0x000ea80000300800 */
[----:B---3--:R1:W-:Y:S01]  /*6b9a0*/  STSM.16.M88.4 [R0], R156 ;  /* 0x0000009c00007844 */ /* 0x0083e20000000200 */
[----:B------:R-:W-:Y:S06]  /*6b9b0*/  BAR.SYNC.DEFER_BLOCKING 0x0 ;  /* 0x0000000000007b1d */ /* 0x000fec0000010000 */
[----:B-1----:R-:W3:Y:S04]  /*6b9c0*/  LDL.LU R156, [R1+0x554] ;  /* 0x00055400019c7983 */ /* 0x002ee80000300800 */
[----:B------:R-:W1:Y:S01]  /*6b9d0*/  LDS.128 R12, [R21] ;  /* 0x00000000150c7984 */ /* 0x000e620000000c00 */
[----:B------:R-:W-:Y:S06]  /*6b9e0*/  BAR.SYNC.DEFER_BLOCKING 0x0 ;  /* 0x0000000000007b1d */ /* 0x000fec0000010000 */
[----:B--2---:R2:W-:Y:S04]  /*6b9f0*/  STSM.16.M88.4 [R0], R152 ;  /* 0x0000009800007844 */ /* 0x0045e80000000200 */
[----:B-1----:R-:W-:Y:S04]  /*6ba00*/  STL.64 [R1+0x950], R12 ;  /* 0x0009500c01007387 */ /* 0x002fe80000100a00 */
[----:B------:R-:W-:Y:S01]  /*6ba10*/  STL.64 [R1+0x958], R14 ;  /* 0x0009580e01007387 */ /* 0x000fe20000100a00 */
[----:B------:R-:W-:Y:S06]  /*6ba20*/  BAR.SYNC.DEFER_BLOCKING 0x0 ;  /* 0x0000000000007b1d */ /* 0x000fec0000010000 */
[----:B------:R-:W3:Y:S04]  /*6ba30*/  LDL.LU R157, [R1+0x55c] ;  /* 0x00055c00019d7983 */ /* 0x000ee80000300800 */
[----:B------:R-:W3:Y:S04]  /*6ba40*/  LDL.LU R158, [R1+0x154] ;  /* 0x00015400019e7983 */ /* 0x000ee80000300800 */
[----:B------:R-:W3:Y:S04]  /*6ba50*/  LDL.LU R159, [R1+0x15c] ;  /* 0x00015c00019f7983 */ /* 0x000ee80000300800 */
[----:B--2---:R-:W2:Y:S04]  /*6ba60*/  LDL.LU R152, [R1+0xd60] ;  /* 0x000d600001987983 */ /* 0x004ea80000300800 */
[----:B------:R-:W1:Y:S01]  /*6ba70*/  LDS.128 R12, [R21] ;  /* 0x00000000150c7984 */ /* 0x000e620000000c00 */
[----:B------:R-:W-:Y:S06]  /*6ba80*/  BAR.SYNC.DEFER_BLOCKING 0x0 ;  /* 0x0000000000007b1d */ /* 0x000fec0000010000 */
        /* <DEDUP_REMOVED lines=59> */
[----:B------:R-:W-:Y:S01]  /*6be40*/  BAR.SYNC.DEFER_BLOCKING 0x0 ;  /* 0x0000000000007b1d */ /* 0x000fe20000010000 */
[----:B-1----:R-:W-:-:S05]  /*6be50*/  IMAD.MOV.U32 R16, RZ, RZ, R12 ;  /* 0x000000ffff107224 */ /* 0x002fca00078e000c */
[----:B------:R-:W-:Y:S04]  /*6be60*/  STL [R1+0xd64], R13 ;  /* 0x000d640d01007387 */ /* 0x000fe80000100800 */
[----:B------:R-:W-:Y:S04]  /*6be70*/  STL.64 [R1+0xd68], R14 ;  /* 0x000d680e01007387 */ /* 0x000fe80000100a00 */
[----:B------:R-:W-:Y:S04]  /*6be80*/  STL [R1+0x1c18], R16 ;  /* 0x001c181001007387 */ /* 0x000fe80000100800 */
        /* <DEDUP_REMOVED lines=50> */
[----:B-1----:R-:W-:Y:S04]  /*6c1b0*/  STL.64 [R1+0x980], R12 ;  /* 0x0009800c01007387 */ /* 0x002fe80000100a00 */
[----:B--2---:R1:W-:Y:S04]  /*6c1c0*/  STSM.16.M88.4 [R0], R152 ;  /* 0x0000009800007844 */ /* 0x0043e80000000200 */
[----:B------:R-:W-:Y:S04]  /*6c1d0*/  STL.64 [R1+0x988], R14 ;  /* 0x0009880e01007387 */ /* 0x000fe80000100a00 */
[----:B------:R-:W3:Y:S01]  /*6c1e0*/  LDL.LU R157, [R1+0x58c] ;  /* 0x00058c00019d7983 */ /* 0x000ee20000300800 */
[----:B------:R-:W-:Y:S06]  /*6c1f0*/  BAR.SYNC.DEFER_BLOCKING 0x0 ;  /* 0x0000000000007b1d */ /* 0x000fec0000010000 */
[----:B------:R-:W3:Y:S04]  /*6c200*/  LDL.LU R158, [R1+0x184] ;  /* 0x00018400019e7983 */ /* 0x000ee80000300800 */
[----:B------:R-:W3:Y:S04]  /*6c210*/  LDL.LU R159, [R1+0x18c] ;  /* 0x00018c00019f7983 */ /* 0x000ee80000300800 */
[----:B-1----:R-:W2:Y:S04]  /*6c220*/  LDL.LU R152, [R1+0xd90] ;  /* 0x000d900001987983 */ /* 0x002ea80000300800 */
        /* <DEDUP_REMOVED lines=71> */
[----:B------:R-:W-:Y:S01]  /*6c6a0*/  BAR.SYNC.DEFER_BLOCKING 0x0 ;  /* 0x0000000000007b1d */ /* 0x000fe20000010000 */
[----:B-1----:R-:W-:-:S05]  /*6c6b0*/  IMAD.MOV.U32 R18, RZ, RZ, R14 ;  /* 0x000000ffff127224 */ /* 0x002fca00078e000e */
[----:B--2---:R1:W-:Y:S04]  /*6c6c0*/  STSM.16.M88.4 [R0], R152 ;  /* 0x0000009800007844 */ /* 0x0043e80000000200 */
[----:B------:R-:W-:Y:S04]  /*6c6d0*/  STL.64 [R1+0x9a0], R12 ;  /* 0x0009a00c01007387 */ /* 0x000fe80000100a00 */
[----:B------:R-:W-:Y:S01]  /*6c6e0*/  STL [R1+0x9ac], R15 ;  /* 0x0009ac0f01007387 */ /* 0x000fe20000100800 */
[----:B------:R-:W-:Y:S06]  /*6c6f0*/  BAR.SYNC.DEFER_BLOCKING 0x0 ;  /* 0x0000000000007b1d */ /* 0x000fec0000010000 */
[----:B------:R-:W-:Y:S04]  /*6c700*/  STL [R1+0x1c00], R18 ;  /* 0x001c001201007387 */ /* 0x000fe80000100800 */
[----:B------:R-:W3:Y:S04]  /*6c710*/  LDL.LU R157, [R1+0x5ac] ;  /* 0x0005ac00019d7983 */ /* 0x000ee80000300800 */
[----:B------:R-:W3:Y:S04]  /*6c720*/  LDL.LU R158, [R1+0x1a4] ;  /* 0x0001a400019e7983 */ /* 0x000ee80000300800 */
[----:B------:R-:W3:Y:S04]  /*6c730*/  LDL.LU R159, [R1+0x1ac] ;  /* 0x0001ac00019f7983 */ /* 0x000ee80000300800 */
[----:B------:R-:W2:Y:S04]  /*6c740*/  LDS.128 R12, [R21] ;  /* 0x00000000150c7984 */ /* 0x000ea80000000c00 */
[----:B-1----:R-:W4:Y:S01]  /*6c750*/  LDL.LU R152, [R1+0xdb0] ;  /* 0x000db00001987983 */ /* 0x002f220000300800 */
[----:B------:R-:W-:Y:S06]  /*6c760*/  BAR.SYNC.DEFER_BLOCKING 0x0 ;  /* 0x0000000000007b1d */ /* 0x000fec0000010000 */
[----:B--2---:R-:W-:Y:S04]  /*6c770*/  STL.64 [R1+0x5a0], R12 ;  /* 0x0005a00c01007387 */ /* 0x004fe80000100a00 */
[----:B------:R-:W-:Y:S04]  /*6c780*/  STL.64 [R1+0x5a8], R14 ;  /* 0x0005a80e01007387 */ /* 0x000fe80000100a00 */
[----:B------:R-:W4:Y:S04]  /*6c790*/  LDL.LU R153, [R1+0xdb8] ;  /* 0x000db80001997983 */ /* 0x000f280000300800 */
[----:B------:R-:W4:Y:S04]  /*6c7a0*/  LDL.LU R154, [R1+0x9b0] ;  /* 0x0009b000019a7983 */ /* 0x000f280000300800 */
[----:B------:R-:W4:Y:S04]  /*6c7b0*/  LDL.LU R155, [R1+0x9b8] ;  /* 0x0009b800019b7983 */ /* 0x000f280000300800 */
[----:B---3--:R1:W-:Y:S01]  /*6c7c0*/  STSM.16.M88.4 [R0], R156 ;  /* 0x0000009c00007844 */ /* 0x0083e20000000200 */
[----:B------:R-:W-:Y:S06]  /*6c7d0*/  BAR.SYNC.DEFER_BLOCKING 0x0 ;  /* 0x0000000000007b1d */ /* 0x000fec0000010000 */
[----:B-1----:R-:W2:Y:S04]  /*6c7e0*/  LDL.LU R156, [R1+0x5b0] ;  /* 0x0005b000019c7983 */ /* 0x002ea80000300800 */
[----:B------:R-:W1:Y:S01]  /*6c7f0*/  LDS.128 R12, [R21] ;  /* 0x00000000150c7984 */ /* 0x000e620000000c00 */
[----:B------:R-:W-:Y:S06]  /*6c800*/  BAR.SYNC.DEFER_BLOCKING 0x0 ;  /* 0x0000000000007b1d */ /* 0x000fec0000010000 */
[----:B----4-:R3:W-:Y:S01]  /*6c810*/  STSM.16.M88.4 [R0], R152 ;  /* 0x0000009800007844 */ /* 0x0107e20000000200 */
[----:B-1----:R-:W-:-:S03]  /*6c820*/  MOV R18, R12 ;  /* 0x0000000c00127202 */ /* 0x002fc60000000f00 */
[----:B------:R-:W-:Y:S04]  /*6c830*/  STL [R1+0x1a4], R13 ;  /* 0x0001a40d01007387 */ /* 0x000fe80000100800 */
[----:B------:R-:W-:Y:S01]  /*6c840*/  STL.64 [R1+0x1a8], R14 ;  /* 0x0001a80e01007387 */ /* 0x000fe20000100a00 */
[----:B------:R-:W-:Y:S06]  /*6c850*/  BAR.SYNC.DEFER_BLOCKING 0x0 ;  /* 0x0000000000007b1d */ /* 0x000fec0000010000 */
[----:B------:R-:W-:Y:S04]  /*6c860*/  STL [R1+0x1c04], R18 ;  /* 0x001c041201007387 */ /* 0x000fe80000100800 */
[----:B------:R-:W2:Y:S04]  /*6c870*/  LDL.LU R157, [R1+0x5b8] ;  /* 0x0005b800019d7983 */ /* 0x000ea80000300800 */
[----:B------:R-:W2:Y:S04]  /*6c880*/  LDL.LU R158, [R1+0x1b0] ;  /* 0x0001b000019e7983 */ /* 0x000ea80000300800 */
[----:B------:R-:W2:Y:S04]  /*6c890*/  LDL.LU R159, [R1+0x1b8] ;  /* 0x0001b800019f7983 */ /* 0x000ea80000300800 */
[----:B------:R-:W1:Y:S04]  /*6c8a0*/  LDS.128 R12, [R21] ;  /* 0x00000000150c7984 */ /* 0x000e680000000c00 */
[----:B---3--:R-:W3:Y:S01]  /*6c8b0*/  LDL.LU R152, [R1+0xdb4] ;  /* 0x000db40001987983 */ /* 0x008ee20000300800 */
[----:B------:R-:W-:Y:S06]  /*6c8c0*/  BAR.SYNC.DEFER_BLOCKING 0x0 ;  /* 0x0000000000007b1d */ /* 0x000fec0000010000 */
[----:B-1----:R-:W-:Y:S04]  /*6c8d0*/  STL.64 [R1+0xda0], R12 ;  /* 0x000da00c01007387 */ /* 0x002fe80000100a00 */
[----:B------:R-:W-:Y:S04]  /*6c8e0*/  STL.64 [R1+0xda8], R14 ;  /* 0x000da80e01007387 */ /* 0x000fe80000100a00 */
[----:B------:R-:W3:Y:S04]  /*6c8f0*/  LDL.LU R153, [R1+0xdbc] ;  /* 0x000dbc0001997983 */ /* 0x000ee80000300800 */
[----:B------:R-:W3:Y:S04]  /*6c900*/  LDL.LU R154, [R1+0x9b4] ;  /* 0x0009b400019a7983 */ /* 0x000ee80000300800 */
[----:B------:R-:W3:Y:S04]  /*6c910*/  LDL.LU R155, [R1+0x9bc] ;  /* 0x0009bc00019b7983 */ /* 0x000ee80000300800 */
[----:B--2---:R1:W-:Y:S01]  /*6c920*/  STSM.16.M88.4 [R0], R156 ;  /* 0x0000009c00007844 */ /* 0x0043e20000000200 */
[----:B------:R-:W-:Y:S06]  /*6c930*/  BAR.SYNC.DEFER_BLOCKING 0x0 ;  /* 0x0000000000007b1d */ /* 0x000fec0000010000 */
[----:B-1----:R-:W2:Y:S04]  /*6c940*/  LDL.LU R156, [R1+0x5b4] ;  /* 0x0005b400019c7983 */ /* 0x002ea80000300800 */
[----:B------:R-:W1:Y:S01]  /*6c950*/  LDS.128 R12, [R21] ;  /* 0x00000000150c7984 */ /* 0x000e620000000c00 */
[----:B------:R-:W-:Y:S06]  /*6c960*/  BAR.SYNC.DEFER_BLOCKING 0x0 ;  /* 0x0000000000007b1d */ /* 0x000fec0000010000 */
[----:B---3--:R3:W-:Y:S04]  /*6c970*/  STSM.16.M88.4 [R0], R152 ;  /* 0x0000009800007844 */ /* 0x0087e80000000200 */
[----:B-1----:R-:W-:Y:S04]  /*6c980*/  STL.64 [R1+0x9b0], R12 ;  /* 0x0009b00c01007387 */ /* 0x002fe80000100a00 */
[----:B------:R-:W-:Y:S01]  /*6c990*/  STL.64 [R1+0x9b8], R14 ;  /* 0x0009b80e01007387 */ /* 0x000fe20000100a00 */
[----:B------:R-:W-:Y:S06]  /*6c9a0*/  BAR.SYNC.DEFER_BLOCKING 0x0 ;  /* 0x0000000000007b1d */ /* 0x000fec0000010000 */
[----:B------:R-:W2:Y:S04]  /*6c9b0*/  LDL.LU R157, [R1+0x5bc] ;  /* 0x0005bc00019d7983 */ /* 0x000ea80000300800 */
[----:B------:R-:W2:Y:S04]  /*6c9c0*/  LDL.LU R158, [R1+0x1b4] ;  /* 0x0001b400019e7983 */ /* 0x000ea80000300800 */
[----:B------:R-:W2:Y:S04]  /*6c9d0*/  LDL.LU R159, [R1+0x1bc] ;  /* 0x0001bc00019f7983 */ /* 0x000ea80000300800 */
[----:B---3--:R-:W3:Y:S04]  /*6c9e0*/  LDL.LU R152, [R1+0xdc0] ;  /* 0x000dc00001987983 */ /* 0x008ee80000300800 */
[----:B------:R-:W1:Y:S01]  /*6c9f0*/  LDS.128 R12, [R21] ;  /* 0x00000000150c7984 */ /* 0x000e620000000c00 */
        /* <DEDUP_REMOVED lines=51> */
[----:B---3--:R3:W-:Y:S01]  /*6cd30*/  STSM.16.M88.4 [R0], R152 ;  /* 0x0000009800007844 */ /* 0x0087e20000000200 */
[----:B-1----:R-:W-:-:S03]  /*6cd40*/  IMAD.MOV.U32 R19, RZ, RZ, R15 ;  /* 0x000000ffff137224 */ /* 0x002fc600078e000f */
[----:B------:R-:W-:Y:S04]  /*6cd50*/  STL.64 [R1+0x1c0], R12 ;  /* 0x0001c00c01007387 */ /* 0x000fe80000100a00 */
[----:B------:R-:W-:Y:S01]  /*6cd60*/  STL [R1+0x1c8], R14 ;  /* 0x0001c80e01007387 */ /* 0x000fe20000100800 */
        /* <DEDUP_REMOVED lines=115> */
[----:B------:R-:W4:Y:S04]  /*6d4a0*/  LDL.LU R160, [R1+0x200] ;  /* 0x0002000001a07983 */ /* 0x000f280000300800 */
[----:B--2---:R-:W-:Y:S01]  /*6d4b0*/  STSM.16.M88.4 [R0], R156 ;  /* 0x0000009c00007844 */ /* 0x004fe20000000200 */
[----:B------:R-:W-:Y:S06]  /*6d4c0*/  BAR.SYNC.DEFER_BLOCKING 0x0 ;  /* 0x0000000000007b1d */ /* 0x000fec0000010000 */
[----:B------:R-:W1:Y:S02]  /*6d4d0*/  LDS.128 R12, [R21] ;  /* 0x00000000150c7984 */ /* 0x000e640000000c00 */
[----:B------:R-:W-:Y:S06]  /*6d4e0*/  BAR.SYNC.DEFER_BLOCKING 0x0 ;  /* 0x0000000000007b1d */ /* 0x000fec0000010000 */
[----:B---3--:R-:W-:Y:S04]  /*6d4f0*/  STSM.16.M88.4 [R0], R152 ;  /* 0x0000009800007844 */ /* 0x008fe80000000200 */
[----:B-1----:R-:W-:Y:S04]  /*6d500*/  STL.64 [R1+0x5f0], R12 ;  /* 0x0005f00c01007387 */ /* 0x002fe80000100a00 */
[----:B------:R-:W-:Y:S01]  /*6d510*/  STL.64 [R1+0x5f8], R14 ;  /* 0x0005f80e01007387 */ /* 0x000fe20000100a00 */
[----:B------:R-:W-:Y:S06]  /*6d520*/  BAR.SYNC.DEFER_BLOCKING 0x0 ;  /* 0x0000000000007b1d */ /* 0x000fec0000010000 */
[----:B------:R-:W4:Y:S04]  /*6d530*/  LDL.LU R161, [R1+0x208] ;  /* 0x0002080001a17983 */ /* 0x000f280000300800 */
[----:B------:R-:W2:Y:S04]  /*6d540*/  LDL.LU R156, [R1+0xa04] ;  /* 0x000a0400019c7983 */ /* 0x000ea80000300800 */
[----:B------:R-:W1:Y:S01]  /*6d550*/  LDS.128 R12, [R21] ;  /* 0x00000000150c7984 */ /* 0x000e620000000c00 */
[----:B------:R-:W-:Y:S06]  /*6d560*/  BAR.SYNC.DEFER_BLOCKING 0x0 ;  /* 0x0000000000007b1d */ /* 0x000fec0000010000 */
[----:B-1----:R-:W-:Y:S04]  /*6d570*/  STL.64 [R1+0xdf0], R12 ;  /* 0x000df00c01007387 */ /* 0x002fe80000100a00 */
[----:B------:R-:W-:Y:S04]  /*6d580*/  STL.64 [R1+0xdf8], R14 ;  /* 0x000df80e01007387 */ /* 0x000fe80000100a00 */
[----:B------:R-:W2:Y:S04]  /*6d590*/  LDL.LU R157, [R1+0xa0c] ;  /* 0x000a0c00019d7983 */ /* 0x000ea80000300800 */
[----:B------:R-:W2:Y:S04]  /*6d5a0*/  LDL.LU R158, [R1+0x604] ;  /* 0x00060400019e7983 */ /* 0x000ea80000300800 */
[----:B------:R-:W2:Y:S04]  /*6d5b0*/  LDL.LU R159, [R1+0x60c] ;  /* 0x00060c00019f7983 */ /* 0x000ea80000300800 */
[----:B------:R-:W3:Y:S01]  /*6d5c0*/  LDL.LU R152, [R1+0x204] ;  /* 0x0002040001987983 */ /* 0x000ee20000300800 */
[----:B------:R-:W-:-:S02]  /*6d5d0*/  IMAD.MOV.U32 R154, RZ, RZ, R25 ;  /* 0x000000ffff9a7224 */ /* 0x000fc400078e0019 */
[----:B------:R-:W-:Y:S01]  /*6d5e0*/  IMAD.MOV.U32 R155, RZ, RZ, R27 ;  /* 0x000000ffff9b7224 */ /* 0x000fe200078e001b */
[----:B----4-:R-:W-:Y:S01]  /*6d5f0*/  STSM.16.M88.4 [R0], R160 ;  /* 0x000000a000007844 */ /* 0x010fe20000000200 */
[----:B------:R-:W-:Y:S06]  /*6d600*/  BAR.SYNC.DEFER_BLOCKING 0x0 ;  /* 0x0000000000007b1d */ /* 0x000fec0000010000 */
[----:B------:R-:W1:Y:S02]  /*6d610*/  LDS.128 R12, [R21] ;  /* 0x00000000150c7984 */ /* 0x000e640000000c00 */
[----:B------:R-:W-:Y:S06]  /*6d620*/  BAR.SYNC.DEFER_BLOCKING 0x0 ;  /* 0x0000000000007b1d */ /* 0x000fec0000010000 */
[----:B--2---:R-:W-:Y:S04]  /*6d630*/  STSM.16.M88.4 [R0], R156 ;  /* 0x0000009c00007844 */ /* 0x004fe80000000200 */
[----:B-1----:R-:W-:Y:S04]  /*6d640*/  STL.64 [R1+0xa00], R12 ;  /* 0x000a000c01007387 */ /* 0x002fe80000100a00 */
[----:B------:R-:W-:Y:S01]  /*6d650*/  STL.64 [R1+0xa08], R14 ;  /* 0x000a080e01007387 */ /* 0x000fe20000100a00 */
[----:B------:R-:W-:Y:S06]  /*6d660*/  BAR.SYNC.DEFER_BLOCKING 0x0 ;  /* 0x0000000000007b1d */ /* 0x000fec0000010000 */
[----:B------:R-:W3:Y:S04]  /*6d670*/  LDL.LU R153, [R1+0x20c] ;  /* 0x00020c0001997983 */ /* 0x000ee80000300800 */
        /* <DEDUP_REMOVED lines=18> */
[----:B--2---:R-:W2:Y:S04]  /*6d7a0*/  LDL.LU R24, [R1+0xa14] ;  /* 0x000a140001187983 */ /* 0x004ea80000300800 */
[----:B------:R-:W1:Y:S04]  /*6d7b0*/  LDS.128 R12, [R21] ;  /* 0x00000000150c7984 */ /* 0x000e680000000c00 */
[----:B-1----:R-:W-:Y:S04]  /*6d7c0*/  STL.64 [R1+0xe50], R12 ;  /* 0x000e500c01007387 */ /* 0x002fe80000100a00 */
[----:B------:R-:W-:Y:S04]  /*6d7d0*/  STL.64 [R1+0xe58], R14 ;  /* 0x000e580e01007387 */ /* 0x000fe80000100a00 */
[----:B------:R-:W2:Y:S04]  /*6d7e0*/  LDL.LU R25, [R1+0xa1c] ;  /* 0x000a1c0001197983 */ /* 0x000ea80000300800 */
[----:B------:R-:W2:Y:S04]  /*6d7f0*/  LDL.LU R26, [R1+0x614] ;  /* 0x00061400011a7983 */ /* 0x000ea80000300800 */
[----:B------:R-:W2:Y:S01]  /*6d800*/  LDL.LU R27, [R1+0x61c] ;  /* 0x00061c00011b7983 */ /* 0x000ea20000300800 */
[----:B------:R-:W-:Y:S01]  /*6d810*/  BAR.SYNC.DEFER_BLOCKING 0x0 ;  /* 0x0000000000007b1d */ /* 0x000fe20000010000 */
[----:B------:R-:W-:Y:S01]  /*6d820*/  IMAD.MOV.U32 R154, RZ, RZ, R28 ;  /* 0x000000ffff9a7224 */ /* 0x000fe200078e001c */
[----:B------:R-:W-:-:S05]  /*6d830*/  MOV R155, R30 ;  /* 0x0000001e009b7202 */ /* 0x000fca0000000f00 */
        /* <DEDUP_REMOVED lines=18> */
[----:B------:R-:W-:-:S02]  /*6d960*/  IMAD.MOV.U32 R154, RZ, RZ, R29 ;  /* 0x000000ffff9a7224 */ /* 0x000fc400078e001d */
[----:B------:R-:W-:-:S03]  /*6d970*/  IMAD.MOV.U32 R155, RZ, RZ, R31 ;  /* 0x000000ffff9b7224 */ /* 0x000fc600078e001f */
[----:B------:R-:W4:Y:S04]  /*6d980*/  LDL.LU R28, [R1+0x220] ;  /* 0x00022000011c7983 */ /* 0x000f280000300800 */
[----:B---3--:R-:W-:Y:S01]  /*6d990*/  STSM.16.M88.4 [R0], R152 ;  /* 0x0000009800007844 */ /* 0x008fe20000000200 */
[----:B------:R-:W-:Y:S06]  /*6d9a0*/  BAR.SYNC.DEFER_BLOCKING 0x0 ;  /* 0x0000000000007b1d */ /* 0x000fec0000010000 */
[----:B------:R-:W1:Y:S02]  /*6d9b0*/  LDS.128 R12, [R21] ;  /* 0x00000000150c7984 */ /* 0x000e640000000c00 */
[----:B------:R-:W-:Y:S06]  /*6d9c0*/  BAR.SYNC.DEFER_BLOCKING 0x0 ;  /* 0x0000000000007b1d */ /* 0x000fec0000010000 */
[----:B--2---:R2:W-:Y:S04]  /*6d9d0*/  STSM.16.M88.4 [R0], R24 ;  /* 0x0000001800007844 */ /* 0x0045e80000000200 */
[----:B-1----:R-:W-:Y:S04]  /*6d9e0*/  STL.64 [R1+0x200], R12 ;  /* 0x0002000c01007387 */ /* 0x002fe80000100a00 */
[----:B------:R-:W-:Y:S01]  /*6d9f0*/  STL.64 [R1+0x208], R14 ;  /* 0x0002080e01007387 */ /* 0x000fe20000100a00 */
[----:B------:R-:W-:Y:S06]  /*6da00*/  BAR.SYNC.DEFER_BLOCKING 0x0 ;  /* 0x0000000000007b1d */ /* 0x000fec0000010000 */
[----:B------:R-:W4:Y:S04]  /*6da10*/  LDL.LU R29, [R1+0x228] ;  /* 0x00022800011d7983 */ /* 0x000f280000300800 */
        /* <DEDUP_REMOVED lines=10> */
[----:B----4-:R1:W-:Y:S01]  /*6dac0*/  STSM.16.M88.4 [R0], R28 ;  /* 0x0000001c00007844 */ /* 0x0103e20000000200 */
        /* <DEDUP_REMOVED lines=18> */
[----:B------:R-:W-:-:S05]  /*6dbf0*/  IMAD.MOV.U32 R31, RZ, RZ, R35 ;  /* 0x000000ffff1f7224 */ /* 0x000fca00078e0023 */
        /* <DEDUP_REMOVED lines=585> */
[----:B--2---:R2:W-:Y:S01]  /*70090*/  STSM.16.M88.4 [R0], R24 ;  /* 0x0000001800007844 */ /* 0x0045e20000000200 */
[----:B-1----:R-:W-:-:S03]  /*700a0*/  IMAD.MOV.U32 R252, RZ, RZ, R15 ;  /* 0x000000fffffc7224 */ /* 0x002fc600078e000f */
[----:B------:R-:W-:Y:S04]  /*700b0*/  STL.64 [R1+0xc0], R12 ;  /* 0x0000c00c01007387 */ /* 0x000fe80000100a00 */
[----:B------:R-:W-:Y:S01]  /*700c0*/  STL [R1+0xc8], R14 ;  /* 0x0000c80e01007387 */ /* 0x000fe20000100800 */
[----:B------:R-:W-:Y:S06]  /*700d0*/  BAR.SYNC.DEFER_BLOCKING 0x0 ;  /* 0x0000000000007b1d */ /* 0x000fec0000010000 */
[----:B------:R-:W-:Y:S04]  /*700e0*/  STL [R1+0x1bd4], R252 ;  /* 0x001bd4fc01007387 */ /* 0x000fe80000100800 */
[----:B------:R-:W3:Y:S04]  /*700f0*/  LDL.LU R29, [R1+0x31c] ;  /* 0x00031c00011d7983 */ /* 0x000ee80000300800 */
[----:B--2---:R-:W2:Y:S04]  /*70100*/  LDL.LU R24, [R1+0xb20] ;  /* 0x000b200001187983 */ /* 0x004ea80000300800 */
[----:B------:R-:W1:Y:S02]  /*70110*/  LDS.128 R12, [R21] ;  /* 0x00000000150c7984 */ /* 0x000e640000000c00 */
[----:B-1----:R-:W-:Y:S01]  /*70120*/  MOV R252, R14 ;  /* 0x0000000e00fc7202 */ /* 0x002fe20000000f00 */
[----:B------:R-:W-:Y:S01]  /*70130*/  IMAD.MOV.U32 R231, RZ, RZ, R15 ;  /* 0x000000ffffe77224 */ /* 0x000fe200078e000f */
[----:B------:R-:W-:Y:S04]  /*70140*/  STL.64 [R1+0x80], R12 ;  /* 0x0000800c01007387 */ /* 0x000fe80000100a00 */
[----:B------:R-:W-:Y:S04]  /*70150*/  STL [R1+0x1bd8], R252 ;  /* 0x001bd8fc01007387 */ /* 0x000fe80000100800 */
[----:B------:R-:W-:Y:S04]  /*70160*/  STL [R1+0x1bd0], R231 ;  /* 0x001bd0e701007387 */ /* 0x000fe80000100800 */
        /* <DEDUP_REMOVED lines=11> */
[----:B--2---:R2:W-:Y:S02]  /*70220*/  STSM.16.M88.4 [R0], R24 ;  /* 0x0000001800007844 */ /* 0x0045e40000000200 */
[----:B------:R-:W-:Y:S01]  /*70230*/  BAR.SYNC.DEFER_BLOCKING 0x0 ;  /* 0x0000000000007b1d */ /* 0x000fe20000010000 */
[----:B-1----:R-:W-:Y:S01]  /*70240*/  MOV R230, R15 ;  /* 0x0000000f00e67202 */ /* 0x002fe20000000f00 */
[----:B------:R-:W-:-:S02]  /*70250*/  IMAD.MOV.U32 R252, RZ, RZ, R13 ;  /* 0x000000fffffc7224 */ /* 0x000fc400078e000d */
[----:B------:R-:W-:Y:S02]  /*70260*/  IMAD.MOV.U32 R231, RZ, RZ, R14 ;  /* 0x000000ffffe77224 */ /* 0x000fe400078e000e */
[----:B------:R-:W-:Y:S04]  /*70270*/  STL [R1+0x20], R12 ;  /* 0x0000200c01007387 */ /* 0x000fe80000100800 */
[----:B------:R-:W4:Y:S04]  /*70280*/  LDL.LU R13, [R1+0x1b90] ;  /* 0x001b9000010d7983 */ /* 0x000f280000300800 */
[----:B------:R-:W4:Y:S04]  /*70290*/  LDL.LU R16, [R1+0xc00] ;  /* 0x000c000001107983 */ /* 0x000f280000300800 */
[----:B------:R-:W4:Y:S04]  /*702a0*/  LDL.LU R14, [R1+0x173c] ;  /* 0x00173c00010e7983 */ /* 0x000f280000300800 */
[----:B------:R-:W-:Y:S04]  /*702b0*/  STL [R1+0x1bec], R230 ;  /* 0x001bece601007387 */ /* 0x000fe80000100800 */
[----:B------:R-:W-:Y:S04]  /*702c0*/  STL [R1+0x1be0], R231 ;  /* 0x001be0e701007387 */ /* 0x000fe80000100800 */
[----:B------:R-:W-:Y:S04]  /*702d0*/  STL [R1+0x1bdc], R252 ;  /* 0x001bdcfc01007387 */ /* 0x000fe80000100800 */
[----:B------:R-:W3:Y:S04]  /*702e0*/  LDL.LU R29, [R1+0x328] ;  /* 0x00032800011d7983 */ /* 0x000ee80000300800 */
[----:B------:R-:W1:Y:S04]  /*702f0*/  LDS.128 R248, [R21] ;  /* 0x0000000015f87984 */ /* 0x000e680000000c00 */
[----:B--2---:R-:W2:Y:S04]  /*70300*/  LDL.LU R24, [R1+0xb24] ;  /* 0x000b240001187983 */ /* 0x004ea80000300800 */
[----:B-1----:R-:W-:Y:S04]  /*70310*/  STL [R1+0x1c20], R248 ;  /* 0x001c20f801007387 */ /* 0x002fe80000100800 */
[----:B------:R-:W-:Y:S04]  /*70320*/  STL [R1+0x1c0c], R249 ;  /* 0x001c0cf901007387 */ /* 0x000fe80000100800 */
        /* <DEDUP_REMOVED lines=11> */
[----:B------:R-:W3:Y:S04]  /*703e0*/  LDL.LU R29, [R1+0x32c] ;  /* 0x00032c00011d7983 */ /* 0x000ee80000300800 */
[----:B------:R-:W1:Y:S01]  /*703f0*/  LDS.128 R244, [R21] ;  /* 0x0000000015f47984 */ /* 0x000e620000000c00 */
[----:B------:R-:W-:Y:S06]  /*70400*/  BAR.SYNC.DEFER_BLOCKING 0x0 ;  /* 0x0000000000007b1d */ /* 0x000fec0000010000 */
[----:B--2---:R2:W-:Y:S02]  /*70410*/  STSM.16.M88.4 [R0], R24 ;  /* 0x0000001800007844 */ /* 0x0045e40000000200 */
[----:B------:R-:W-:Y:S06]  /*70420*/  BAR.SYNC.DEFER_BLOCKING 0x0 ;  /* 0x0000000000007b1d */ /* 0x000fec0000010000 */
[----:B--2---:R-:W2:Y:S04]  /*70430*/  LDL.LU R24, [R1+0xb30] ;  /* 0x000b300001187983 */ /* 0x004ea80000300800 */
[----:B------:R-:W2:Y:S04]  /*70440*/  LDL.LU R25, [R1+0xb38] ;  /* 0x000b380001197983 */ /* 0x000ea80000300800 */
[----:B------:R-:W2:Y:S04]  /*70450*/  LDL.LU R26, [R1+0x730] ;  /* 0x00073000011a7983 */ /* 0x000ea80000300800 */
[----:B------:R-:W2:Y:S04]  /*70460*/  LDL.LU R27, [R1+0x738] ;  /* 0x00073800011b7983 */ /* 0x000ea80000300800 */
[----:B------:R-:W1:Y:S01]  /*70470*/  LDS.128 R240, [R21] ;  /* 0x0000000015f07984 */ /* 0x000e620000000c00 */
[----:B------:R-:W-:Y:S01]  /*70480*/  IMAD.MOV.U32 R30, RZ, RZ, R97 ;  /* 0x000000ffff1e7224 */ /* 0x000fe200078e0061 */
[----:B------:R-:W-:Y:S01]  /*70490*/  MOV R31, R99 ;  /* 0x00000063001f7202 */ /* 0x000fe20000000f00 */
[----:B------:R-:W-:Y:S06]  /*704a0*/  BAR.SYNC.DEFER_BLOCKING 0x0 ;  /* 0x0000000000007b1d */ /* 0x000fec0000010000 */
[----:B---3--:R3:W-:Y:S02]  /*704b0*/  STSM.16.M88.4 [R0], R28 ;  /* 0x0000001c00007844 */ /* 0x0087e40000000200 */
[----:B------:R-:W-:Y:S06]  /*704c0*/  BAR.SYNC.DEFER_BLOCKING 0x0 ;  /* 0x0000000000007b1d */ /* 0x000fec0000010000 */
[----:B---3--:R-:W3:Y:S04]  /*704d0*/  LDL.LU R28, [R1+0x330] ;  /* 0x00033000011c7983 */ /* 0x008ee80000300800 */
        /* <DEDUP_REMOVED lines=10> */
[----:B------:R-:W-:-:S02]  /*70580*/  IMAD.MOV.U32 R30, RZ, RZ, R100 ;  /* 0x000000ffff1e7224 */ /* 0x000fc400078e0064 */
[----:B------:R-:W-:Y:S01]  /*70590*/  IMAD.MOV.U32 R31, RZ, RZ, R102 ;  /* 0x000000ffff1f7224 */ /* 0x000fe200078e0066 */
        /* <DEDUP_REMOVED lines=45> */
[----:B------:R-:W4:Y:S04]  /*70870*/  LDL.LU R32, [R1+0x350] ;  /* 0x0003500001207983 */ /* 0x000f280000300800 */
[----:B------:R-:W4:Y:S04]  /*70880*/  LDL.LU R33, [R1+0x358] ;  /* 0x0003580001217983 */ /* 0x000f280000300800 */
        /* <DEDUP_REMOVED lines=8> */
[----:B------:R-:W3:Y:S04]  /*70910*/  LDL.LU R30, [R1+0x754] ;  /* 0x00075400011e7983 */ /* 0x000ee80000300800 */
[----:B------:R-:W3:Y:S04]  /*70920*/  LDL.LU R31, [R1+0x75c] ;  /* 0x00075c00011f7983 */ /* 0x000ee80000300800 */
[----:B------:R-:W1:Y:S01]  /*70930*/  LDS.128 R200, [R21] ;  /* 0x0000000015c87984 */ /* 0x000e620000000c00 */
[----:B------:R-:W-:Y:S06]  /*70940*/  BAR.SYNC.DEFER_BLOCKING 0x0 ;  /* 0x0000000000007b1d */ /* 0x000fec0000010000 */
[----:B--2---:R2:W-:Y:S02]  /*70950*/  STSM.16.M88.4 [R0], R24 ;  /* 0x0000001800007844 */ /* 0x0045e40000000200 */
[----:B------:R-:W-:Y:S06]  /*70960*/  BAR.SYNC.DEFER_BLOCKING 0x0 ;  /* 0x0000000000007b1d */ /* 0x000fec0000010000 */
[----:B--2---:R-:W2:Y:S04]  /*70970*/  LDL.LU R24, [R1+0x354] ;  /* 0x0003540001187983 */ /* 0x004ea80000300800 */
[----:B------:R-:W2:Y:S04]  /*70980*/  LDL.LU R25, [R1+0x35c] ;  /* 0x00035c0001197983 */ /* 0x000ea80000300800 */
[----:B------:R-:W1:Y:S01]  /*70990*/  LDS.128 R196, [R21] ;  /* 0x0000000015c47984 */ /* 0x000e620000000c00 */
[----:B------:R-:W-:-:S02]  /*709a0*/  IMAD.MOV.U32 R34, RZ, RZ, R108 ;  /* 0x000000ffff227224 */ /* 0x000fc400078e006c */
[----:B------:R-:W-:Y:S01]  /*709b0*/  IMAD.MOV.U32 R35, RZ, RZ, R110 ;  /* 0x000000ffff237224 */ /* 0x000fe200078e006e */
[----:B------:R-:W-:Y:S06]  /*709c0*/  BAR.SYNC.DEFER_BLOCKING 0x0 ;  /* 0x0000000000007b1d */ /* 0x000fec0000010000 */
[----:B----4-:R-:W-:Y:S02]  /*709d0*/  STSM.16.M88.4 [R0], R32 ;  /* 0x0000002000007844 */ /* 0x010fe40000000200 */
[----:B------:R-:W-:Y:S06]  /*709e0*/  BAR.SYNC.DEFER_BLOCKING 0x0 ;  /* 0x0000000000007b1d */ /* 0x000fec0000010000 */
[----:B------:R-:W4:Y:S02]  /*709f0*/  LDS.128 R192, [R21] ;  /* 0x0000000015c07984 */ /* 0x000f240000000c00 */
[----:B------:R-:W-:Y:S01]  /*70a00*/  BAR.SYNC.DEFER_BLOCKING 0x0 ;  /* 0x0000000000007b1d */ /* 0x000fe20000010000 */
[----:B------:R-:W-:Y:S01]  /*70a10*/  IMAD.MOV.U32 R26, RZ, RZ, R109 ;  /* 0x000000ffff1a7224 */ /* 0x000fe200078e006d */
[----:B------:R-:W-:-:S04]  /*70a20*/  MOV R27, R111 ;  /* 0x0000006f001b7202 */ /* 0x000fc80000000f00 */
[----:B---3--:R3:W-:Y:S02]  /*70a30*/  STSM.16.M88.4 [R0], R28 ;  /* 0x0000001c00007844 */ /* 0x0087e40000000200 */
[----:B------:R-:W-:Y:S06]  /*70a40*/  BAR.SYNC.DEFER_BLOCKING 0x0 ;  /* 0x0000000000007b1d */ /* 0x000fec0000010000 */
[----:B---3--:R-:W3:Y:S04]  /*70a50*/  LDL.LU R28, [R1+0xb60] ;  /* 0x000b6000011c7983 */ /* 0x008ee80000300800 */
[----:B------:R-:W3:Y:S04]  /*70a60*/  LDL.LU R29, [R1+0xb68] ;  /* 0x000b6800011d7983 */ /* 0x000ee80000300800 */
[----:B------:R-:W3:Y:S04]  /*70a70*/  LDL.LU R30, [R1+0x760] ;  /* 0x00076000011e7983 */ /* 0x000ee80000300800 */
[----:B------:R-:W3:Y:S04]  /*70a80*/  LDL.LU R31, [R1+0x768] ;  /* 0x00076800011f7983 */ /* 0x000ee80000300800 */
[----:B------:R-:W4:Y:S01]  /*70a90*/  LDS.128 R188, [R21] ;  /* 0x0000000015bc7984 */ /* 0x000f220000000c00 */
[----:B------:R-:W-:Y:S06]  /*70aa0*/  BAR.SYNC.DEFER_BLOCKING 0x0 ;  /* 0x0000000000007b1d */ /* 0x000fec0000010000 */
[----:B--2---:R2:W-:Y:S02]  /*70ab0*/  STSM.16.M88.4 [R0], R24 ;  /* 0x0000001800007844 */ /* 0x0045e40000000200 */
[----:B------:R-:W-:Y:S06]  /*70ac0*/  BAR.SYNC.DEFER_BLOCKING 0x0 ;  /* 0x0000000000007b1d */ /* 0x000fec0000010000 */
[----:B--2---:R-:W2:Y:S04]  /*70ad0*/  LDL.LU R24, [R1+0x360] ;  /* 0x0003600001187983 */ /* 0x004ea80000300800 */
[----:B------:R-:W2:Y:S04]  /*70ae0*/  LDL.LU R25, [R1+0x368] ;  /* 0x0003680001197983 */ /* 0x000ea80000300800 */
[----:B------:R-:W4:Y:S01]  /*70af0*/  LDS.128 R184, [R21] ;  /* 0x0000000015b87984 */ /* 0x000f220000000c00 */
[----:B------:R-:W-:Y:S01]  /*70b00*/  BAR.SYNC.DEFER_BLOCKING 0x0 ;  /* 0x0000000000007b1d */ /* 0x000fe20000010000 */
[----:B------:R-:W-:-:S02]  /*70b10*/  IMAD.MOV.U32 R26, RZ, RZ, R112 ;  /* 0x000000ffff1a7224 */ /* 0x000fc400078e0070 */
[----:B------:R-:W-:-:S03]  /*70b20*/  IMAD.MOV.U32 R27, RZ, RZ, R114 ;  /* 0x000000ffff1b7224 */ /* 0x000fc600078e0072 */
        /* <DEDUP_REMOVED lines=28> */
[----:B------:R-:W4:Y:S04]  /*70cf0*/  LDL.LU R32, [R1+0xb74] ;  /* 0x000b740001207983 */ /* 0x000f280000300800 */
[----:B------:R-:W4:Y:S04]  /*70d00*/  LDL.LU R33, [R1+0xb7c] ;  /* 0x000b7c0001217983 */ /* 0x000f280000300800 */
[----:B------:R-:W4:Y:S04]  /*70d10*/  LDL.LU R34, [R1+0x774] ;  /* 0x0007740001227983 */ /* 0x000f280000300800 */
[----:B------:R-:W4:Y:S04]  /*70d20*/  LDL.LU R35, [R1+0x77c] ;  /* 0x00077c0001237983 */ /* 0x000f280000300800 */
[----:B------:R-:W1:Y:S01]  /*70d30*/  LDS.128 R168, [R21] ;  /* 0x0000000015a87984 */ /* 0x000e620000000c00 */
[----:B------:R-:W-:Y:S01]  /*70d40*/  BAR.SYNC.DEFER_BLOCKING 0x0 ;  /* 0x0000000000007b1d */ /* 0x000fe20000010000 */
[----:B------:R-:W-:-:S02]  /*70d50*/  IMAD.MOV.U32 R26, RZ, RZ, R116 ;  /* 0x000000ffff1a7224 */ /* 0x000fc400078e0074 */
[----:B------:R-:W-:-:S03]  /*70d60*/  IMAD.MOV.U32 R27, RZ, RZ, R118 ;  /* 0x000000ffff1b7224 */ /* 0x000fc600078e0076 */
[----:B------:R-:W4:Y:S04]  /*70d70*/  LDL.LU R36, [R1+0x374] ;  /* 0x0003740001247983 */ /* 0x000f280000300800 */
[----:B------:R-:W4:Y:S04]  /*70d80*/  LDL.LU R37, [R1+0x37c] ;  /* 0x00037c0001257983 */ /* 0x000f280000300800 */
[----:B---3--:R-:W-:Y:S01]  /*70d90*/  STSM.16.M88.4 [R0], R28 ;  /* 0x0000001c00007844 */ /* 0x008fe20000000200 */
[----:B------:R-:W-:Y:S06]  /*70da0*/  BAR.SYNC.DEFER_BLOCKING 0x0 ;  /* 0x0000000000007b1d */ /* 0x000fec0000010000 */
[----:B------:R-:W3:Y:S02]  /*70db0*/  LDS.128 R28, [R21] ;  /* 0x00000000151c7984 */ /* 0x000ee40000000c00 */
[----:B------:R-:W-:Y:S06]  /*70dc0*/  BAR.SYNC.DEFER_BLOCKING 0x0 ;  /* 0x0000000000007b1d */ /* 0x000fec0000010000 */
[----:B--2---:R-:W-:Y:S02]  /*70dd0*/  STSM.16.M88.4 [R0], R24 ;  /* 0x0000001800007844 */ /* 0x004fe40000000200 */
[----:B------:R-:W-:Y:S06]  /*70de0*/  BAR.SYNC.DEFER_BLOCKING 0x0 ;  /* 0x0000000000007b1d */ /* 0x000fec0000010000 */
[----:B------:R-:W2:Y:S02]  /*70df0*/  LDS.128 R24, [R21] ;  /* 0x0000000015187984 */ /* 0x000ea40000000c00 */
[----:B------:R-:W-:Y:S06]  /*70e00*/  BAR.SYNC.DEFER_BLOCKING 0x0 ;  /* 0x0000000000007b1d */ /* 0x000fec0000010000 */
[----:B----4-:R4:W-:Y:S02]  /*70e10*/  STSM.16.M88.4 [R0], R32 ;  /* 0x0000002000007844 */ /* 0x0109e40000000200 */
[----:B------:R-:W-:Y:S06]  /*70e20*/  BAR.SYNC.DEFER_BLOCKING 0x0 ;  /* 0x0000000000007b1d */ /* 0x000fec0000010000 */
[----:B----4-:R-:W4:Y:S04]  /*70e30*/  LDL.LU R32, [R1+0xb80] ;  /* 0x000b800001207983 */ /* 0x010f280000300800 */
[----:B------:R-:W4:Y:S04]  /*70e40*/  LDL.LU R33, [R1+0xb88] ;  /* 0x000b880001217983 */ /* 0x000f280000300800 */
[----:B------:R-:W4:Y:S04]  /*70e50*/  LDL.LU R34, [R1+0x780] ;  /* 0x0007800001227983 */ /* 0x000f280000300800 */
[----:B------:R-:W4:Y:S04]  /*70e60*/  LDL.LU R35, [R1+0x788] ;  /* 0x0007880001237983 */ /* 0x000f280000300800 */
[----:B------:R-:W3:Y:S04]  /*70e70*/  LDL.LU R44, [R1+0x380] ;  /* 0x00038000012c7983 */ /* 0x000ee80000300800 */
[----:B------:R-:W3:Y:S04]  /*70e80*/  LDL.LU R45, [R1+0x388] ;  /* 0x00038800012d7983 */ /* 0x000ee80000300800 */
[----:B------:R-:W2:Y:S04]  /*70e90*/  LDL.LU R48, [R1+0xb84] ;  /* 0x000b840001307983 */ /* 0x000ea80000300800 */
[----:B------:R-:W2:Y:S04]  /*70ea0*/  LDL.LU R49, [R1+0xb8c] ;  /* 0x000b8c0001317983 */ /* 0x000ea80000300800 */
[----:B------:R-:W2:Y:S04]  /*70eb0*/  LDL.LU R50, [R1+0x784] ;  /* 0x0007840001327983 */ /* 0x000ea80000300800 */
[----:B------:R-:W2:Y:S04]  /*70ec0*/  LDL.LU R51, [R1+0x78c] ;  /* 0x00078c0001337983 */ /* 0x000ea80000300800 */
[----:B------:R-:W1:Y:S01]  /*70ed0*/  LDS.128 R40, [R21] ;  /* 0x0000000015287984 */ /* 0x000e620000000c00 */
[----:B------:R-:W-:Y:S01]  /*70ee0*/  IMAD.MOV.U32 R38, RZ, RZ, R117 ;  /* 0x000000ffff267224 */ /* 0x000fe200078e0075 */
[----:B------:R-:W-:Y:S01]  /*70ef0*/  MOV R39, R119 ;  /* 0x0000007700277202 */ /* 0x000fe20000000f00 */
[----:B------:R-:W-:Y:S01]  /*70f00*/  BAR.SYNC.DEFER_BLOCKING 0x0 ;  /* 0x0000000000007b1d */ /* 0x000fe20000010000 */
[----:B------:R-:W-:-:S02]  /*70f10*/  IMAD.MOV.U32 R46, RZ, RZ, R120 ;  /* 0x000000ffff2e7224 */ /* 0x000fc400078e0078 */
[----:B------:R-:W-:-:S03]  /*70f20*/  IMAD.MOV.U32 R47, RZ, RZ, R122 ;  /* 0x000000ffff2f7224 */ /* 0x000fc600078e007a */
[----:B------:R-:W2:Y:S04]  /*70f30*/  LDL.LU R52, [R1+0x384] ;  /* 0x0003840001347983 */ /* 0x000ea80000300800 */
[----:B------:R-:W2:Y:S04]  /*70f40*/  LDL.LU R53, [R1+0x38c] ;  /* 0x00038c0001357983 */ /* 0x000ea80000300800 */
[----:B------:R-:W-:Y:S01]  /*70f50*/  STSM.16.M88.4 [R0], R36 ;  /* 0x0000002400007844 */ /* 0x000fe20000000200 */
[----:B------:R-:W-:Y:S06]  /*70f60*/  BAR.SYNC.DEFER_BLOCKING 0x0 ;  /* 0x0000000000007b1d */ /* 0x000fec0000010000 */
[----:B------:R-:W1:Y:S02]  /*70f70*/  LDS.128 R36, [R21] ;  /* 0x0000000015247984 */ /* 0x000e640000000c00 */
[----:B------:R-:W-:Y:S06]  /*70f80*/  BAR.SYNC.DEFER_BLOCKING 0x0 ;  /* 0x0000000000007b1d */ /* 0x000fec0000010000 */
[----:B----4-:R-:W-:Y:S02]  /*70f90*/  STSM.16.M88.4 [R0], R32 ;  /* 0x0000002000007844 */ /* 0x010fe40000000200 */
[----:B------:R-:W-:Y:S06]  /*70fa0*/  BAR.SYNC.DEFER_BLOCKING 0x0 ;  /* 0x0000000000007b1d */ /* 0x000fec0000010000 */
[----:B------:R-:W4:Y:S02]  /*70fb0*/  LDS.128 R32, [R21] ;  /* 0x0000000015207984 */ /* 0x000f240000000c00 */
[----:B------:R-:W-:Y:S06]  /*70fc0*/  BAR.SYNC.DEFER_BLOCKING 0x0 ;  /* 0x0000000000007b1d */ /* 0x000fec0000010000 */
[----:B---3--:R-:W-:Y:S02]  /*70fd0*/  STSM.16.M88.4 [R0], R44 ;  /* 0x0000002c00007844 */ /* 0x008fe40000000200 */
[----:B------:R-:W-:Y:S06]  /*70fe0*/  BAR.SYNC.DEFER_BLOCKING 0x0 ;  /* 0x0000000000007b1d */ /* 0x000fec0000010000 */
[----:B------:R-:W3:Y:S02]  /*70ff0*/  LDS.128 R44, [R21] ;  /* 0x00000000152c7984 */ /* 0x000ee40000000c00 */
        /* <DEDUP_REMOVED lines=9> */
[----:B------:R-:W3:Y:S04]  /*71090*/  LDL.LU R64, [R1+0xb94] ;  /* 0x000b940001407983 */ /* 0x000ee80000300800 */
[----:B------:R-:W3:Y:S04]  /*710a0*/  LDL.LU R65, [R1+0xb9c] ;  /* 0x000b9c0001417983 */ /* 0x000ee80000300800 */
[----:B------:R-:W3:Y:S04]  /*710b0*/  LDL.LU R66, [R1+0x794] ;  /* 0x0007940001427983 */ /* 0x000ee80000300800 */
[----:B------:R-:W3:Y:S04]  /*710c0*/  LDL.LU R67, [R1+0x79c] ;  /* 0x00079c0001437983 */ /* 0x000ee80000300800 */
[----:B------:R-:W1:Y:S01]  /*710d0*/  LDS.128 R56, [R21] ;  /* 0x0000000015387984 */ /* 0x000e620000000c00 */
[----:B------:R-:W-:Y:S01]  /*710e0*/  IMAD.MOV.U32 R54, RZ, RZ, R121 ;  /* 0x000000ffff367224 */ /* 0x000fe200078e0079 */
[----:B------:R-:W-:Y:S01]  /*710f0*/  MOV R55, R123 ;  /* 0x0000007b00377202 */ /* 0x000fe20000000f00 */
[----:B------:R-:W-:Y:S01]  /*71100*/  BAR.SYNC.DEFER_BLOCKING 0x0 ;  /* 0x0000000000007b1d */ /* 0x000fe20000010000 */
[----:B------:R-:W-:-:S02]  /*71110*/  IMAD.MOV.U32 R62, RZ, RZ, R124 ;  /* 0x000000ffff3e7224 */ /* 0x000fc400078e007c */
[----:B------:R-:W-:-:S03]  /*71120*/  IMAD.MOV.U32 R63, RZ, RZ, R126 ;  /* 0x000000ffff3f7224 */ /* 0x000fc600078e007e */
[----:B------:R-:W3:Y:S04]  /*71130*/  LDL.LU R68, [R1+0x394] ;  /* 0x0003940001447983 */ /* 0x000ee80000300800 */
[----:B------:R-:W3:Y:S04]  /*71140*/  LDL.LU R69, [R1+0x39c] ;  /* 0x00039c0001457983 */ /* 0x000ee80000300800 */
[----:B------:R-:W-:Y:S01]  /*71150*/  STSM.16.M88.4 [R0], R52 ;  /* 0x0000003400007844 */ /* 0x000fe20000000200 */
[----:B------:R-:W-:Y:S06]  /*71160*/  BAR.SYNC.DEFER_BLOCKING 0x0 ;  /* 0x0000000000007b1d */ /* 0x000fec0000010000 */
[----:B------:R-:W1:Y:S02]  /*71170*/  LDS.128 R52, [R21] ;  /* 0x0000000015347984 */ /* 0x000e640000000c00 */
[----:B------:R-:W-:Y:S06]  /*71180*/  BAR.SYNC.DEFER_BLOCKING 0x0 ;  /* 0x0000000000007b1d */ /* 0x000fec0000010000 */
[----:B--2---:R-:W-:Y:S02]  /*71190*/  STSM.16.M88.4 [R0], R48 ;  /* 0x0000003000007844 */ /* 0x004fe40000000200 */
[----:B------:R-:W-:Y:S06]  /*711a0*/  BAR.SYNC.DEFER_BLOCKING 0x0 ;  /* 0x0000000000007b1d */ /* 0x000fec0000010000 */
[----:B------:R-:W2:Y:S02]  /*711b0*/  LDS.128 R48, [R21] ;  /* 0x0000000015307984 */ /* 0x000ea40000000c00 */
[----:B------:R-:W-:Y:S06]  /*711c0*/  BAR.SYNC.DEFER_BLOCKING 0x0 ;  /* 0x0000000000007b1d */ /* 0x000fec0000010000 */
[----:B----4-:R-:W-:Y:S02]  /*711d0*/  STSM.16.M88.4 [R0], R60 ;  /* 0x0000003c00007844 */ /* 0x010fe40000000200 */
[----:B------:R-:W-:Y:S06]  /*711e0*/  BAR.SYNC.DEFER_BLOCKING 0x0 ;  /* 0x0000000000007b1d */ /* 0x000fec0000010000 */
[----:B------:R-:W4:Y:S02]  /*711f0*/  LDS.128 R60, [R21] ;  /* 0x00000000153c7984 */ /* 0x000f240000000c00 */
[----:B------:R-:W-:Y:S06]  /*71200*/  BAR.SYNC.DEFER_BLOCKING 0x0 ;  /* 0x0000000000007b1d */ /* 0x000fec0000010000 */
[----:B---3--:R3:W-:Y:S02]  /*71210*/  STSM.16.M88.4 [R0], R64 ;  /* 0x0000004000007844 */ /* 0x0087e40000000200 */
[----:B------:R-:W-:Y:S06]  /*71220*/  BAR.SYNC.DEFER_BLOCKING 0x0 ;  /* 0x0000000000007b1d */ /* 0x000fec0000010000 */
[----:B---3--:R-:W3:Y:S04]  /*71230*/  LDL.LU R64, [R1+0xba0] ;  /* 0x000ba00001407983 */ /* 0x008ee80000300800 */
[----:B------:R-:W3:Y:S04]  /*71240*/  LDL.LU R65, [R1+0xba8] ;  /* 0x000ba80001417983 */ /* 0x000ee80000300800 */
[----:B------:R-:W3:Y:S04]  /*71250*/  LDL.LU R66, [R1+0x7a0] ;  /* 0x0007a00001427983 */ /* 0x000ee80000300800 */
[----:B------:R-:W3:Y:S04]  /*71260*/  LDL.LU R67, [R1+0x7a8] ;  /* 0x0007a80001437983 */ /* 0x000ee80000300800 */
[----:B------:R-:W2:Y:S04]  /*71270*/  LDL.LU R76, [R1+0x3a0] ;  /* 0x0003a000014c7983 */ /* 0x000ea80000300800 */
[----:B------:R-:W2:Y:S04]  /*71280*/  LDL.LU R77, [R1+0x3a8] ;  /* 0x0003a800014d7983 */ /* 0x000ea80000300800 */
[----:B------:R-:W4:Y:S04]  /*71290*/  LDL.LU R80, [R1+0xba4] ;  /* 0x000ba40001507983 */ /* 0x000f280000300800 */
[----:B------:R-:W4:Y:S04]  /*712a0*/  LDL.LU R81, [R1+0xbac] ;  /* 0x000bac0001517983 */ /* 0x000f280000300800 */
[----:B------:R-:W4:Y:S04]  /*712b0*/  LDL.LU R82, [R1+0x7a4] ;  /* 0x0007a40001527983 */ /* 0x000f280000300800 */
[----:B------:R-:W4:Y:S04]  /*712c0*/  LDL.LU R83, [R1+0x7ac] ;  /* 0x0007ac0001537983 */ /* 0x000f280000300800 */
[----:B------:R-:W1:Y:S01]  /*712d0*/  LDS.128 R72, [R21] ;  /* 0x0000000015487984 */ /* 0x000e620000000c00 */
[----:B------:R-:W-:Y:S01]  /*712e0*/  IMAD.MOV.U32 R70, RZ, RZ, R125 ;  /* 0x000000ffff467224 */ /* 0x000fe200078e007d */
[----:B------:R-:W-:Y:S01]  /*712f0*/  MOV R71, R127 ;  /* 0x0000007f00477202 */ /* 0x000fe20000000f00 */
[----:B------:R-:W-:Y:S01]  /*71300*/  BAR.SYNC.DEFER_BLOCKING 0x0 ;  /* 0x0000000000007b1d */ /* 0x000fe20000010000 */
[----:B------:R-:W-:-:S02]  /*71310*/  IMAD.MOV.U32 R78, RZ, RZ, R128 ;  /* 0x000000ffff4e7224 */ /* 0x000fc400078e0080 */
[----:B------:R-:W-:-:S03]  /*71320*/  IMAD.MOV.U32 R79, RZ, RZ, R130 ;  /* 0x000000ffff4f7224 */ /* 0x000fc600078e0082 */
[----:B------:R-:W4:Y:S04]  /*71330*/  LDL.LU R84, [R1+0x3a4] ;  /* 0x0003a40001547983 */ /* 0x000f280000300800 */
[----:B------:R-:W4:Y:S04]  /*71340*/  LDL.LU R85, [R1+0x3ac] ;  /* 0x0003ac0001557983 */ /* 0x000f280000300800 */
[----:B------:R-:W-:Y:S01]  /*71350*/  STSM.16.M88.4 [R0], R68 ;  /* 0x0000004400007844 */ /* 0x000fe20000000200 */
[----:B------:R-:W-:Y:S06]  /*71360*/  BAR.SYNC.DEFER_BLOCKING 0x0 ;  /* 0x0000000000007b1d */ /* 0x000fec0000010000 */
[----:B------:R-:W1:Y:S02]  /*71370*/  LDS.128 R68, [R21] ;  /* 0x0000000015447984 */ /* 0x000e640000000c00 */
[----:B------:R-:W-:Y:S06]  /*71380*/  BAR.SYNC.DEFER_BLOCKING 0x0 ;  /* 0x0000000000007b1d */ /* 0x000fec0000010000 */
[----:B---3--:R-:W-:Y:S02]  /*71390*/  STSM.16.M88.4 [R0], R64 ;  /* 0x0000004000007844 */ /* 0x008fe40000000200 */
        /* <DEDUP_REMOVED lines=94> */
[----:B------:R-:W-:Y:S01]  /*71980*/  BAR.SYNC.DEFER_BLOCKING 0x0 ;  /* 0x0000000000007b1d */ /* 0x000fe20000010000 */
[----:B------:R-:W-:-:S05]  /*71990*/  IMAD.MOV.U32 R134, RZ, RZ, R141 ;  /* 0x000000ffff867224 */ /* 0x000fca00078e008d */
        /* <DEDUP_REMOVED lines=8> */
[----:B----4-:R4:W-:Y:S01]  /*71a20*/  STSM.16.M88.4 [R0], R128 ;  /* 0x0000008000007844 */ /* 0x0109e20000000200 */
[----:B------:R-:W-:Y:S01]  /*71a30*/  IMAD.MOV.U32 R142, RZ, RZ, R144 ;  /* 0x000000ffff8e7224 */ /* 0x000fe200078e0090 */
[----:B------:R-:W-:-:S02]  /*71a40*/  MOV R135, R143 ;  /* 0x0000008f00877202 */ /* 0x000fc40000000f00 */
        /* <DEDUP_REMOVED lines=10> */
[----:B------:R-:W2:Y:S04]  /*71af0*/  LDL.LU R156, [R1+0x3e4] ;  /* 0x0003e400019c7983 */ /* 0x000ea80000300800 */
[----:B------:R-:W2:Y:S01]  /*71b00*/  LDL.LU R157, [R1+0x3ec] ;  /* 0x0003ec00019d7983 */ /* 0x000ea20000300800 */
[----:B------:R-:W-:Y:S01]  /*71b10*/  IMAD.MOV.U32 R158, RZ, RZ, R145 ;  /* 0x000000ffff9e7224 */ /* 0x000fe200078e0091 */
[----:B------:R-:W-:Y:S01]  /*71b20*/  MOV R159, R147 ;  /* 0x00000093009f7202 */ /* 0x000fe20000000f00 */
[----:B------:R-:W-:Y:S01]  /*71b30*/  IMAD.MOV.U32 R143, RZ, RZ, R146 ;  /* 0x000000ffff8f7224 */ /* 0x000fe200078e0092 */
[----:B------:R-:W2:Y:S04]  /*71b40*/  LDL.LU R144, [R1+0xbf0] ;  /* 0x000bf00001907983 */ /* 0x000ea80000300800 */
[----:B------:R-:W2:Y:S04]  /*71b50*/  LDL.LU R145, [R1+0xbf8] ;  /* 0x000bf80001917983 */ /* 0x000ea80000300800 */
[----:B------:R-:W2:Y:S04]  /*71b60*/  LDL.LU R146, [R1+0x7f0] ;  /* 0x0007f00001927983 */ /* 0x000ea80000300800 */
[----:B------:R-:W2:Y:S01]  /*71b70*/  LDL.LU R147, [R1+0x7f8] ;  /* 0x0007f80001937983 */ /* 0x000ea20000300800 */
[----:B------:R-:W-:Y:S06]  /*71b80*/  BAR.SYNC.DEFER_BLOCKING 0x0 ;  /* 0x0000000000007b1d */ /* 0x000fec0000010000 */
[----:B------:R-:W2:Y:S04]  /*71b90*/  LDL.LU R160, [R1+0x3f0] ;  /* 0x0003f00001a07983 */ /* 0x000ea80000300800 */
[----:B------:R-:W2:Y:S04]  /*71ba0*/  LDL.LU R161, [R1+0x3f8] ;  /* 0x0003f80001a17983 */ /* 0x000ea80000300800 */
[----:B------:R-:W2:Y:S04]  /*71bb0*/  LDL.LU R164, [R1+0xbf4] ;  /* 0x000bf40001a47983 */ /* 0x000ea80000300800 */
[----:B------:R-:W2:Y:S04]  /*71bc0*/  LDL.LU R165, [R1+0xbfc] ;  /* 0x000bfc0001a57983 */ /* 0x000ea80000300800 */
[----:B------:R-:W1:Y:S01]  /*71bd0*/  LDS.128 R136, [R21] ;  /* 0x0000000015887984 */ /* 0x000e620000000c00 */
[----:B------:R-:W-:Y:S06]  /*71be0*/  BAR.SYNC.DEFER_BLOCKING 0x0 ;  /* 0x0000000000007b1d */ /* 0x000fec0000010000 */
[----:B------:R-:W2:Y:S04]  /*71bf0*/  LDL.LU R166, [R1+0x7f4] ;  /* 0x0007f40001a67983 */ /* 0x000ea80000300800 */
[----:B------:R-:W2:Y:S01]  /*71c00*/  LDL.LU R167, [R1+0x7fc] ;  /* 0x0007fc0001a77983 */ /* 0x000ea20000300800 */
[----:B------:R-:W-:-:S02]  /*71c10*/  IMAD.MOV.U32 R162, RZ, RZ, R148 ;  /* 0x000000ffffa27224 */ /* 0x000fc400078e0094 */
[----:B------:R-:W-:Y:S01]  /*71c20*/  IMAD.MOV.U32 R163, RZ, RZ, R150 ;  /* 0x000000ffffa37224 */ /* 0x000fe200078e0096 */
[----:B------:R-:W2:Y:S01]  /*71c30*/  LDL.LU R23, [R1+0x800] ;  /* 0x0008000001177983 */ /* 0x000ea20000300800 */
[----:B------:R-:W-:-:S03]  /*71c40*/  ISETP.GE.AND P5, PT, R8, R13, PT ;  /* 0x0000000d0800720c */ /* 0x000fc60003fa6270 */
[----:B------:R-:W2:Y:S04]  /*71c50*/  LDL.LU R12, [R1+0x1438] ;  /* 0x00143800010c7983 */ /* 0x000ea80000300800 */
[----:B------:R-:W-:Y:S01]  /*71c60*/  STSM.16.M88.4 [R0], R132 ;  /* 0x0000008400007844 */ /* 0x000fe20000000200 */
[----:B------:R-:W-:Y:S06]  /*71c70*/  BAR.SYNC.DEFER_BLOCKING 0x0 ;  /* 0x0000000000007b1d */ /* 0x000fec0000010000 */
[----:B------:R-:W2:Y:S04]  /*71c80*/  LDL.LU R13, [R1+0x400] ;  /* 0x00040000010d7983 */ /* 0x000ea80000300800 */
[----:B------:R-:W1:Y:S01]  /*71c90*/  LDS.128 R132, [R21] ;  /* 0x0000000015847984 */ /* 0x000e620000000c00 */
        /* <DEDUP_REMOVED lines=13> */
[----:B------:R-:W-:Y:S02]  /*71d70*/  STSM.16.M88.4 [R0], R156 ;  /* 0x0000009c00007844 */ /* 0x000fe40000000200 */
        /* <DEDUP_REMOVED lines=11> */
[----:B------:R1:W-:Y:S04]  /*71e30*/  STSM.16.M88.4 [R0], R164 ;  /* 0x000000a400007844 */ /* 0x0003e80000000200 */
[----:B-1----:R-:W4:Y:S04]  /*71e40*/  LDL.LU R164, [R1+0x3f4] ;  /* 0x0003f40001a47983 */ /* 0x002f280000300800 */
[----:B------:R-:W4:Y:S04]  /*71e50*/  LDL.LU R165, [R1+0x3fc] ;  /* 0x0003fc0001a57983 */ /* 0x000f280000300800 */
[----:B------:R-:W3:Y:S04]  /*71e60*/  LDL.LU R19, [R1] ;  /* 0x0000000001137983 */ /* 0x000ee80000300800 */
[----:B------:R-:W2:Y:S04]  /*71e70*/  LDL.LU R18, [R1+0xc04] ;  /* 0x000c040001127983 */ /* 0x000ea80000300800 */
[----:B------:R-:W2:Y:S01]  /*71e80*/  LDL.LU R15, [R1+0x128c] ;  /* 0x00128c00010f7983 */ /* 0x000ea20000300800 */
[----:B------:R-:W-:Y:S01]  /*71e90*/  IMAD.MOV.U32 R166, RZ, RZ, R149 ;  /* 0x000000ffffa67224 */ /* 0x000fe200078e0095 */
[----:B------:R-:W-:Y:S01]  /*71ea0*/  MOV R167, R151 ;  /* 0x0000009700a77202 */ /* 0x000fe20000000f00 */
[----:B------:R-:W-:Y:S01]  /*71eb0*/  BAR.SYNC.DEFER_BLOCKING 0x0 ;  /* 0x0000000000007b1d */ /* 0x000fe20000010000 */
[----:B------:R-:W-:Y:S01]  /*71ec0*/  ISETP.LT.AND P5, PT, R7, UR6, !P5 ;  /* 0x0000000607007c0c */ /* 0x000fe2000efa1270 */
[----:B------:R-:W-:-:S04]  /*71ed0*/  IMAD.WIDE R228, R14, 0x4, R2 ;  /* 0x000000040ee47825 */ /* 0x000fc800078e0202 */
[----:B------:R-:W-:Y:S01]  /*71ee0*/  ULDC.64 UR6, c[0x0][0x228] ;  /* 0x00008a0000067ab9 */ /* 0x000fe20000000a00 */
[----:B------:R-:W2:Y:S04]  /*71ef0*/  LDL.LU R17, [R1+0x804] ;  /* 0x0008040001117983 */ /* 0x000ea80000300800 */
[----:B------:R-:W1:Y:S01]  /*71f00*/  LDS.128 R148, [R21] ;  /* 0x0000000015947984 */ /* 0x000e620000000c00 */
[----:B------:R-:W-:Y:S06]  /*71f10*/  BAR.SYNC.DEFER_BLOCKING 0x0 ;  /* 0x0000000000007b1d */ /* 0x000fec0000010000 */
[----:B----4-:R4:W-:Y:S02]  /*71f20*/  STSM.16.M88.4 [R0], R164 ;  /* 0x000000a400007844 */ /* 0x0109e40000000200 */
[----:B------:R-:W-:Y:S06]  /*71f30*/  BAR.SYNC.DEFER_BLOCKING 0x0 ;  /* 0x0000000000007b1d */ /* 0x000fec0000010000 */
[----:B------:R1:W-:Y:S01]  /*71f40*/  @P5 STG.E desc[UR4][R228.64], R16 ;  /* 0x00000010e4005986 */ /* 0x0003e2000c101904 */
[----:B------:R-:W-:Y:S01]  /*71f50*/  ISETP.GE.AND P5, PT, R7, UR7, PT ;  /* 0x0000000707007c0c */ /* 0x000fe2000bfa6270 */
[----:B----4-:R-:W-:Y:S01]  /*71f60*/  IMAD.WIDE R164, R14, 0x4, R4 ;  /* 0x000000040ea47825 */ /* 0x010fe200078e0204 */
[----:B------:R-:W-:-:S02]  /*71f70*/  ULDC UR7, c[0x0][0x228] ;  /* 0x00008a0000077ab9 */ /* 0x000fc40000000800 */
[----:B------:R-:W-:Y:S01]  /*71f80*/  ISETP.LT.AND P5, PT, R9, UR6, !P5 ;  /* 0x0000000609007c0c */ /* 0x000fe2000efa1270 */
[----:B-1----:R-:W4:Y:S04]  /*71f90*/  LDL.LU R16, [R1+0x404] ;  /* 0x0004040001107983 */ /* 0x002f280000300800 */
[----:B------:R-:W4:Y:S08]  /*71fa0*/  LDL.LU R14, [R1+0xf50] ;  /* 0x000f5000010e7983 */ /* 0x000f300000300800 */
[----:B------:R1:W-:Y:S04]  /*71fb0*/  @P5 STG.E desc[UR4][R164.64], R23 ;  /* 0x00000017a4005986 */ /* 0x0003e8000c101904 */
[----:B------:R-:W4:Y:S01]  /*71fc0*/  LDL.LU R231, [R1+0x4] ;  /* 0x0000040001e77983 */ /* 0x000f220000300800 */
[----:B-1----:R-:W-:-:S05]  /*71fd0*/  VIADD R23, R7, 0x1 ;  /* 0x0000000107177836 */ /* 0x002fca0000000000 */
[----:B------:R-:W-:-:S04]  /*71fe0*/  ISETP.GE.AND P5, PT, R23, UR9, PT ;  /* 0x0000000917007c0c */ /* 0x000fc8000bfa6270 */
[----:B------:R-:W-:Y:S01]  /*71ff0*/  ISETP.LT.AND P6, PT, R8, UR7, !P5 ;  /* 0x0000000708007c0c */ /* 0x000fe2000efc1270 */
[----:B------:R-:W-:Y:S01]  /*72000*/  IMAD.WIDE R164, R12, 0x4, R2 ;  /* 0x000000040ca47825 */ /* 0x000fe200078e0202 */
[----:B------:R-:W-:Y:S01]  /*72010*/  ISETP.LT.AND P5, PT, R9, UR8, !P5 ;  /* 0x0000000809007c0c */ /* 0x000fe2000efa1270 */
[----:B------:R-:W-:Y:S01]  /*72020*/  ULDC UR7, c[0x0][0x22c] ;  /* 0x00008b0000077ab9 */ /* 0x000fe20000000800 */
[----:B------:R-:W-:Y:S01]  /*72030*/  ULDC UR8, c[0x0][0x228] ;  /* 0x00008a0000087ab9 */ /* 0x000fe20000000800 */
[----:B------:R-:W-:-:S08]  /*72040*/  VIADD R23, R7, 0x2 ;  /* 0x0000000207177836 */ /* 0x000fd00000000000 */
[----:B------:R1:W-:Y:S02]  /*72050*/  @P6 STG.E desc[UR4][R164.64], R13 ;  /* 0x0000000da4006986 */ /* 0x0003e4000c101904 */
[----:B-1----:R-:W-:Y:S02]  /*72060*/  IMAD.WIDE R164, R12, 0x4, R4 ;  /* 0x000000040ca47825 */ /* 0x002fe400078e0204 */
[----:B------:R-:W4:Y:S04]  /*72070*/  LDL.LU R13, [R1+0xc08] ;  /* 0x000c0800010d7983 */ /* 0x000f280000300800 */
[----:B------:R-:W4:Y:S04]  /*72080*/  LDL.LU R12, [R1+0xf54] ;  /* 0x000f5400010c7983 */ /* 0x000f280000300800 */
[----:B---3--:R2:W-:Y:S01]  /*72090*/  @P5 STG.E desc[UR4][R164.64], R19 ;  /* 0x00000013a4005986 */ /* 0x0085e2000c101904 */
[----:B------:R-:W-:Y:S01]  /*720a0*/  ISETP.GE.AND P5, PT, R23, UR7, PT ;  /* 0x0000000717007c0c */ /* 0x000fe2000bfa6270 */
[----:B------:R-:W-:-:S02]  /*720b0*/  ULDC UR7, c[0x0][0x228] ;  /* 0x00008a0000077ab9 */ /* 0x000fc40000000800 */
[----:B------:R-:W3:Y:S01]  /*720c0*/  LDL.LU R230, [R1+0x808] ;  /* 0x0008080001e67983 */ /* 0x000ee20000300800 */
[----:B------:R-:W-:Y:S01]  /*720d0*/  ISETP.LT.AND P6, PT, R8, UR8, !P5 ;  /* 0x0000000808007c0c */ /* 0x000fe2000efc1270 */
[----:B--2---:R-:W-:Y:S02]  /*720e0*/  IMAD.WIDE R164, R15, 0x4, R2 ;  /* 0x000000040fa47825 */ /* 0x004fe400078e0202 */
[----:B------:R-:W2:Y:S01]  /*720f0*/  LDL.LU R20, [R1+0x408] ;  /* 0x0004080001147983 */ /* 0x000ea20000300800 */
[----:B------:R-:W-:-:S09]  /*72100*/  ULDC UR8, c[0x0][0x228] ;  /* 0x00008a0000087ab9 */ /* 0x000fd20000000800 */
[----:B------:R1:W-:Y:S02]  /*72110*/  @P6 STG.E desc[UR4][R164.64], R18 ;  /* 0x00000012a4006986 */ /* 0x0003e4000c101904 */
[----:B-1----:R-:W-:Y:S02]  /*72120*/  IMAD.WIDE R164, R15, 0x4, R4 ;  /* 0x000000040fa47825 */ /* 0x002fe400078e0204 */
[----:B------:R-:W2:Y:S01]  /*72130*/  LDL.LU R15, [R1+0xf58] ;  /* 0x000f5800010f7983 */ /* 0x000ea20000300800 */
[----:B------:R-:W-:Y:S01]  /*72140*/  ISETP.LT.AND P5, PT, R9, UR7, !P5 ;  /* 0x0000000709007c0c */ /* 0x000fe2000efa1270 */
[----:B------:R-:W-:Y:S01]  /*72150*/  VIADD R23, R7, 0x3 ;  /* 0x0000000307177836 */ /* 0x000fe20000000000 */
[----:B------:R-:W-:Y:S01]  /*72160*/  ULDC UR7, c[0x0][0x22c] ;  /* 0x00008b0000077ab9 */ /* 0x000fe20000000800 */
[----:B------:R-:W2:Y:S04]  /*72170*/  LDL.LU R19, [R1+0x8] ;  /* 0x0000080001137983 */ /* 0x000ea80000300800 */
[----:B------:R-:W2:Y:S06]  /*72180*/  LDL.LU R18, [R1+0xf5c] ;  /* 0x000f5c0001127983 */ /* 0x000eac0000300800 */
[----:B------:R4:W-:Y:S01]  /*72190*/  @P5 STG.E desc[UR4][R164.64], R17 ;  /* 0x00000011a4005986 */ /* 0x0009e2000c101904 */
[----:B------:R-:W-:Y:S01]  /*721a0*/  ISETP.GE.AND P5, PT, R23, UR7, PT ;  /* 0x0000000717007c0c */ /* 0x000fe2000bfa6270 */
[----:B------:R-:W-:-:S03]  /*721b0*/  ULDC UR7, c[0x0][0x228] ;  /* 0x00008a0000077ab9 */ /* 0x000fc60000000800 */
[----:B------:R-:W-:Y:S01]  /*721c0*/  ISETP.LT.AND P6, PT, R8, UR8, !P5 ;  /* 0x0000000808007c0c */ /* 0x000fe2000efc1270 */
[----:B------:R-:W-:Y:S01]  /*721d0*/  ULDC.64 UR8, c[0x0][0x228] ;  /* 0x00008a0000087ab9 */ /* 0x000fe20000000a00 */
[----:B------:R-:W-:Y:S01]  /*721e0*/  ISETP.LT.AND P5, PT, R9, UR7, !P5 ;  /* 0x0000000709007c0c */ /* 0x000fe2000efa1270 */
[----:B------:R-:W-:Y:S01]  /*721f0*/  ULDC UR7, c[0x0][0x228] ;  /* 0x00008a0000077ab9 */ /* 0x000fe20000000800 */
[----:B------:R-:W-:Y:S01]  /*72200*/  IADD3 R23, R7, 0x4, RZ ;  /* 0x0000000407177810 */ /* 0x000fe20007ffe0ff */
[----:B----4-:R-:W-:-:S08]  /*72210*/  IMAD.WIDE R164, R14, 0x4, R2 ;  /* 0x000000040ea47825 */ /* 0x010fd000078e0202 */
[----:B------:R1:W-:Y:S02]  /*72220*/  @P6 STG.E desc[UR4][R164.64], R16 ;  /* 0x00000010a4006986 */ /* 0x0003e4000c101904 */
[----:B-1----:R-:W-:Y:S02]  /*72230*/  IMAD.WIDE R164, R14, 0x4, R4 ;  /* 0x000000040ea47825 */ /* 0x002fe400078e0204 */
[----:B------:R-:W4:Y:S04]  /*72240*/  LDL.LU R16, [R1+0xc0c] ;  /* 0x000c0c0001107983 */ /* 0x000f280000300800 */
[----:B------:R1:W-:Y:S01]  /*72250*/  @P5 STG.E desc[UR4][R164.64], R231 ;  /* 0x000000e7a4005986 */ /* 0x0003e2000c101904 */
[----:B------:R-:W-:-:S03]  /*72260*/  ISETP.GE.AND P5, PT, R23, UR9, PT ;  /* 0x0000000917007c0c */ /* 0x000fc6000bfa6270 */
[----:B------:R-:W4:Y:S01]  /*72270*/  LDL.LU R17, [R1+0x80c] ;  /* 0x00080c0001117983 */ /* 0x000f220000300800 */
[----:B------:R-:W-:Y:S01]  /*72280*/  ISETP.LT.AND P6, PT, R8, UR7, !P5 ;  /* 0x0000000708007c0c */ /* 0x000fe2000efc1270 */
[----:B------:R-:W-:Y:S01]  /*72290*/  VIADD R23, R7, 0x5 ;  /* 0x0000000507177836 */ /* 0x000fe20000000000 */
[----:B------:R-:W-:Y:S01]  /*722a0*/  ISETP.LT.AND P5, PT, R9, UR8, !P5 ;  /* 0x0000000809007c0c */ /* 0x000fe2000efa1270 */
[----:B------:R-:W4:Y:S01]  /*722b0*/  LDL.LU R14, [R1+0xf60] ;  /* 0x000f6000010e7983 */ /* 0x000f220000300800 */
[----:B------:R-:W-:Y:S01]  /*722c0*/  ULDC.64 UR8, c[0x0][0x228] ;  /* 0x00008a0000087ab9 */ /* 0x000fe20000000a00 */
[----:B------:R-:W-:Y:S01]  /*722d0*/  ULDC UR7, c[0x0][0x228] ;  /* 0x00008a0000077ab9 */ /* 0x000fe20000000800 */
[----:B-1----:R-:W-:-:S07]  /*722e0*/  IMAD.WIDE R164, R12, 0x4, R2 ;  /* 0x000000040ca47825 */ /* 0x002fce00078e0202 */
[----:B------:R1:W-:Y:S02]  /*722f0*/  @P6 STG.E desc[UR4][R164.64], R13 ;  /* 0x0000000da4006986 */ /* 0x0003e4000c101904 */
[----:B-1----:R-:W-:Y:S02]  /*72300*/  IMAD.WIDE R164, R12, 0x4, R4 ;  /* 0x000000040ca47825 */ /* 0x002fe400078e0204 */
[----:B------:R-:W4:Y:S04]  /*72310*/  LDL.LU R13, [R1+0x40c] ;  /* 0x00040c00010d7983 */ /* 0x000f280000300800 */
[----:B---3--:R2:W-:Y:S01]  /*72320*/  @P5 STG.E desc[UR4][R164.64], R230 ;  /* 0x000000e6a4005986 */ /* 0x0085e2000c101904 */
[----:B------:R-:W-:-:S03]  /*72330*/  ISETP.GE.AND P5, PT, R23, UR9, PT ;  /* 0x0000000917007c0c */ /* 0x000fc6000bfa6270 */
        /* <DEDUP_REMOVED lines=10> */
[----:B------:R-:W-:-:S11]  /*723e0*/  ULDC UR8, c[0x0][0x228] ;  /* 0x00008a0000087ab9 */ /* 0x000fd60000000800 */
[----:B------:R1:W-:Y:S01]  /*723f0*/  @P5 STG.E desc[UR4][R164.64], R19 ;  /* 0x00000013a4005986 */ /* 0x0003e2000c101904 */
[----:B------:R-:W-:Y:S01]  /*72400*/  ISETP.GE.AND P5, PT, R23, UR7, PT ;  /* 0x0000000717007c0c */ /* 0x000fe2000bfa6270 */
[----:B------:R-:W-:-:S03]  /*72410*/  ULDC UR7, c[0x0][0x228] ;  /* 0x00008a0000077ab9 */ /* 0x000fc60000000800 */
[----:B------:R-:W-:Y:S01]  /*72420*/  ISETP.LT.AND P6, PT, R8, UR8, !P5 ;  /* 0x0000000808007c0c */ /* 0x000fe2000efc1270 */
[----:B-1----:R-:W2:Y:S01]  /*72430*/  LDL.LU R19, [R1+0x810] ;  /* 0x0008100001137983 */ /* 0x002ea20000300800 */
[----:B------:R-:W-:Y:S01]  /*72440*/  ISETP.LT.AND P5, PT, R9, UR7, !P5 ;  /* 0x0000000709007c0c */ /* 0x000fe2000efa1270 */
[----:B------:R-:W-:Y:S01]  /*72450*/  IMAD.WIDE R164, R18, 0x4, R2 ;  /* 0x0000000412a47825 */ /* 0x000fe200078e0202 */
[----:B------:R-:W-:Y:S01]  /*72460*/  ULDC UR7, c[0x0][0x22c] ;  /* 0x00008b0000077ab9 */ /* 0x000fe20000000800 */
[----:B------:R-:W-:Y:S02]  /*72470*/  ULDC UR8, c[0x0][0x228] ;  /* 0x00008a0000087ab9 */ /* 0x000fe40000000800 */
[----:B------:R-:W-:-:S06]  /*72480*/  VIADD R23, R7, 0x7 ;  /* 0x0000000707177836 */ /* 0x000fcc0000000000 */
[----:B----4-:R1:W-:Y:S02]  /*72490*/  @P6 STG.E desc[UR4][R164.64], R16 ;  /* 0x00000010a4006986 */ /* 0x0103e4000c101904 */
[----:B-1----:R-:W-:Y:S02]  /*724a0*/  IMAD.WIDE R164, R18, 0x4, R4 ;  /* 0x0000000412a47825 */ /* 0x002fe400078e0204 */
[----:B------:R-:W4:Y:S04]  /*724b0*/  LDL.LU R16, [R1+0xf68] ;  /* 0x000f680001107983 */ /* 0x000f280000300800 */
[----:B------:R1:W-:Y:S01]  /*724c0*/  @P5 STG.E desc[UR4][R164.64], R17 ;  /* 0x00000011a4005986 */ /* 0x0003e2000c101904 */
[----:B------:R-:W-:Y:S01]  /*724d0*/  ISETP.GE.AND P5, PT, R23, UR7, PT ;  /* 0x0000000717007c0c */ /* 0x000fe2000bfa6270 */
[----:B------:R-:W-:-:S03]  /*724e0*/  ULDC UR7, c[0x0][0x228] ;  /* 0x00008a0000077ab9 */ /* 0x000fc60000000800 */
[----:B------:R-:W-:Y:S01]  /*724f0*/  ISETP.LT.AND P6, PT, R8, UR8, !P5 ;  /* 0x0000000808007c0c */ /* 0x000fe2000efc1270 */
[----:B------:R-:W-:Y:S01]  /*72500*/  ULDC.64 UR8, c[0x0][0x228] ;  /* 0x00008a0000087ab9 */ /* 0x000fe20000000a00 */
[----:B-1----:R-:W4:Y:S04]  /*72510*/  LDL.LU R17, [R1+0x410] ;  /* 0x0004100001117983 */ /* 0x002f280000300800 */
[----:B------:R-:W4:Y:S01]  /*72520*/  LDL.LU R20, [R1+0x10] ;  /* 0x0000100001147983 */ /* 0x000f220000300800 */
[----:B------:R-:W-:Y:S01]  /*72530*/  IMAD.WIDE R164, R14, 0x4, R2 ;  /* 0x000000040ea47825 */ /* 0x000fe200078e0202 */
[----:B------:R-:W-:Y:S01]  /*72540*/  ISETP.LT.AND P5, PT, R9, UR7, !P5 ;  /* 0x0000000709007c0c */ /* 0x000fe2000efa1270 */
[----:B------:R-:W-:Y:S01]  /*72550*/  ULDC UR7, c[0x0][0x228] ;  /* 0x00008a0000077ab9 */ /* 0x000fe20000000800 */
[----:B------:R-:W-:-:S03]  /*72560*/  IADD3 R23, R7, 0x8, RZ ;  /* 0x0000000807177810 */ /* 0x000fc60007ffe0ff */
[----:B------:R1:W-:Y:S04]  /*72570*/  @P6 STG.E desc[UR4][R164.64], R13 ;  /* 0x0000000da4006986 */ /* 0x0003e8000c101904 */
[----:B-1----:R-:W4:Y:S01]  /*72580*/  LDL.LU R13, [R1+0xf6c] ;  /* 0x000f6c00010d7983 */ /* 0x002f220000300800 */
[----:B------:R-:W-:-:S03]  /*72590*/  IMAD.WIDE R164, R14, 0x4, R4 ;  /* 0x000000040ea47825 */ /* 0x000fc600078e0204 */
        /* <DEDUP_REMOVED lines=13> */
[----:B------:R-:W-:-:S11]  /*72670*/  ULDC.64 UR8, c[0x0][0x228] ;  /* 0x00008a0000087ab9 */ /* 0x000fd60000000a00 */
[----:B------:R1:W-:Y:S01]  /*72680*/  @P5 STG.E desc[UR4][R164.64], R19 ;  /* 0x00000013a4005986 */ /* 0x0003e2000c101904 */
[----:B------:R-:W-:-:S04]  /*72690*/  ISETP.GE.AND P5, PT, R23, UR9, PT ;  /* 0x0000000917007c0c */ /* 0x000fc8000bfa6270 */
[----:B------:R-:W-:Y:S01]  /*726a0*/  ISETP.LT.AND P6, PT, R8, UR7, !P5 ;  /* 0x0000000708007c0c */ /* 0x000fe2000efc1270 */
[----:B-1----:R-:W2:Y:S01]  /*726b0*/  LDL.LU R19, [R1+0x14] ;  /* 0x0000140001137983 */ /* 0x002ea20000300800 */
[----:B------:R-:W-:Y:S01]  /*726c0*/  ISETP.LT.AND P5, PT, R9, UR8, !P5 ;  /* 0x0000000809007c0c */ /* 0x000fe2000efa1270 */
[----:B------:R-:W-:Y:S01]  /*726d0*/  VIADD R23, R7, 0xa ;  /* 0x0000000a07177836 */ /* 0x000fe20000000000 */
[----:B------:R-:W-:Y:S01]  /*726e0*/  ULDC UR7, c[0x0][0x22c] ;  /* 0x00008b0000077ab9 */ /* 0x000fe20000000800 */
[----:B------:R-:W-:Y:S01]  /*726f0*/  ULDC UR8, c[0x0][0x228] ;  /* 0x00008a0000087ab9 */ /* 0x000fe20000000800 */
[----:B----4-:R-:W-:-:S07]  /*72700*/  IMAD.WIDE R164, R16, 0x4, R2 ;  /* 0x0000000410a47825 */ /* 0x010fce00078e0202 */
[----:B------:R1:W-:Y:S02]  /*72710*/  @P6 STG.E desc[UR4][R164.64], R17 ;  /* 0x00000011a4006986 */ /* 0x0003e4000c101904 */
[----:B-1----:R-:W-:Y:S02]  /*72720*/  IMAD.WIDE R164, R16, 0x4, R4 ;  /* 0x0000000410a47825 */ /* 0x002fe400078e0204 */
[----:B------:R-:W4:Y:S04]  /*72730*/  LDL.LU R17, [R1+0xc18] ;  /* 0x000c180001117983 */ /* 0x000f280000300800 */
[----:B------:R-:W4:Y:S04]  /*72740*/  LDL.LU R16, [R1+0xf74] ;  /* 0x000f740001107983 */ /* 0x000f280000300800 */
[----:B------:R1:W-:Y:S01]  /*72750*/  @P5 STG.E desc[UR4][R164.64], R20 ;  /* 0x00000014a4005986 */ /* 0x0003e2000c101904 */
[----:B------:R-:W-:Y:S01]  /*72760*/  ISETP.GE.AND P5, PT, R23, UR7, PT ;  /* 0x0000000717007c0c */ /* 0x000fe2000bfa6270 */
[----:B------:R-:W-:-:S02]  /*72770*/  ULDC UR7, c[0x0][0x228] ;  /* 0x00008a0000077ab9 */ /* 0x000fc40000000800 */
[----:B------:R-:W4:Y:S01]  /*72780*/  LDL.LU R230, [R1+0x818] ;  /* 0x0008180001e67983 */ /* 0x000f220000300800 */
[----:B------:R-:W-:Y:S01]  /*72790*/  ISETP.LT.AND P6, PT, R8, UR8, !P5 ;  /* 0x0000000808007c0c */ /* 0x000fe2000efc1270 */
[----:B------:R-:W-:Y:S01]  /*727a0*/  VIADD R23, R7, 0xb ;  /* 0x0000000b07177836 */ /* 0x000fe20000000000 */
[----:B------:R-:W-:Y:S01]  /*727b0*/  ISETP.LT.AND P5, PT, R9, UR7, !P5 ;  /* 0x0000000709007c0c */ /* 0x000fe2000efa1270 */
[----:B------:R-:W-:Y:S01]  /*727c0*/  ULDC UR7, c[0x0][0x22c] ;  /* 0x00008b0000077ab9 */ /* 0x000fe20000000800 */
[----:B------:R-:W-:Y:S01]  /*727d0*/  ULDC UR8, c[0x0][0x228] ;  /* 0x00008a0000087ab9 */ /* 0x000fe20000000800 */
[----:B-1----:R-:W-:-:S08]  /*727e0*/  IMAD.WIDE R164, R13, 0x4, R2 ;  /* 0x000000040da47825 */ /* 0x002fd000078e0202 */
        /* <DEDUP_REMOVED lines=9> */
[----:B------:R-:W-:Y:S01]  /*72880*/  ULDC UR8, c[0x0][0x228] ;  /* 0x00008a0000087ab9 */ /* 0x000fe20000000800 */
[C---:B--2---:R-:W-:Y:S01]  /*72890*/  IMAD.WIDE R164, R12.reuse, 0x4, R2 ;  /* 0x000000040ca47825 */ /* 0x044fe200078e0202 */
[----:B------:R-:W2:Y:S10]  /*728a0*/  LDL.LU R18, [R1+0xc1c] ;  /* 0x000c1c0001127983 */ /* 0x000eb40000300800 */
[----:B------:R1:W-:Y:S02]  /*728b0*/  @P6 STG.E desc[UR4][R164.64], R15 ;  /* 0x0000000fa4006986 */ /* 0x0003e4000c101904 */
[----:B-1----:R-:W-:-:S02]  /*728c0*/  IMAD.WIDE R164, R12, 0x4, R4 ;  /* 0x000000040ca47825 */ /* 0x002fc400078e0204 */
[----:B------:R-:W2:Y:S04]  /*728d0*/  LDL.LU R12, [R1+0xf7c] ;  /* 0x000f7c00010c7983 */ /* 0x000ea80000300800 */
[----:B------:R-:W2:Y:S01]  /*728e0*/  LDL.LU R15, [R1+0x81c] ;  /* 0x00081c00010f7983 */ /* 0x000ea20000300800 */
[----:B------:R-:W-:Y:S01]  /*728f0*/  ISETP.LT.AND P5, PT, R9, UR7, !P5 ;  /* 0x0000000709007c0c */ /* 0x000fe2000efa1270 */
[----:B------:R-:W-:Y:S01]  /*72900*/  ULDC UR7, c[0x0][0x22c] ;  /* 0x00008b0000077ab9 */ /* 0x000fe20000000800 */
[----:B------:R-:W-:-:S11]  /*72910*/  IADD3 R23, R7, 0xc, RZ ;  /* 0x0000000c07177810 */ /* 0x000fd60007ffe0ff */
[----:B------:R1:W-:Y:S01]  /*72920*/  @P5 STG.E desc[UR4][R164.64], R19 ;  /* 0x00000013a4005986 */ /* 0x0003e2000c101904 */
[----:B------:R-:W-:Y:S01]  /*72930*/  ISETP.GE.AND P5, PT, R23, UR7, PT ;  /* 0x0000000717007c0c */ /* 0x000fe2000bfa6270 */
[----:B------:R-:W-:-:S03]  /*72940*/  ULDC UR7, c[0x0][0x228] ;  /* 0x00008a0000077ab9 */ /* 0x000fc60000000800 */
[----:B------:R-:W-:Y:S01]  /*72950*/  ISETP.LT.AND P6, PT, R8, UR8, !P5 ;  /* 0x0000000808007c0c */ /* 0x000fe2000efc1270 */
[----:B------:R-:W-:Y:S01]  /*72960*/  VIADD R23, R7, 0xd ;  /* 0x0000000d07177836 */ /* 0x000fe20000000000 */
[----:B------:R-:W-:Y:S01]  /*72970*/  ISETP.LT.AND P5, PT, R9, UR7, !P5 ;  /* 0x0000000709007c0c */ /* 0x000fe2000efa1270 */
[----:B------:R-:W-:Y:S01]  /*72980*/  ULDC UR7, c[0x0][0x22c] ;  /* 0x00008b0000077ab9 */ /* 0x000fe20000000800 */
[----:B------:R-:W-:Y:S01]  /*72990*/  ULDC UR8, c[0x0][0x228] ;  /* 0x00008a0000087ab9 */ /* 0x000fe20000000800 */
[----:B-1----:R-:W2:Y:S01]  /*729a0*/  LDL.LU R19, [R1+0x41c] ;  /* 0x00041c0001137983 */ /* 0x002ea20000300800 */
[----:B----4-:R-:W-:-:S07]  /*729b0*/  IMAD.WIDE R164, R16, 0x4, R2 ;  /* 0x0000000410a47825 */ /* 0x010fce00078e0202 */
[----:B------:R1:W-:Y:S02]  /*729c0*/  @P6 STG.E desc[UR4][R164.64], R17 ;  /* 0x00000011a4006986 */ /* 0x0003e4000c101904 */
[----:B-1----:R-:W-:Y:S02]  /*729d0*/  IMAD.WIDE R164, R16, 0x4, R4 ;  /* 0x0000000410a47825 */ /* 0x002fe400078e0204 */
        /* <DEDUP_REMOVED lines=17> */
[----:B------:R-:W-:-:S03]  /*72af0*/  ULDC UR7, c[0x0][0x228] ;  /* 0x00008a0000077ab9 */ /* 0x000fc60000000800 */
[----:B------:R-:W-:Y:S01]  /*72b00*/  ISETP.LT.AND P6, PT, R8, UR8, !P5 ;  /* 0x0000000808007c0c */ /* 0x000fe2000efc1270 */
[----:B--2---:R-:W-:Y:S01]  /*72b10*/  IMAD.WIDE R164, R12, 0x4, R2 ;  /* 0x000000040ca47825 */ /* 0x004fe200078e0202 */
[----:B------:R-:W-:Y:S01]  /*72b20*/  ISETP.LT.AND P5, PT, R9, UR7, !P5 ;  /* 0x0000000709007c0c */ /* 0x000fe2000efa1270 */
[----:B------:R-:W-:Y:S01]  /*72b30*/  ULDC UR7, c[0x0][0x22c] ;  /* 0x00008b0000077ab9 */ /* 0x000fe20000000800 */
[----:B------:R-:W-:-:S09]  /*72b40*/  ULDC UR8, c[0x0][0x228] ;  /* 0x00008a0000087ab9 */ /* 0x000fd20000000800 */
[----:B------:R1:W-:Y:S04]  /*72b50*/  @P6 STG.E desc[UR4][R164.64], R18 ;  /* 0x00000012a4006986 */ /* 0x0003e8000c101904 */
[----:B-1----:R-:W2:Y:S01]  /*72b60*/  LDL.LU R18, [R1+0xc20] ;  /* 0x000c200001127983 */ /* 0x002ea20000300800 */
[----:B------:R-:W-:-:S03]  /*72b70*/  IMAD.WIDE R164, R12, 0x4, R4 ;  /* 0x000000040ca47825 */ /* 0x000fc600078e0204 */
[----:B------:R-:W3:Y:S04]  /*72b80*/  LDL.LU R12, [R1+0xf88] ;  /* 0x000f8800010c7983 */ /* 0x000ee80000300800 */
[----:B------:R1:W-:Y:S04]  /*72b90*/  @P5 STG.E desc[UR4][R164.64], R15 ;  /* 0x0000000fa4005986 */ /* 0x0003e8000c101904 */
[----:B-1----:R-:W3:Y:S01]  /*72ba0*/  LDL.LU R15, [R1+0x820] ;  /* 0x00082000010f7983 */ /* 0x002ee20000300800 */
[----:B------:R-:W-:-:S03]  /*72bb0*/  VIADD R23, R7, 0xf ;  /* 0x0000000f07177836 */ /* 0x000fc60000000000 */
[----:B------:R-:W3:Y:S02]  /*72bc0*/  LDL.LU R20, [R1+0x420] ;  /* 0x0004200001147983 */ /* 0x000ee40000300800 */
[----:B------:R-:W-:Y:S01]  /*72bd0*/  ISETP.GE.AND P5, PT, R23, UR7, PT ;  /* 0x0000000717007c0c */ /* 0x000fe2000bfa6270 */
[----:B------:R-:W-:-:S03]  /*72be0*/  ULDC UR7, c[0x0][0x228] ;  /* 0x00008a0000077ab9 */ /* 0x000fc60000000800 */
[----:B------:R-:W-:Y:S01]  /*72bf0*/  ISETP.LT.AND P6, PT, R8, UR8, !P5 ;  /* 0x0000000808007c0c */ /* 0x000fe2000efc1270 */
[----:B------:R-:W-:Y:S01]  /*72c00*/  ULDC UR8, c[0x0][0x228] ;  /* 0x00008a0000087ab9 */ /* 0x000fe20000000800 */
        /* <DEDUP_REMOVED lines=8> */
[----:B------:R-:W-:Y:S01]  /*72c90*/  ISETP.GE.AND P5, PT, R23, UR7, PT ;  /* 0x0000000717007c0c */ /* 0x000fe2000bfa6270 */
[----:B------:R-:W-:-:S03]  /*72ca0*/  ULDC UR7, c[0x0][0x228] ;  /* 0x00008a0000077ab9 */ /* 0x000fc60000000800 */
[----:B------:R-:W-:Y:S01]  /*72cb0*/  ISETP.LT.AND P6, PT, R8, UR8, !P5 ;  /* 0x0000000808007c0c */ /* 0x000fe2000efc1270 */
[----:B-1----:R-:W4:Y:S01]  /*72cc0*/  LDL.LU R17, [R1+0xe04] ;  /* 0x000e040001117983 */ /* 0x002f220000300800 */
[----:B------:R-:W-:-:S03]  /*72cd0*/  IMAD.WIDE R164, R13, 0x4, R2 ;  /* 0x000000040da47825 */ /* 0x000fc600078e0202 */
[----:B------:R-:W4:Y:S01]  /*72ce0*/  LDL.LU R19, [R1+0xc24] ;  /* 0x000c240001137983 */ /* 0x000f220000300800 */
[----:B------:R-:W-:-:S07]  /*72cf0*/  ULDC UR8, c[0x0][0x228] ;  /* 0x00008a0000087ab9 */ /* 0x000fce0000000800 */
[----:B------:R1:W-:Y:S01]  /*72d00*/  @P6 STG.E desc[UR4][R164.64], R14 ;  /* 0x0000000ea4006986 */ /* 0x0003e2000c101904 */
[----:B------:R-:W-:Y:S01]  /*72d10*/  ISETP.LT.AND P5, PT, R9, UR7, !P5 ;  /* 0x0000000709007c0c */ /* 0x000fe2000efa1270 */
[----:B------:R-:W-:Y:S01]  /*72d20*/  VIADD R23, R7, 0x11 ;  /* 0x0000001107177836 */ /* 0x000fe20000000000 */
[----:B------:R-:W-:Y:S01]  /*72d30*/  ULDC UR7, c[0x0][0x22c] ;  /* 0x00008b0000077ab9 */ /* 0x000fe20000000800 */
[----:B-1----:R-:W-:Y:S01]  /*72d40*/  IMAD.WIDE R164, R13, 0x4, R4 ;  /* 0x000000040da47825 */ /* 0x002fe200078e0204 */
[----:B------:R-:W4:Y:S04]  /*72d50*/  LDL.LU R14, [R1+0x824] ;  /* 0x00082400010e7983 */ /* 0x000f280000300800 */
[----:B------:R-:W4:Y:S05]  /*72d60*/  LDL.LU R13, [R1+0xf90] ;  /* 0x000f9000010d7983 */ /* 0x000f2a0000300800 */
[----:B--2---:R1:W-:Y:S01]  /*72d70*/  @P5 STG.E desc[UR4][R164.64], R18 ;  /* 0x00000012a4005986 */ /* 0x0043e2000c101904 */
[----:B------:R-:W-:Y:S01]  /*72d80*/  ISETP.GE.AND P5, PT, R23, UR7, PT ;  /* 0x0000000717007c0c */ /* 0x000fe2000bfa6270 */
[----:B------:R-:W-:-:S03]  /*72d90*/  ULDC UR7, c[0x0][0x228] ;  /* 0x00008a0000077ab9 */ /* 0x000fc60000000800 */
[----:B------:R-:W-:Y:S01]  /*72da0*/  ISETP.LT.AND P6, PT, R8, UR8, !P5 ;  /* 0x0000000808007c0c */ /* 0x000fe2000efc1270 */
[----:B-1----:R-:W2:Y:S01]  /*72db0*/  LDL.LU R18, [R1+0x424] ;  /* 0x0004240001127983 */ /* 0x002ea20000300800 */
[----:B---3--:R-:W-:Y:S01]  /*72dc0*/  IMAD.WIDE R164, R12, 0x4, R2 ;  /* 0x000000040ca47825 */ /* 0x008fe200078e0202 */
[----:B------:R-:W-:-:S10]  /*72dd0*/  ULDC UR8, c[0x0][0x228] ;  /* 0x00008a0000087ab9 */ /* 0x000fd40000000800 */
[----:B------:R1:W-:Y:S02]  /*72de0*/  @P6 STG.E desc[UR4][R164.64], R15 ;  /* 0x0000000fa4006986 */ /* 0x0003e4000c101904 */
[----:B-1----:R-:W-:Y:S02]  /*72df0*/  IMAD.WIDE R164, R12, 0x4, R4 ;  /* 0x000000040ca47825 */ /* 0x002fe400078e0204 */
[----:B------:R-:W3:Y:S04]  /*72e00*/  LDL.LU R15, [R1+0xe08] ;  /* 0x000e0800010f7983 */ /* 0x000ee80000300800 */
[----:B------:R-:W3:Y:S01]  /*72e10*/  LDL.LU R12, [R1+0xf94] ;  /* 0x000f9400010c7983 */ /* 0x000ee20000300800 */
[----:B------:R-:W-:Y:S01]  /*72e20*/  ISETP.LT.AND P5, PT, R9, UR7, !P5 ;  /* 0x0000000709007c0c */ /* 0x000fe2000efa1270 */
[----:B------:R-:W-:Y:S01]  /*72e30*/  VIADD R23, R7, 0x12 ;  /* 0x0000001207177836 */ /* 0x000fe20000000000 */
[----:B------:R-:W-:Y:S01]  /*72e40*/  ULDC UR7, c[0x0][0x22c] ;  /* 0x00008b0000077ab9 */ /* 0x000fe20000000800 */
[----:B------:R-:W3:Y:S10]  /*72e50*/  LDL.LU R230, [R1+0xc28] ;  /* 0x000c280001e67983 */ /* 0x000ef40000300800 */
        /* <DEDUP_REMOVED lines=8> */
[----:B----4-:R-:W-:-:S08]  /*72ee0*/  IMAD.WIDE R164, R16, 0x4, R2 ;  /* 0x0000000410a47825 */ /* 0x010fd000078e0202 */
        /* <DEDUP_REMOVED lines=9> */
[----:B------:R-:W-:Y:S01]  /*72f80*/  ULDC UR8, c[0x0][0x228] ;  /* 0x00008a0000087ab9 */ /* 0x000fe20000000800 */
[----:B-1----:R-:W-:Y:S01]  /*72f90*/  IMAD.WIDE R164, R13, 0x4, R2 ;  /* 0x000000040da47825 */ /* 0x002fe200078e0202 */
[----:B------:R-:W4:Y:S10]  /*72fa0*/  LDL.LU R19, [R1+0xe0c] ;  /* 0x000e0c0001137983 */ /* 0x000f340000300800 */
[----:B------:R1:W-:Y:S01]  /*72fb0*/  @P6 STG.E desc[UR4][R164.64], R14 ;  /* 0x0000000ea4006986 */ /* 0x0003e2000c101904 */
[----:B------:R-:W-:Y:S01]  /*72fc0*/  ISETP.LT.AND P5, PT, R9, UR7, !P5 ;  /* 0x0000000709007c0c */ /* 0x000fe2000efa1270 */
[----:B------:R-:W-:Y:S01]  /*72fd0*/  ULDC UR7, c[0x0][0x22c] ;  /* 0x00008b0000077ab9 */ /* 0x000fe20000000800 */
[----:B-1----:R-:W-:-:S02]  /*72fe0*/  IMAD.WIDE R164, R13, 0x4, R4 ;  /* 0x000000040da47825 */ /* 0x002fc400078e0204 */
[----:B------:R-:W4:Y:S01]  /*72ff0*/  LDL.LU R13, [R1+0xf9c] ;  /* 0x000f9c00010d7983 */ /* 0x000f220000300800 */
[----:B------:R-:W-:-:S08]  /*73000*/  IADD3 R23, R7, 0x14, RZ ;  /* 0x0000001407177810 */ /* 0x000fd00007ffe0ff */
[----:B--2---:R3:W-:Y:S01]  /*73010*/  @P5 STG.E desc[UR4][R164.64], R18 ;  /* 0x00000012a4005986 */ /* 0x0047e2000c101904 */
[----:B------:R-:W-:Y:S01]  /*73020*/  ISETP.GE.AND P5, PT, R23, UR7, PT ;  /* 0x0000000717007c0c */ /* 0x000fe2000bfa6270 */
[----:B------:R-:W-:Y:S02]  /*73030*/  ULDC UR7, c[0x0][0x228] ;  /* 0x00008a0000077ab9 */ /* 0x000fe40000000800 */
[----:B------:R-:W2:Y:S01]  /*73040*/  LDL.LU R14, [R1+0xc2c] ;  /* 0x000c2c00010e7983 */ /* 0x000ea20000300800 */
[----:B------:R-:W-:Y:S01]  /*73050*/  ISETP.LT.AND P6, PT, R8, UR8, !P5 ;  /* 0x0000000808007c0c */ /* 0x000fe2000efc1270 */
[----:B---3--:R-:W-:Y:S02]  /*73060*/  IMAD.WIDE R164, R12, 0x4, R2 ;  /* 0x000000040ca47825 */ /* 0x008fe400078e0202 */
[----:B------:R-:W3:Y:S01]  /*73070*/  LDL.LU R18, [R1+0x82c] ;  /* 0x00082c0001127983 */ /* 0x000ee20000300800 */
[----:B------:R-:W-:-:S09]  /*73080*/  ULDC UR8, c[0x0][0x228] ;  /* 0x00008a0000087ab9 */ /* 0x000fd20000000800 */
[----:B------:R1:W-:Y:S02]  /*73090*/  @P6 STG.E desc[UR4][R164.64], R15 ;  /* 0x0000000fa4006986 */ /* 0x0003e4000c101904 */
[----:B-1----:R-:W-:Y:S02]  /*730a0*/  IMAD.WIDE R164, R12, 0x4, R4 ;  /* 0x000000040ca47825 */ /* 0x002fe400078e0204 */
[----:B------:R-:W3:Y:S04]  /*730b0*/  LDL.LU R12, [R1+0xfa0] ;  /* 0x000fa000010c7983 */ /* 0x000ee80000300800 */
[----:B------:R-:W3:Y:S01]  /*730c0*/  LDL.LU R15, [R1+0x42c] ;  /* 0x00042c00010f7983 */ /* 0x000ee20000300800 */
[----:B------:R-:W-:Y:S01]  /*730d0*/  ISETP.LT.AND P5, PT, R9, UR7, !P5 ;  /* 0x0000000709007c0c */ /* 0x000fe2000efa1270 */
[----:B------:R-:W-:Y:S01]  /*730e0*/  VIADD R23, R7, 0x15 ;  /* 0x0000001507177836 */ /* 0x000fe20000000000 */
[----:B------:R-:W-:-:S11]  /*730f0*/  ULDC UR7, c[0x0][0x22c] ;  /* 0x00008b0000077ab9 */ /* 0x000fd60000000800 */
        /* <DEDUP_REMOVED lines=15> */
[----:B------:R-:W-:-:S03]  /*731f0*/  ULDC UR7, c[0x0][0x228] ;  /* 0x00008a0000077ab9 */ /* 0x000fc60000000800 */
[----:B------:R-:W-:Y:S01]  /*73200*/  ISETP.LT.AND P6, PT, R8, UR8, !P5 ;  /* 0x0000000808007c0c */ /* 0x000fe2000efc1270 */
[----:B-1----:R-:W-:Y:S01]  /*73210*/  IMAD.WIDE R164, R13, 0x4, R2 ;  /* 0x000000040da47825 */ /* 0x002fe200078e0202 */
[----:B------:R-:W-:Y:S01]  /*73220*/  ISETP.LT.AND P5, PT, R9, UR7, !P5 ;  /* 0x0000000709007c0c */ /* 0x000fe2000efa1270 */
[----:B------:R-:W-:Y:S01]  /*73230*/  ULDC UR7, c[0x0][0x22c] ;  /* 0x00008b0000077ab9 */ /* 0x000fe20000000800 */
[----:B------:R-:W-:-:S09]  /*73240*/  ULDC UR8, c[0x0][0x228] ;  /* 0x00008a0000087ab9 */ /* 0x000fd20000000800 */
[----:B------:R1:W-:Y:S04]  /*73250*/  @P6 STG.E desc[UR4][R164.64], R19 ;  /* 0x00000013a4006986 */ /* 0x0003e8000c101904 */
[----:B-1----:R-:W4:Y:S01]  /*73260*/  LDL.LU R19, [R1+0x830] ;  /* 0x0008300001137983 */ /* 0x002f220000300800 */
[----:B------:R-:W-:-:S03]  /*73270*/  IMAD.WIDE R164, R13, 0x4, R4 ;  /* 0x000000040da47825 */ /* 0x000fc600078e0204 */
[----:B------:R-:W4:Y:S01]  /*73280*/  LDL.LU R13, [R1+0xfa8] ;  /* 0x000fa800010d7983 */ /* 0x000f220000300800 */
[----:B------:R-:W-:-:S03]  /*73290*/  VIADD R23, R7, 0x17 ;  /* 0x0000001707177836 */ /* 0x000fc60000000000 */
[----:B--2---:R1:W-:Y:S02]  /*732a0*/  @P5 STG.E desc[UR4][R164.64], R14 ;  /* 0x0000000ea4005986 */ /* 0x0043e4000c101904 */
[----:B------:R-:W-:Y:S01]  /*732b0*/  ISETP.GE.AND P5, PT, R23, UR7, PT ;  /* 0x0000000717007c0c */ /* 0x000fe2000bfa6270 */
[----:B------:R-:W-:-:S03]  /*732c0*/  ULDC UR7, c[0x0][0x228] ;  /* 0x00008a0000077ab9 */ /* 0x000fc60000000800 */
[----:B------:R-:W-:Y:S01]  /*732d0*/  ISETP.LT.AND P6, PT, R8, UR8, !P5 ;  /* 0x0000000808007c0c */ /* 0x000fe2000efc1270 */
[----:B------:R-:W-:Y:S01]  /*732e0*/  ULDC UR8, c[0x0][0x228] ;  /* 0x00008a0000087ab9 */ /* 0x000fe20000000800 */
[----:B-1----:R-:W2:Y:S04]  /*732f0*/  LDL.LU R14, [R1+0x430] ;  /* 0x00043000010e7983 */ /* 0x002ea80000300800 */
[----:B------:R-:W2:Y:S01]  /*73300*/  LDL.LU R20, [R1+0x30] ;  /* 0x0000300001147983 */ /* 0x000ea20000300800 */
[----:B------:R-:W-:Y:S01]  /*73310*/  ISETP.LT.AND P5, PT, R9, UR7, !P5 ;  /* 0x0000000709007c0c */ /* 0x000fe2000efa1270 */
[----:B------:R-:W-:Y:S01]  /*73320*/  ULDC UR7, c[0x0][0x22c] ;  /* 0x00008b0000077ab9 */ /* 0x000fe20000000800 */
[----:B---3--:R-:W-:-:S05]  /*73330*/  IMAD.WIDE R164, R12, 0x4, R2 ;  /* 0x000000040ca47825 */ /* 0x008fca00078e0202 */
[----:B------:R1:W-:Y:S02]  /*73340*/  @P6 STG.E desc[UR4][R164.64], R18 ;  /* 0x00000012a4006986 */ /* 0x0003e4000c101904 */
[----:B-1----:R-:W-:Y:S02]  /*73350*/  IMAD.WIDE R164, R12, 0x4, R4 ;  /* 0x000000040ca47825 */ /* 0x002fe400078e0204 */
[----:B------:R-:W3:Y:S04]  /*73360*/  LDL.LU R12, [R1+0xfac] ;  /* 0x000fac00010c7983 */ /* 0x000ee80000300800 */
[----:B------:R1:W-:Y:S04]  /*73370*/  @P5 STG.E desc[UR4][R164.64], R15 ;  /* 0x0000000fa4005986 */ /* 0x0003e8000c101904 */
[----:B-1----:R-:W3:Y:S01]  /*73380*/  LDL.LU R15, [R1+0xc34] ;  /* 0x000c3400010f7983 */ /* 0x002ee20000300800 */
[----:B------:R-:W-:-:S03]  /*73390*/  IADD3 R23, R7, 0x18, RZ ;  /* 0x0000001807177810 */ /* 0x000fc60007ffe0ff */
[----:B------:R-:W3:Y:S01]  /*733a0*/  LDL.LU R18, [R1+0x834] ;  /* 0x0008340001127983 */ /* 0x000ee20000300800 */
        /* <DEDUP_REMOVED lines=16> */
[----:B-1----:R-:W4:Y:S01]  /*734b0*/  LDL.LU R19, [R1+0x34] ;  /* 0x0000340001137983 */ /* 0x002f220000300800 */
[----:B------:R-:W-:Y:S01]  /*734c0*/  ISETP.LT.AND P5, PT, R9, UR7, !P5 ;  /* 0x0000000709007c0c */ /* 0x000fe2000efa1270 */
[----:B------:R-:W-:Y:S01]  /*734d0*/  IMAD.WIDE R164, R13, 0x4, R2 ;  /* 0x000000040da47825 */ /* 0x000fe200078e0202 */
[----:B------:R-:W-:Y:S01]  /*734e0*/  ULDC UR7, c[0x0][0x22c] ;  /* 0x00008b0000077ab9 */ /* 0x000fe20000000800 */
[----:B------:R-:W-:Y:S02]  /*734f0*/  ULDC UR8, c[0x0][0x228] ;  /* 0x00008a0000087ab9 */ /* 0x000fe40000000800 */
[----:B------:R-:W-:-:S06]  /*73500*/  VIADD R23, R7, 0x1a ;  /* 0x0000001a07177836 */ /* 0x000fcc0000000000 */
[----:B--2---:R1:W-:Y:S02]  /*73510*/  @P6 STG.E desc[UR4][R164.64], R14 ;  /* 0x0000000ea4006986 */ /* 0x0043e4000c101904 */
[----:B-1----:R-:W-:Y:S02]  /*73520*/  IMAD.WIDE R164, R13, 0x4, R4 ;  /* 0x000000040da47825 */ /* 0x002fe400078e0204 */
[----:B------:R-:W2:Y:S04]  /*73530*/  LDL.LU R14, [R1+0xc38] ;  /* 0x000c3800010e7983 */ /* 0x000ea80000300800 */
[----:B------:R-:W2:Y:S04]  /*73540*/  LDL.LU R13, [R1+0xfb4] ;  /* 0x000fb400010d7983 */ /* 0x000ea80000300800 */
[----:B------:R3:W-:Y:S01]  /*73550*/  @P5 STG.E desc[UR4][R164.64], R20 ;  /* 0x00000014a4005986 */ /* 0x0007e2000c101904 */
[----:B------:R-:W-:Y:S01]  /*73560*/  ISETP.GE.AND P5, PT, R23, UR7, PT ;  /* 0x0000000717007c0c */ /* 0x000fe2000bfa6270 */
[----:B------:R-:W-:-:S02]  /*73570*/  ULDC UR7, c[0x0][0x228] ;  /* 0x00008a0000077ab9 */ /* 0x000fc40000000800 */
[----:B------:R-:W2:Y:S01]  /*73580*/  LDL.LU R230, [R1+0x838] ;  /* 0x0008380001e67983 */ /* 0x000ea20000300800 */
[----:B------:R-:W-:Y:S01]  /*73590*/  ISETP.LT.AND P6, PT, R8, UR8, !P5 ;  /* 0x0000000808007c0c */ /* 0x000fe2000efc1270 */
[----:B---3--:R-:W-:Y:S01]  /*735a0*/  IMAD.WIDE R164, R12, 0x4, R2 ;  /* 0x000000040ca47825 */ /* 0x008fe200078e0202 */
[----:B------:R-:W-:-:S11]  /*735b0*/  ULDC UR8, c[0x0][0x228] ;  /* 0x00008a0000087ab9 */ /* 0x000fd60000000800 */
        /* <DEDUP_REMOVED lines=12> */
[----:B------:R-:W-:Y:S01]  /*73680*/  ULDC UR8, c[0x0][0x228] ;  /* 0x00008a0000087ab9 */ /* 0x000fe20000000800 */
[----:B------:R-:W-:Y:S01]  /*73690*/  ISETP.LT.AND P5, PT, R9, UR7, !P5 ;  /* 0x0000000709007c0c */ /* 0x000fe2000efa1270 */
[----:B------:R-:W-:Y:S01]  /*736a0*/  ULDC UR7, c[0x0][0x22c] ;  /* 0x00008b0000077ab9 */ /* 0x000fe20000000800 */
[----:B-1----:R-:W3:Y:S01]  /*736b0*/  LDL.LU R18, [R1+0xc3c] ;  /* 0x000c3c0001127983 */ /* 0x002ee20000300800 */
[----:B------:R-:W-:Y:S01]  /*736c0*/  IADD3 R23, R7, 0x1c, RZ ;  /* 0x0000001c07177810 */ /* 0x000fe20007ffe0ff */
[----:B----4-:R-:W-:-:S07]  /*736d0*/  IMAD.WIDE R164, R16, 0x4, R2 ;  /* 0x0000000410a47825 */ /* 0x010fce00078e0202 */
        /* <DEDUP_REMOVED lines=12> */
[----:B-1----:R-:W4:Y:S01]  /*737a0*/  LDL.LU R19, [R1+0x43c] ;  /* 0x00043c0001137983 */ /* 0x002f220000300800 */
[----:B--2---:R-:W-:-:S07]  /*737b0*/  IMAD.WIDE R164, R13, 0x4, R2 ;  /* 0x000000040da47825 */ /* 0x004fce00078e0202 */
[----:B------:R1:W-:Y:S02]  /*737c0*/  @P6 STG.E desc[UR4][R164.64], R14 ;  /* 0x0000000ea4006986 */ /* 0x0003e4000c101904 */
[----:B-1----:R-:W-:Y:S02]  /*737d0*/  IMAD.WIDE R164, R13, 0x4, R4 ;  /* 0x000000040da47825 */ /* 0x002fe400078e0204 */
        /* <DEDUP_REMOVED lines=24> */
[----:B------:R1:W-:Y:S04]  /*73960*/  @P6 STG.E desc[UR4][R164.64], R18 ;  /* 0x00000012a4006986 */ /* 0x0003e8000c101904 */
[----:B-1----:R-:W4:Y:S01]  /*73970*/  LDL.LU R18, [R1+0x840] ;  /* 0x0008400001127983 */ /* 0x002f220000300800 */
[----:B------:R-:W-:-:S03]  /*73980*/  IMAD.WIDE R164, R16, 0x4, R4 ;  /* 0x0000000410a47825 */ /* 0x000fc600078e0204 */
[----:B------:R-:W4:Y:S04]  /*73990*/  LDL.LU R16, [R1+0xfc8] ;  /* 0x000fc80001107983 */ /* 0x000f280000300800 */
[----:B------:R1:W-:Y:S01]  /*739a0*/  @P5 STG.E desc[UR4][R164.64], R17 ;  /* 0x00000011a4005986 */ /* 0x0003e2000c101904 */
[----:B------:R-:W-:Y:S01]  /*739b0*/  ISETP.GE.AND P5, PT, R23, UR7, PT ;  /* 0x0000000717007c0c */ /* 0x000fe2000bfa6270 */
[----:B------:R-:W-:-:S03]  /*739c0*/  ULDC UR7, c[0x0][0x228] ;  /* 0x00008a0000077ab9 */ /* 0x000fc60000000800 */
[----:B------:R-:W-:Y:S01]  /*739d0*/  ISETP.LT.AND P6, PT, R8, UR8, !P5 ;  /* 0x0000000808007c0c */ /* 0x000fe2000efc1270 */
[----:B------:R-:W-:Y:S01]  /*739e0*/  ULDC UR8, c[0x0][0x228] ;  /* 0x00008a0000087ab9 */ /* 0x000fe20000000800 */
[----:B-1----:R-:W4:Y:S04]  /*739f0*/  LDL.LU R17, [R1+0x440] ;  /* 0x0004400001117983 */ /* 0x002f280000300800 */
[----:B------:R-:W4:Y:S01]  /*73a00*/  LDL.LU R20, [R1+0x40] ;  /* 0x0000400001147983 */ /* 0x000f220000300800 */
[----:B------:R-:W-:Y:S01]  /*73a10*/  ISETP.LT.AND P5, PT, R9, UR7, !P5 ;  /* 0x0000000709007c0c */ /* 0x000fe2000efa1270 */
[----:B------:R-:W-:Y:S01]  /*73a20*/  ULDC UR7, c[0x0][0x22c] ;  /* 0x00008b0000077ab9 */ /* 0x000fe20000000800 */
[----:B--2---:R-:W-:Y:S01]  /*73a30*/  IMAD.WIDE R164, R13, 0x4, R2 ;  /* 0x000000040da47825 */ /* 0x004fe200078e0202 */
[----:B------:R-:W-:-:S04]  /*73a40*/  IADD3 R23, R7, 0x20, RZ ;  /* 0x0000002007177810 */ /* 0x000fc80007ffe0ff */
[----:B------:R1:W-:Y:S02]  /*73a50*/  @P6 STG.E desc[UR4][R164.64], R19 ;  /* 0x00000013a4006986 */ /* 0x0003e4000c101904 */
[----:B-1----:R-:W-:Y:S02]  /*73a60*/  IMAD.WIDE R164, R13, 0x4, R4 ;  /* 0x000000040da47825 */ /* 0x002fe400078e0204 */
[----:B------:R-:W2:Y:S04]  /*73a70*/  LDL.LU R13, [R1+0xfcc] ;  /* 0x000fcc00010d7983 */ /* 0x000ea80000300800 */
[----:B------:R1:W-:Y:S01]  /*73a80*/  @P5 STG.E desc[UR4][R164.64], R14 ;  /* 0x0000000ea4005986 */ /* 0x0003e2000c101904 */
[----:B------:R-:W-:Y:S01]  /*73a90*/  ISETP.GE.AND P5, PT, R23, UR7, PT ;  /* 0x0000000717007c0c */ /* 0x000fe2000bfa6270 */
[----:B------:R-:W-:-:S03]  /*73aa0*/  ULDC UR7, c[0x0][0x228] ;  /* 0x00008a0000077ab9 */ /* 0x000fc60000000800 */
[----:B------:R-:W-:Y:S01]  /*73ab0*/  ISETP.LT.AND P6, PT, R8, UR8, !P5 ;  /* 0x0000000808007c0c */ /* 0x000fe2000efc1270 */
[----:B-1----:R-:W2:Y:S01]  /*73ac0*/  LDL.LU R14, [R1+0xe14] ;  /* 0x000e1400010e7983 */ /* 0x002ea20000300800 */
[----:B---3--:R-:W-:-:S03]  /*73ad0*/  IMAD.WIDE R164, R12, 0x4, R2 ;  /* 0x000000040ca47825 */ /* 0x008fc600078e0202 */
[----:B------:R-:W3:Y:S01]  /*73ae0*/  LDL.LU R19, [R1+0x844] ;  /* 0x0008440001137983 */ /* 0x000ee20000300800 */
[----:B------:R-:W-:-:S07]  /*73af0*/  ULDC UR8, c[0x0][0x228] ;  /* 0x00008a0000087ab9 */ /* 0x000fce0000000800 */
[----:B------:R1:W-:Y:S02]  /*73b00*/  @P6 STG.E desc[UR4][R164.64], R15 ;  /* 0x0000000fa4006986 */ /* 0x0003e4000c101904 */
[----:B-1----:R-:W-:Y:S02]  /*73b10*/  IMAD.WIDE R164, R12, 0x4, R4 ;  /* 0x000000040ca47825 */ /* 0x002fe400078e0204 */
[----:B------:R-:W3:Y:S04]  /*73b20*/  LDL.LU R15, [R1+0x444] ;  /* 0x00044400010f7983 */ /* 0x000ee80000300800 */
[----:B------:R-:W3:Y:S01]  /*73b30*/  LDL.LU R12, [R1+0xfd0] ;  /* 0x000fd000010c7983 */ /* 0x000ee20000300800 */
[----:B------:R-:W-:Y:S01]  /*73b40*/  ISETP.LT.AND P5, PT, R9, UR7, !P5 ;  /* 0x0000000709007c0c */ /* 0x000fe2000efa1270 */
[----:B------:R-:W-:Y:S01]  /*73b50*/  VIADD R23, R7, 0x21 ;  /* 0x0000002107177836 */ /* 0x000fe20000000000 */
[----:B------:R-:W-:-:S11]  /*73b60*/  ULDC UR7, c[0x0][0x22c] ;  /* 0x00008b0000077ab9 */ /* 0x000fd60000000800 */
[----:B----4-:R1:W-:Y:S01]  /*73b70*/  @P5 STG.E desc[UR4][R164.64], R18 ;  /* 0x00000012a4005986 */ /* 0x0103e2000c101904 */
        /* <DEDUP_REMOVED lines=18> */
[----:B--2---:R-:W-:Y:S01]  /*73ca0*/  IMAD.WIDE R164, R13, 0x4, R2 ;  /* 0x000000040da47825 */ /* 0x004fe200078e0202 */
[----:B------:R-:W-:Y:S01]  /*73cb0*/  ISETP.LT.AND P5, PT, R9, UR7, !P5 ;  /* 0x0000000709007c0c */ /* 0x000fe2000efa1270 */
[----:B------:R-:W-:Y:S01]  /*73cc0*/  ULDC UR7, c[0x0][0x22c] ;  /* 0x00008b0000077ab9 */ /* 0x000fe20000000800 */
[----:B------:R-:W-:Y:S01]  /*73cd0*/  ULDC UR8, c[0x0][0x228] ;  /* 0x00008a0000087ab9 */ /* 0x000fe20000000800 */
[----:B------:R-:W-:-:S08]  /*73ce0*/  VIADD R23, R7, 0x23 ;  /* 0x0000002307177836 */ /* 0x000fd00000000000 */
[----:B------:R1:W-:Y:S02]  /*73cf0*/  @P6 STG.E desc[UR4][R164.64], R14 ;  /* 0x0000000ea4006986 */ /* 0x0003e4000c101904 */
[----:B-1----:R-:W-:Y:S02]  /*73d00*/  IMAD.WIDE R164, R13, 0x4, R4 ;  /* 0x000000040da47825 */ /* 0x002fe400078e0204 */
[----:B------:R-:W2:Y:S04]  /*73d10*/  LDL.LU R14, [R1+0x448] ;  /* 0x00044800010e7983 */ /* 0x000ea80000300800 */
[----:B------:R-:W2:Y:S04]  /*73d20*/  LDL.LU R13, [R1+0xfd8] ;  /* 0x000fd800010d7983 */ /* 0x000ea80000300800 */
[----:B---3--:R1:W-:Y:S01]  /*73d30*/  @P5 STG.E desc[UR4][R164.64], R19 ;  /* 0x00000013a4005986 */ /* 0x0083e2000c101904 */
[----:B------:R-:W-:Y:S01]  /*73d40*/  ISETP.GE.AND P5, PT, R23, UR7, PT ;  /* 0x0000000717007c0c */ /* 0x000fe2000bfa6270 */
[----:B------:R-:W-:-:S02]  /*73d50*/  ULDC UR7, c[0x0][0x228] ;  /* 0x00008a0000077ab9 */ /* 0x000fc40000000800 */
[----:B------:R-:W3:Y:S01]  /*73d60*/  LDL.LU R20, [R1+0x48] ;  /* 0x0000480001147983 */ /* 0x000ee20000300800 */
[----:B------:R-:W-:Y:S01]  /*73d70*/  ISETP.LT.AND P6, PT, R8, UR8, !P5 ;  /* 0x0000000808007c0c */ /* 0x000fe2000efc1270 */
[----:B------:R-:W-:Y:S01]  /*73d80*/  ULDC UR8, c[0x0][0x228] ;  /* 0x00008a0000087ab9 */ /* 0x000fe20000000800 */
[C---:B-1----:R-:W-:Y:S01]  /*73d90*/  IMAD.WIDE R164, R12.reuse, 0x4, R2 ;  /* 0x000000040ca47825 */ /* 0x042fe200078e0202 */
[----:B------:R-:W3:Y:S10]  /*73da0*/  LDL.LU R19, [R1+0xe1c] ;  /* 0x000e1c0001137983 */ /* 0x000ef40000300800 */
[----:B------:R1:W-:Y:S02]  /*73db0*/  @P6 STG.E desc[UR4][R164.64], R15 ;  /* 0x0000000fa4006986 */ /* 0x0003e4000c101904 */
[----:B-1----:R-:W-:-:S02]  /*73dc0*/  IMAD.WIDE R164, R12, 0x4, R4 ;  /* 0x000000040ca47825 */ /* 0x002fc400078e0204 */
[----:B------:R-:W3:Y:S04]  /*73dd0*/  LDL.LU R12, [R1+0xfdc] ;  /* 0x000fdc00010c7983 */ /* 0x000ee80000300800 */
[----:B------:R-:W3:Y:S01]  /*73de0*/  LDL.LU R15, [R1+0x84c] ;  /* 0x00084c00010f7983 */ /* 0x000ee20000300800 */
[----:B------:R-:W-:Y:S01]  /*73df0*/  ISETP.LT.AND P5, PT, R9, UR7, !P5 ;  /* 0x0000000709007c0c */ /* 0x000fe2000efa1270 */
[----:B------:R-:W-:Y:S01]  /*73e00*/  ULDC UR7, c[0x0][0x22c] ;  /* 0x00008b0000077ab9 */ /* 0x000fe20000000800 */
[----:B------:R-:W-:-:S11]  /*73e10*/  IADD3 R23, R7, 0x24, RZ ;  /* 0x0000002407177810 */ /* 0x000fd60007ffe0ff */
[----:B----4-:R1:W-:Y:S01]  /*73e20*/  @P5 STG.E desc[UR4][R164.64], R18 ;  /* 0x00000012a4005986 */ /* 0x0103e2000c101904 */
        /* <DEDUP_REMOVED lines=8> */
[----:B------:R-:W-:-:S07]  /*73eb0*/  IMAD.WIDE R164, R16, 0x4, R2 ;  /* 0x0000000410a47825 */ /* 0x000fce00078e0202 */
        /* <DEDUP_REMOVED lines=12> */
[----:B--2---:R-:W-:-:S08]  /*73f80*/  IMAD.WIDE R164, R13, 0x4, R2 ;  /* 0x000000040da47825 */ /* 0x004fd000078e0202 */
[----:B------:R1:W-:Y:S02]  /*73f90*/  @P6 STG.E desc[UR4][R164.64], R14 ;  /* 0x0000000ea4006986 */ /* 0x0003e4000c101904 */
[----:B-1----:R-:W-:Y:S02]  /*73fa0*/  IMAD.WIDE R164, R13, 0x4, R4 ;  /* 0x000000040da47825 */ /* 0x002fe400078e0204 */
[----:B------:R-:W2:Y:S04]  /*73fb0*/  LDL.LU R14, [R1+0xc40] ;  /* 0x000c4000010e7983 */ /* 0x000ea80000300800 */
[----:B------:R-:W2:Y:S04]  /*73fc0*/  LDL.LU R13, [R1+0xfe4] ;  /* 0x000fe400010d7983 */ /* 0x000ea80000300800 */
[----:B---3--:R1:W-:Y:S01]  /*73fd0*/  @P5 STG.E desc[UR4][R164.64], R20 ;  /* 0x00000014a4005986 */ /* 0x0083e2000c101904 */
        /* <DEDUP_REMOVED lines=8> */
[----:B-1----:R-:W3:Y:S01]  /*74060*/  LDL.LU R19, [R1+0x850] ;  /* 0x0008500001137983 */ /* 0x002ee20000300800 */
        /* <DEDUP_REMOVED lines=22> */
[----:B------:R-:W-:Y:S02]  /*741d0*/  VIADD R23, R7, 0x29 ;  /* 0x0000002907177836 */ /* 0x000fe40000000000 */
[----:B-1----:R-:W4:Y:S01]  /*741e0*/  LDL.LU R17, [R1+0x854] ;  /* 0x0008540001117983 */ /* 0x002f220000300800 */
[----:B------:R-:W-:Y:S01]  /*741f0*/  ISETP.LT.AND P5, PT, R9, UR7, !P5 ;  /* 0x0000000709007c0c */ /* 0x000fe2000efa1270 */
[----:B------:R-:W-:Y:S01]  /*74200*/  ULDC UR7, c[0x0][0x22c] ;  /* 0x00008b0000077ab9 */ /* 0x000fe20000000800 */
[----:B------:R-:W-:Y:S01]  /*74210*/  ULDC UR8, c[0x0][0x228] ;  /* 0x00008a0000087ab9 */ /* 0x000fe20000000800 */
[----:B--2---:R-:W-:-:S06]  /*74220*/  IMAD.WIDE R164, R13, 0x4, R2 ;  /* 0x000000040da47825 */ /* 0x004fcc00078e0202 */
        /* <DEDUP_REMOVED lines=8> */
[----:B-1----:R-:W3:Y:S01]  /*742b0*/  LDL.LU R19, [R1+0x54] ;  /* 0x0000540001137983 */ /* 0x002ee20000300800 */
[----:B------:R-:W-:Y:S01]  /*742c0*/  IMAD.WIDE R164, R12, 0x4, R2 ;  /* 0x000000040ca47825 */ /* 0x000fe200078e0202 */
        /* <DEDUP_REMOVED lines=28> */
[----:B------:R-:W-:Y:S01]  /*74490*/  ISETP.LT.AND P5, PT, R9, UR7, !P5 ;  /* 0x0000000709007c0c */ /* 0x000fe2000efa1270 */
[----:B------:R-:W-:Y:S01]  /*744a0*/  ULDC UR7, c[0x0][0x22c] ;  /* 0x00008b0000077ab9 */ /* 0x000fe20000000800 */
[----:B-1----:R-:W4:Y:S01]  /*744b0*/  LDL.LU R17, [R1+0xc4c] ;  /* 0x000c4c0001117983 */ /* 0x002f220000300800 */
[----:B--2---:R-:W-:-:S08]  /*744c0*/  IMAD.WIDE R164, R13, 0x4, R2 ;  /* 0x000000040da47825 */ /* 0x004fd000078e0202 */
[----:B------:R1:W-:Y:S02]  /*744d0*/  @P6 STG.E desc[UR4][R164.64], R14 ;  /* 0x0000000ea4006986 */ /* 0x0003e4000c101904 */
[----:B-1----:R-:W-:Y:S02]  /*744e0*/  IMAD.WIDE R164, R13, 0x4, R4 ;  /* 0x000000040da47825 */ /* 0x002fe400078e0204 */
[----:B------:R-:W2:Y:S01]  /*744f0*/  LDL.LU R13, [R1+0xffc] ;  /* 0x000ffc00010d7983 */ /* 0x000ea20000300800 */
[----:B------:R-:W-:-:S03]  /*74500*/  IADD3 R23, R7, 0x2c, RZ ;  /* 0x0000002c07177810 */ /* 0x000fc60007ffe0ff */
        /* <DEDUP_REMOVED lines=32> */
[----:B--2---:R-:W-:Y:S01]  /*74710*/  IMAD.WIDE R164, R13, 0x4, R2 ;  /* 0x000000040da47825 */ /* 0x004fe200078e0202 */
[----:B------:R-:W-:-:S11]  /*74720*/  ULDC UR8, c[0x0][0x228] ;  /* 0x00008a0000087ab9 */ /* 0x000fd60000000800 */
[----:B------:R1:W-:Y:S01]  /*74730*/  @P6 STG.E desc[UR4][R164.64], R17 ;  /* 0x00000011a4006986 */ /* 0x0003e2000c101904 */
[----:B------:R-:W-:Y:S01]  /*74740*/  ISETP.LT.AND P5, PT, R9, UR7, !P5 ;  /* 0x0000000709007c0c */ /* 0x000fe2000efa1270 */
[----:B------:R-:W-:Y:S01]  /*74750*/  VIADD R23, R7, 0x2f ;  /* 0x0000002f07177836 */ /* 0x000fe20000000000 */
[----:B------:R-:W-:Y:S01]  /*74760*/  ULDC UR7, c[0x0][0x22c] ;  /* 0x00008b0000077ab9 */ /* 0x000fe20000000800 */
[----:B-1----:R-:W2:Y:S01]  /*74770*/  LDL.LU R17, [R1+0x860] ;  /* 0x0008600001117983 */ /* 0x002ea20000300800 */
[----:B------:R-:W-:-:S03]  /*74780*/  IMAD.WIDE R164, R13, 0x4, R4 ;  /* 0x000000040da47825 */ /* 0x000fc600078e0204 */
[----:B------:R-:W2:Y:S06]  /*74790*/  LDL.LU R13, [R1+0x1008] ;  /* 0x00100800010d7983 */ /* 0x000eac0000300800 */
[----:B------:R1:W-:Y:S01]  /*747a0*/  @P5 STG.E desc[UR4][R164.64], R14 ;  /* 0x0000000ea4005986 */ /* 0x0003e2000c101904 */
        /* <DEDUP_REMOVED lines=28> */
[----:B--2---:R1:W-:Y:S01]  /*74970*/  @P5 STG.E desc[UR4][R164.64], R17 ;  /* 0x00000011a4005986 */ /* 0x0043e2000c101904 */
        /* <DEDUP_REMOVED lines=9> */
[----:B------:R1:W-:Y:S02]  /*74a10*/  @P6 STG.E desc[UR4][R164.64], R14 ;  /* 0x0000000ea4006986 */ /* 0x0003e4000c101904 */
        /* <DEDUP_REMOVED lines=41> */
[----:B------:R-:W-:-:S07]  /*74cb0*/  IMAD.WIDE R164, R13, 0x4, R2 ;  /* 0x000000040da47825 */ /* 0x000fce00078e0202 */
        /* <DEDUP_REMOVED lines=39> */
[----:B------:R-:W-:Y:S01]  /*74f30*/  IADD3 R23, R7, 0x38, RZ ;  /* 0x0000003807177810 */ /* 0x000fe20007ffe0ff */
[----:B--2---:R-:W-:-:S05]  /*74f40*/  IMAD.WIDE R164, R13, 0x4, R2 ;  /* 0x000000040da47825 */ /* 0x004fca00078e0202 */
        /* <DEDUP_REMOVED lines=51> */
[----:B------:R-:W-:Y:S02]  /*75280*/  ULDC UR8, c[0x0][0x228] ;  /* 0x00008a0000087ab9 */ /* 0x000fe40000000800 */
[----:B-1----:R-:W3:Y:S01]  /*75290*/  LDL.LU R17, [R1+0xc6c] ;  /* 0x000c6c0001117983 */ /* 0x002ee20000300800 */
[----:B------:R-:W-:-:S09]  /*752a0*/  IMAD.WIDE R164, R12, 0x4, R2 ;  /* 0x000000040ca47825 */ /* 0x000fd200078e0202 */
[----:B------:R1:W-:Y:S02]  /*752b0*/  @P6 STG.E desc[UR4][R164.64], R15 ;  /* 0x0000000fa4006986 */ /* 0x0003e4000c101904 */
[----:B-1----:R-:W-:Y:S02]  /*752c0*/  IMAD.WIDE R164, R12, 0x4, R4 ;  /* 0x000000040ca47825 */ /* 0x002fe400078e0204 */
        /* <DEDUP_REMOVED lines=31> */
[----:B---3--:R1:W-:Y:S01]  /*754c0*/  @P5 STG.E desc[UR4][R164.64], R20 ;  /* 0x00000014a4005986 */ /* 0x0083e2000c101904 */
[----:B------:R-:W-:Y:S01]  /*754d0*/  ISETP.GE.AND P5, PT, R23, UR7, PT ;  /* 0x0000000717007c0c */ /* 0x000fe2000bfa6270 */
[----:B------:R-:W-:-:S02]  /*754e0*/  ULDC UR7, c[0x0][0x228] ;  /* 0x00008a0000077ab9 */ /* 0x000fc40000000800 */
[----:B------:R-:W3:Y:S01]  /*754f0*/  LDL.LU R13, [R1+0x1044] ;  /* 0x00104400010d7983 */ /* 0x000ee20000300800 */
[----:B------:R-:W-:Y:S01]  /*75500*/  ISETP.LT.AND P6, PT, R8, UR8, !P5 ;  /* 0x0000000808007c0c */ /* 0x000fe2000efc1270 */
[----:B-1----:R-:W-:Y:S01]  /*75510*/  IMAD.WIDE R164, R12, 0x4, R2 ;  /* 0x000000040ca47825 */ /* 0x002fe200078e0202 */
        /* <DEDUP_REMOVED lines=8> */
[----:B------:R1:W-:Y:S04]  /*755a0*/  @P5 STG.E desc[UR4][R164.64], R15 ;  /* 0x0000000fa4005986 */ /* 0x0003e8000c101904 */
[----:B-1----:R-:W2:Y:S01]  /*755b0*/  LDL.LU R15, [R1+0x880] ;  /* 0x00088000010f7983 */ /* 0x002ea20000300800 */
[----:B------:R-:W-:Y:S01]  /*755c0*/  ISETP.GE.AND P5, PT, R23, UR7, PT ;  /* 0x0000000717007c0c */ /* 0x000fe2000bfa6270 */
[----:B------:R-:W-:-:S02]  /*755d0*/  ULDC UR7, c[0x0][0x228] ;  /* 0x00008a0000077ab9 */ /* 0x000fc40000000800 */
[----:B------:R-:W2:Y:S01]  /*755e0*/  LDL.LU R20, [R1+0x480] ;  /* 0x0004800001147983 */ /* 0x000ea20000300800 */
        /* <DEDUP_REMOVED lines=19> */
[----:B---3--:R-:W-:-:S06]  /*75720*/  IMAD.WIDE R164, R13, 0x4, R2 ;  /* 0x000000040da47825 */ /* 0x008fcc00078e0202 */
[----:B--2---:R1:W-:Y:S02]  /*75730*/  @P6 STG.E desc[UR4][R164.64], R14 ;  /* 0x0000000ea4006986 */ /* 0x0043e4000c101904 */
[----:B-1----:R-:W-:Y:S02]  /*75740*/  IMAD.WIDE R164, R13, 0x4, R4 ;  /* 0x000000040da47825 */ /* 0x002fe400078e0204 */
[----:B------:R-:W2:Y:S04]  /*75750*/  LDL.LU R14, [R1+0x884] ;  /* 0x00088400010e7983 */ /* 0x000ea80000300800 */
[----:B------:R-:W3:Y:S04]  /*75760*/  LDL.LU R13, [R1+0x1050] ;  /* 0x00105000010d7983 */ /* 0x000ee80000300800 */
[----:B------:R1:W-:Y:S01]  /*75770*/  @P5 STG.E desc[UR4][R164.64], R17 ;  /* 0x00000011a4005986 */ /* 0x0003e2000c101904 */
[----:B------:R-:W-:Y:S01]  /*75780*/  ISETP.GE.AND P5, PT, R23, UR7, PT ;  /* 0x0000000717007c0c */ /* 0x000fe2000bfa6270 */
[----:B------:R-:W-:-:S03]  /*75790*/  ULDC UR7, c[0x0][0x228] ;  /* 0x00008a0000077ab9 */ /* 0x000fc60000000800 */
[----:B------:R-:W-:Y:S01]  /*757a0*/  ISETP.LT.AND P6, PT, R8, UR8, !P5 ;  /* 0x0000000808007c0c */ /* 0x000fe2000efc1270 */
[----:B-1----:R-:W2:Y:S01]  /*757b0*/  LDL.LU R17, [R1+0x484] ;  /* 0x0004840001117983 */ /* 0x002ea20000300800 */
[----:B------:R-:W-:Y:S01]  /*757c0*/  IMAD.WIDE R164, R12, 0x4, R2 ;  /* 0x000000040ca47825 */ /* 0x000fe200078e0202 */
[----:B------:R-:W-:-:S10]  /*757d0*/  ULDC UR8, c[0x0][0x228] ;  /* 0x00008a0000087ab9 */ /* 0x000fd40000000800 */
[----:B------:R1:W-:Y:S02]  /*757e0*/  @P6 STG.E desc[UR4][R164.64], R15 ;  /* 0x0000000fa4006986 */ /* 0x0003e4000c101904 */
[----:B-1----:R-:W-:Y:S02]  /*757f0*/  IMAD.WIDE R164, R12, 0x4, R4 ;  /* 0x000000040ca47825 */ /* 0x002fe400078e0204 */
[----:B------:R-:W2:Y:S04]  /*75800*/  LDL.LU R15, [R1+0xe28] ;  /* 0x000e2800010f7983 */ /* 0x000ea80000300800 */
        /* <DEDUP_REMOVED lines=25> */
[----:B------:R-:W4:Y:S01]  /*759a0*/  LDL.LU R19, [R1+0xe2c] ;  /* 0x000e2c0001137983 */ /* 0x000f220000300800 */
[----:B------:R-:W-:Y:S01]  /*759b0*/  IADD3 R23, R7, 0x44, RZ ;  /* 0x0000004407177810 */ /* 0x000fe20007ffe0ff */
[----:B------:R-:W-:Y:S01]  /*759c0*/  ULDC UR7, c[0x0][0x22c] ;  /* 0x00008b0000077ab9 */ /* 0x000fe20000000800 */
[----:B---3--:R-:W-:-:S07]  /*759d0*/  IMAD.WIDE R164, R13, 0x4, R2 ;  /* 0x000000040da47825 */ /* 0x008fce00078e0202 */
[----:B--2---:R1:W-:Y:S04]  /*759e0*/  @P6 STG.E desc[UR4][R164.64], R14 ;  /* 0x0000000ea4006986 */ /* 0x0043e8000c101904 */
[----:B-1----:R-:W2:Y:S01]  /*759f0*/  LDL.LU R14, [R1+0x105c] ;  /* 0x00105c00010e7983 */ /* 0x002ea20000300800 */
[----:B------:R-:W-:-:S03]  /*75a00*/  IMAD.WIDE R164, R13, 0x4, R4 ;  /* 0x000000040da47825 */ /* 0x000fc600078e0204 */
[----:B------:R-:W3:Y:S04]  /*75a10*/  LDL.LU R13, [R1+0xc7c] ;  /* 0x000c7c00010d7983 */ /* 0x000ee80000300800 */
[----:B------:R1:W-:Y:S01]  /*75a20*/  @P5 STG.E desc[UR4][R164.64], R17 ;  /* 0x00000011a4005986 */ /* 0x0003e2000c101904 */
[----:B------:R-:W-:Y:S01]  /*75a30*/  ISETP.GE.AND P5, PT, R23, UR7, PT ;  /* 0x0000000717007c0c */ /* 0x000fe2000bfa6270 */
[----:B------:R-:W-:Y:S02]  /*75a40*/  ULDC UR7, c[0x0][0x228] ;  /* 0x00008a0000077ab9 */ /* 0x000fe40000000800 */
[----:B------:R-:W3:Y:S01]  /*75a50*/  LDL.LU R18, [R1+0x1060] ;  /* 0x0010600001127983 */ /* 0x000ee20000300800 */
[----:B------:R-:W-:Y:S01]  /*75a60*/  ISETP.LT.AND P6, PT, R8, UR8, !P5 ;  /* 0x0000000808007c0c */ /* 0x000fe2000efc1270 */
[----:B-1----:R-:W-:Y:S01]  /*75a70*/  IMAD.WIDE R164, R12, 0x4, R2 ;  /* 0x000000040ca47825 */ /* 0x002fe200078e0202 */
        /* <DEDUP_REMOVED lines=35> */
[----:B------:R-:W-:-:S03]  /*75cb0*/  ULDC UR7, c[0x0][0x228] ;  /* 0x00008a0000077ab9 */ /* 0x000fc60000000800 */
[----:B------:R-:W-:Y:S01]  /*75cc0*/  ISETP.LT.AND P6, PT, R8, UR8, !P5 ;  /* 0x0000000808007c0c */ /* 0x000fe2000efc1270 */
[----:B------:R-:W-:Y:S01]  /*75cd0*/  ULDC UR8, c[0x0][0x228] ;  /* 0x00008a0000087ab9 */ /* 0x000fe20000000800 */
[C---:B-1----:R-:W-:Y:S01]  /*75ce0*/  IMAD.WIDE R164, R18.reuse, 0x4, R2 ;  /* 0x0000000412a47825 */ /* 0x042fe200078e0202 */
[----:B------:R-:W3:Y:S10]  /*75cf0*/  LDL.LU R13, [R1+0x490] ;  /* 0x00049000010d7983 */ /* 0x000ef40000300800 */
[----:B------:R1:W-:Y:S04]  /*75d00*/  @P6 STG.E desc[UR4][R164.64], R12 ;  /* 0x0000000ca4006986 */ /* 0x0003e8000c101904 */
[----:B-1----:R-:W3:Y:S01]  /*75d10*/  LDL.LU R12, [R1+0x1064] ;  /* 0x00106400010c7983 */ /* 0x002ee20000300800 */
[----:B------:R-:W-:Y:S01]  /*75d20*/  ISETP.LT.AND P5, PT, R9, UR7, !P5 ;  /* 0x0000000709007c0c */ /* 0x000fe2000efa1270 */
[----:B------:R-:W-:Y:S01]  /*75d30*/  IMAD.WIDE R164, R18, 0x4, R4 ;  /* 0x0000000412a47825 */ /* 0x000fe200078e0204 */
[----:B------:R-:W-:Y:S01]  /*75d40*/  IADD3 R23, R7, 0x48, RZ ;  /* 0x0000004807177810 */ /* 0x000fe20007ffe0ff */
[----:B------:R-:W-:Y:S01]  /*75d50*/  ULDC UR7, c[0x0][0x22c] ;  /* 0x00008b0000077ab9 */ /* 0x000fe20000000800 */
[----:B------:R-:W3:Y:S09]  /*75d60*/  LDL.LU R229, [R1+0x106c] ;  /* 0x00106c0001e57983 */ /* 0x000ef20000300800 */
[----:B------:R1:W-:Y:S01]  /*75d70*/  @P5 STG.E desc[UR4][R164.64], R17 ;  /* 0x00000011a4005986 */ /* 0x0003e2000c101904 */
[----:B------:R-:W-:Y:S01]  /*75d80*/  ISETP.GE.AND P5, PT, R23, UR7, PT ;  /* 0x0000000717007c0c */ /* 0x000fe2000bfa6270 */
[----:B------:R-:W-:-:S02]  /*75d90*/  ULDC UR7, c[0x0][0x228] ;  /* 0x00008a0000077ab9 */ /* 0x000fc40000000800 */
        /* <DEDUP_REMOVED lines=11> */
[----:B------:R-:W-:Y:S01]  /*75e50*/  ISETP.LT.AND P6, PT, R8, UR8, !P5 ;  /* 0x0000000808007c0c */ /* 0x000fe2000efc1270 */
[----:B-1----:R-:W-:-:S02]  /*75e60*/  IMAD.WIDE R164, R15, 0x4, R2 ;  /* 0x000000040fa47825 */ /* 0x002fc400078e0202 */
[----:B------:R-:W3:Y:S01]  /*75e70*/  LDL.LU R20, [R1+0x98] ;  /* 0x0000980001147983 */ /* 0x000ee20000300800 */
[----:B------:R-:W-:Y:S01]  /*75e80*/  LOP3.LUT R0, R0, 0xf7ffffff, RZ, 0xc0, !PT ;  /* 0xf7ffffff00007812 */ /* 0x000fe200078ec0ff */
[----:B------:R-:W-:Y:S02]  /*75e90*/  ULDC UR8, c[0x0][0x22c] ;  /* 0x00008b0000087ab9 */ /* 0x000fe40000000800 */
[----:B------:R-:W3:Y:S01]  /*75ea0*/  LDL.LU R19, [R1+0xc8c] ;  /* 0x000c8c0001137983 */ /* 0x000ee20000300800 */
[----:B------:R-:W-:Y:S01]  /*75eb0*/  ISETP.LT.AND P5, PT, R9, UR7, !P5 ;  /* 0x0000000709007c0c */ /* 0x000fe2000efa1270 */
[----:B------:R-:W-:Y:S02]  /*75ec0*/  ULDC UR7, c[0x0][0x228] ;  /* 0x00008a0000077ab9 */ /* 0x000fe40000000800 */
[----:B------:R-:W3:Y:S01]  /*75ed0*/  LDL.LU R18, [R1+0x1080] ;  /* 0x0010800001127983 */ /* 0x000ee20000300800 */
[----:B------:R-:W-:Y:S01]  /*75ee0*/  ISETP.LT.AND P4, PT, R8, UR7, !P4 ;  /* 0x0000000708007c0c */ /* 0x000fe2000e781270 */
[----:B------:R-:W-:-:S02]  /*75ef0*/  ULDC UR7, c[0x0][0x22c] ;  /* 0x00008b0000077ab9 */ /* 0x000fc40000000800 */
[----:B------:R-:W3:Y:S04]  /*75f00*/  LDL.LU R17, [R1+0x89c] ;  /* 0x00089c0001117983 */ /* 0x000ee80000300800 */
[----:B----4-:R1:W-:Y:S02]  /*75f10*/  @P6 STG.E desc[UR4][R164.64], R16 ;  /* 0x00000010a4006986 */ /* 0x0103e4000c101904 */
[----:B-1----:R-:W-:Y:S02]  /*75f20*/  IMAD.WIDE R164, R15, 0x4, R4 ;  /* 0x000000040fa47825 */ /* 0x002fe400078e0204 */
[----:B------:R-:W4:Y:S04]  /*75f30*/  LDL.LU R16, [R1+0x49c] ;  /* 0x00049c0001107983 */ /* 0x000f280000300800 */
[----:B------:R-:W4:Y:S04]  /*75f40*/  LDL.LU R15, [R1+0x107c] ;  /* 0x00107c00010f7983 */ /* 0x000f280000300800 */
[----:B--2---:R3:W-:Y:S02]  /*75f50*/  @P5 STG.E desc[UR4][R164.64], R14 ;  /* 0x0000000ea4005986 */ /* 0x0047e4000c101904 */
[----:B---3--:R-:W-:-:S05]  /*75f60*/  IMAD.WIDE R164, R12, 0x4, R2 ;  /* 0x000000040ca47825 */ /* 0x008fca00078e0202 */
[----:B------:R1:W-:Y:S04]  /*75f70*/  @P4 STG.E desc[UR4][R164.64], R13 ;  /* 0x0000000da4004986 */ /* 0x0003e8000c101904 */
[----:B-1----:R-:W2:Y:S01]  /*75f80*/  LDL.LU R13, [R1+0x9c] ;  /* 0x00009c00010d7983 */ /* 0x002ea20000300800 */
[----:B------:R-:W-:-:S03]  /*75f90*/  IMAD.WIDE R164, R12, 0x4, R4 ;  /* 0x000000040ca47825 */ /* 0x000fc600078e0204 */
[----:B------:R-:W3:Y:S04]  /*75fa0*/  LDL.LU R14, [R1+0xc90] ;  /* 0x000c9000010e7983 */ /* 0x000ee80000300800 */
[----:B------:R-:W3:Y:S04]  /*75fb0*/  LDL.LU R12, [R1+0x1084] ;  /* 0x00108400010c7983 */ /* 0x000ee80000300800 */
[----:B------:R1:W-:Y:S02]  /*75fc0*/  @P3 STG.E desc[UR4][R164.64], R23 ;  /* 0x00000017a4003986 */ /* 0x0003e4000c101904 */
[----:B-1----:R-:W-:-:S05]  /*75fd0*/  IMAD.WIDE R164, R229, 0x4, R2 ;  /* 0x00000004e5a47825 */ /* 0x002fca00078e0202 */
[----:B------:R1:W-:Y:S02]  /*75fe0*/  @P2 STG.E desc[UR4][R164.64], R228 ;  /* 0x000000e4a4002986 */ /* 0x0003e4000c101904 */
[----:B-1----:R-:W-:-:S05]  /*75ff0*/  IMAD.WIDE R164, R229, 0x4, R4 ;  /* 0x00000004e5a47825 */ /* 0x002fca00078e0204 */
[----:B------:R1:W-:Y:S02]  /*76000*/  @P1 STG.E desc[UR4][R164.64], R166 ;  /* 0x000000a6a4001986 */ /* 0x0003e4000c101904 */
[----:B-1----:R-:W-:-:S05]  /*76010*/  IMAD.WIDE R164, R251, 0x4, R2 ;  /* 0x00000004fba47825 */ /* 0x002fca00078e0202 */
[----:B------:R1:W-:Y:S01]  /*76020*/  @P0 STG.E desc[UR4][R164.64], R167 ;  /* 0x000000a7a4000986 */ /* 0x0003e2000c101904 */
[----:B------:R-:W-:Y:S01]  /*76030*/  LOP3.LUT P0, RZ, R22, 0x4000, RZ, 0xc0, !PT ;  /* 0x0000400016ff7812 */ /* 0x000fe2000780c0ff */
[----:B-1----:R-:W-:-:S12]  /*76040*/  IMAD.WIDE R164, R251, 0x4, R4 ;  /* 0x00000004fba47825 */ /* 0x002fd800078e0204 */
[----:B------:R1:W-:Y:S01]  /*76050*/  @P0 STG.E desc[UR4][R164.64], R250 ;  /* 0x000000faa4000986 */ /* 0x0003e2000c101904 */
[----:B------:R-:W-:Y:S01]  /*76060*/  LOP3.LUT P0, RZ, R22, 0x2000, RZ, 0xc0, !PT ;  /* 0x0000200016ff7812 */ /* 0x000fe2000780c0ff */
[----:B-1----:R-:W-:-:S12]  /*76070*/  IMAD.WIDE R164, R248, 0x4, R2 ;  /* 0x00000004f8a47825 */ /* 0x002fd800078e0202 */
[----:B------:R1:W-:Y:S01]  /*76080*/  @P0 STG.E desc[UR4][R164.64], R249 ;  /* 0x000000f9a4000986 */ /* 0x0003e2000c101904 */
[----:B------:R-:W-:Y:S02]  /*76090*/  LOP3.LUT P0, RZ, R22, 0x1000, RZ, 0xc0, !PT ;  /* 0x0000100016ff7812 */ /* 0x000fe4000780c0ff */
[C---:B------:R-:W-:Y:S02]  /*760a0*/  LOP3.LUT P1, RZ, R6.reuse, 0x10, RZ, 0xc0, !PT ;  /* 0x0000001006ff7812 */ /* 0x040fe4000782c0ff */
[----:B------:R-:W-:Y:S01]  /*760b0*/  LOP3.LUT P2, RZ, R6, 0x40, RZ, 0xc0, !PT ;  /* 0x0000004006ff7812 */ /* 0x000fe2000784c0ff */
[----:B-1----:R-:W-:-:S08]  /*760c0*/  IMAD.WIDE R164, R248, 0x4, R4 ;  /* 0x00000004f8a47825 */ /* 0x002fd000078e0204 */
[----:B------:R1:W-:Y:S01]  /*760d0*/  @P0 STG.E desc[UR4][R164.64], R252 ;  /* 0x000000fca4000986 */ /* 0x0003e2000c101904 */
[----:B------:R-:W-:Y:S01]  /*760e0*/  LOP3.LUT P3, RZ, R6, 0x80, RZ, 0xc0, !PT ;  /* 0x0000008006ff7812 */ /* 0x000fe2000786c0ff */
[----:B-1----:R-:W-:-:S05]  /*760f0*/  IMAD.WIDE R164, R230, 0x4, R2 ;  /* 0x00000004e6a47825 */ /* 0x002fca00078e0202 */
        /* <DEDUP_REMOVED lines=9> */
[----:B------:R4:W-:Y:S02]  /*76190*/  @P4 STG.E desc[UR4][R164.64], R17 ;  /* 0x00000011a4004986 */ /* 0x0009e4000c101904 */
[----:B----4-:R-:W-:-:S05]  /*761a0*/  IMAD.WIDE R164, R15, 0x4, R2 ;  /* 0x000000040fa47825 */ /* 0x010fca00078e0202 */
[----:B------:R1:W-:Y:S02]  /*761b0*/  @P5 STG.E desc[UR4][R164.64], R16 ;  /* 0x00000010a4005986 */ /* 0x0003e4000c101904 */
[----:B-1----:R-:W-:Y:S01]  /*761c0*/  IMAD.WIDE R164, R15, 0x4, R4 ;  /* 0x000000040fa47825 */ /* 0x002fe200078e0204 */
[----:B------:R-:W-:-:S04]  /*761d0*/  LOP3.LUT P0, RZ, R22, 0x800, RZ, 0xc0, !PT ;  /* 0x0000080016ff7812 */ /* 0x000fc8000780c0ff */
[----:B--2---:R1:W-:Y:S04]  /*761e0*/  @P6 STG.E desc[UR4][R164.64], R13 ;  /* 0x0000000da4006986 */ /* 0x0043e8000c101904 */
[----:B-1----:R-:W2:Y:S04]  /*761f0*/  LDL.LU R13, [R1+0x1088] ;  /* 0x00108800010d7983 */ /* 0x002ea80000300800 */
[----:B------:R-:W4:Y:S04]  /*76200*/  LDL.LU R18, [R1+0x8a0] ;  /* 0x0008a00001127983 */ /* 0x000f280000300800 */
[----:B------:R-:W2:Y:S04]  /*76210*/  LDL.LU R17, [R1+0x4a0] ;  /* 0x0004a00001117983 */ /* 0x000ea80000300800 */
[----:B------:R-:W2:Y:S01]  /*76220*/  LDL.LU R16, [R1+0x108c] ;  /* 0x00108c0001107983 */ /* 0x000ea20000300800 */
[----:B---3--:R-:W-:-:S03]  /*76230*/  IMAD.WIDE R164, R12, 0x4, R2 ;  /* 0x000000040ca47825 */ /* 0x008fc600078e0202 */
[----:B------:R-:W3:Y:S04]  /*76240*/  LDL.LU R15, [R1+0xa0] ;  /* 0x0000a000010f7983 */ /* 0x000ee80000300800 */
[----:B------:R1:W-:Y:S04]  /*76250*/  @P0 STG.E desc[UR4][R164.64], R14 ;  /* 0x0000000ea4000986 */ /* 0x0003e8000c101904 */
[----:B-1----:R-:W3:Y:S01]  /*76260*/  LDL.LU R14, [R1+0xc94] ;  /* 0x000c9400010e7983 */ /* 0x002ee20000300800 */
[----:B------:R-:W-:-:S03]  /*76270*/  IMAD.WIDE R164, R12, 0x4, R4 ;  /* 0x000000040ca47825 */ /* 0x000fc600078e0204 */
[----:B------:R-:W3:Y:S04]  /*76280*/  LDL.LU R12, [R1+0x1090] ;  /* 0x00109000010c7983 */ /* 0x000ee80000300800 */
[----:B------:R-:W3:Y:S04]  /*76290*/  LDL.LU R23, [R1+0x8a4] ;  /* 0x0008a40001177983 */ /* 0x000ee80000300800 */
[----:B------:R-:W3:Y:S01]  /*762a0*/  LDL.LU R228, [R1+0x4a4] ;  /* 0x0004a40001e47983 */ /* 0x000ee20000300800 */
[----:B------:R-:W-:Y:S02]  /*762b0*/  LOP3.LUT P1, RZ, R6, 0x1000000, RZ, 0xc0, !PT ;  /* 0x0100000006ff7812 */ /* 0x000fe4000782c0ff */
[----:B------:R-:W-:Y:S01]  /*762c0*/  LOP3.LUT R22, R22, 0xfffffff7, RZ, 0xc0, !PT ;  /* 0xfffffff716167812 */ /* 0x000fe200078ec0ff */
[----:B------:R-:W3:Y:S04]  /*762d0*/  LDL.LU R229, [R1+0xa4] ;  /* 0x0000a40001e57983 */ /* 0x000ee80000300800 */
[----:B------:R-:W3:Y:S04]  /*762e0*/  LDL.LU R166, [R1+0xc98] ;  /* 0x000c980001a67983 */ /* 0x000ee80000300800 */
[----:B------:R-:W3:Y:S02]  /*762f0*/  LDL.LU R167, [R1+0x1098] ;  /* 0x0010980001a77983 */ /* 0x000ee40000300800 */
[----:B------:R-:W-:-:S02]  /*76300*/  @P1 LOP3.LUT R22, R22, 0x8, RZ, 0xfc, !PT ;  /* 0x0000000816161812 */ /* 0x000fc400078efcff */
[----:B------:R-:W-:Y:S01]  /*76310*/  LOP3.LUT P1, RZ, R6, 0x800000, RZ, 0xc0, !PT ;  /* 0x0080000006ff7812 */ /* 0x000fe2000782c0ff */
[----:B------:R-:W3:Y:S01]  /*76320*/  LDL.LU R251, [R1+0x8a8] ;  /* 0x0008a80001fb7983 */ /* 0x000ee20000300800 */
[----:B------:R-:W-:-:S03]  /*76330*/  LOP3.LUT R22, R22, 0xffffffef, RZ, 0xc0, !PT ;  /* 0xffffffef16167812 */ /* 0x000fc600078ec0ff */
[----:B------:R-:W3:Y:S04]  /*76340*/  LDL.LU R250, [R1+0x4a8] ;  /* 0x0004a80001fa7983 */ /* 0x000ee80000300800 */
[----:B------:R-:W3:Y:S04]  /*76350*/  LDL.LU R249, [R1+0x1094] ;  /* 0x0010940001f97983 */ /* 0x000ee80000300800 */
[----:B------:R-:W-:Y:S01]  /*76360*/  @P1 LOP3.LUT R22, R22, 0x10, RZ, 0xfc, !PT ;  /* 0x0000001016161812 */ /* 0x000fe200078efcff */
[----:B------:R-:W3:Y:S01]  /*76370*/  LDL.LU R248, [R1+0xa8] ;  /* 0x0000a80001f87983 */ /* 0x000ee20000300800 */
[----:B------:R-:W-:-:S02]  /*76380*/  LOP3.LUT P1, RZ, R6, 0x400000, RZ, 0xc0, !PT ;  /* 0x0040000006ff7812 */ /* 0x000fc4000782c0ff */
[----:B------:R-:W-:Y:S01]  /*76390*/  LOP3.LUT R22, R22, 0xffffffdf, RZ, 0xc0, !PT ;  /* 0xffffffdf16167812 */ /* 0x000fe200078ec0ff */
[----:B------:R-:W3:Y:S01]  /*763a0*/  LDL.LU R252, [R1+0xc9c] ;  /* 0x000c9c0001fc7983 */ /* 0x000ee20000300800 */
[----:B------:R-:W-:-:S03]  /*763b0*/  LOP3.LUT P4, RZ, R6, 0x1000, RZ, 0xc0, !PT ;  /* 0x0000100006ff7812 */ /* 0x000fc6000788c0ff */
[----:B------:R-:W3:Y:S01]  /*763c0*/  LDL.LU R231, [R1+0x109c] ;  /* 0x00109c0001e77983 */ /* 0x000ee20000300800 */
[C---:B------:R-:W-:Y:S02]  /*763d0*/  LOP3.LUT P5, RZ, R6.reuse, 0x2000, RZ, 0xc0, !PT ;  /* 0x0000200006ff7812 */ /* 0x040fe400078ac0ff */
[----:B------:R-:W-:Y:S01]  /*763e0*/  LOP3.LUT P6, RZ, R6, 0x4000, RZ, 0xc0, !PT ;  /* 0x0000400006ff7812 */ /* 0x000fe200078cc0ff */
[----:B------:R-:W3:Y:S02]  /*763f0*/  LDL.LU R230, [R1+0x8ac] ;  /* 0x0008ac0001e67983 */ /* 0x000ee40000300800 */
[----:B------:R-:W-:Y:S02]  /*76400*/  @P1 LOP3.LUT R22, R22, 0x20, RZ, 0xfc, !PT ;  /* 0x0000002016161812 */ /* 0x000fe400078efcff */
[----:B------:R-:W-:Y:S01]  /*76410*/  LOP3.LUT P1, RZ, R6, 0x200000, RZ, 0xc0, !PT ;  /* 0x0020000006ff7812 */ /* 0x000fe2000782c0ff */
[----:B------:R-:W3:Y:S01]  /*76420*/  LDL.LU R20, [R1+0x4ac] ;  /* 0x0004ac0001147983 */ /* 0x000ee20000300800 */
[----:B------:R-:W-:-:S02]  /*76430*/  LOP3.LUT R22, R22, 0xffffffbf, RZ, 0xc0, !PT ;  /* 0xffffffbf16167812 */ /* 0x000fc400078ec0ff */
[----:B------:R-:W-:Y:S01]  /*76440*/  LOP3.LUT P0, RZ, R6, 0x8000, RZ, 0xc0, !PT ;  /* 0x0000800006ff7812 */ /* 0x000fe2000780c0ff */
[----:B------:R-:W3:Y:S08]  /*76450*/  LDL.LU R19, [R1+0x10a4] ;  /* 0x0010a40001137983 */ /* 0x000ef00000300800 */
[----:B------:R-:W-:Y:S02]  /*76460*/  @P1 LOP3.LUT R22, R22, 0x40, RZ, 0xfc, !PT ;  /* 0x0000004016161812 */ /* 0x000fe400078efcff */
[----:B------:R-:W-:-:S02]  /*76470*/  LOP3.LUT P1, RZ, R6, 0x100000, RZ, 0xc0, !PT ;  /* 0x0010000006ff7812 */ /* 0x000fc4000782c0ff */
[----:B------:R-:W-:-:S11]  /*76480*/  LOP3.LUT R22, R22, 0xffffff7f, RZ, 0xc0, !PT ;  /* 0xffffff7f16167812 */ /* 0x000fd600078ec0ff */
[----:B------:R-:W-:Y:S02]  /*76490*/  @P1 LOP3.LUT R22, R22, 0x80, RZ, 0xfc, !PT ;  /* 0x0000008016161812 */ /* 0x000fe400078efcff */
[----:B------:R-:W-:Y:S02]  /*764a0*/  LOP3.LUT P1, RZ, R6, 0x80000, RZ, 0xc0, !PT ;  /* 0x0008000006ff7812 */ /* 0x000fe4000782c0ff */
        /* <DEDUP_REMOVED lines=8> */
[----:B------:R-:W-:Y:S01]  /*76530*/  LOP3.LUT P1, RZ, R6, 0x10000, RZ, 0xc0, !PT ;  /* 0x0001000006ff7812 */ /* 0x000fe2000782c0ff */
[----:B----4-:R2:W-:Y:S02]  /*76540*/  @P4 STG.E desc[UR4][R164.64], R18 ;  /* 0x00000012a4004986 */ /* 0x0105e4000c101904 */
[C---:B--2---:R-:W-:Y:S02]  /*76550*/  IMAD.WIDE R164, R16.reuse, 0x4, R2 ;  /* 0x0000000410a47825 */ /* 0x044fe400078e0202 */
[----:B------:R-:W2:Y:S04]  /*76560*/  LDL.LU R18, [R1+0xac] ;  /* 0x0000ac0001127983 */ /* 0x000ea80000300800 */
[----:B------:R1:W-:Y:S02]  /*76570*/  @P5 STG.E desc[UR4][R164.64], R17 ;  /* 0x00000011a4005986 */ /* 0x0003e4000c101904 */
[----:B-1----:R-:W-:-:S02]  /*76580*/  IMAD.WIDE R164, R16, 0x4, R4 ;  /* 0x0000000410a47825 */ /* 0x002fc400078e0204 */
[----:B------:R-:W4:Y:S04]  /*76590*/  LDL.LU R17, [R1+0xca0] ;  /* 0x000ca00001117983 */ /* 0x000f280000300800 */
[----:B---3--:R1:W-:Y:S04]  /*765a0*/  @P6 STG.E desc[UR4][R164.64], R15 ;  /* 0x0000000fa4006986 */ /* 0x0083e8000c101904 */
[----:B------:R-:W3:Y:S01]  /*765b0*/  LDL.LU R16, [R1+0x10a0] ;  /* 0x0010a00001107983 */ /* 0x000ee20000300800 */
[----:B-1----:R-:W-:-:S03]  /*765c0*/  IMAD.WIDE R164, R13, 0x4, R2 ;  /* 0x000000040da47825 */ /* 0x002fc600078e0202 */
[----:B------:R-:W4:Y:S04]  /*765d0*/  LDL.LU R15, [R1+0x8b0] ;  /* 0x0008b000010f7983 */ /* 0x000f280000300800 */
[----:B------:R1:W-:Y:S02]  /*765e0*/  @P0 STG.E desc[UR4][R164.64], R14 ;  /* 0x0000000ea4000986 */ /* 0x0003e4000c101904 */
[----:B-1----:R-:W-:Y:S02]  /*765f0*/  IMAD.WIDE R164, R13, 0x4, R4 ;  /* 0x000000040da47825 */ /* 0x002fe400078e0204 */
[----:B------:R-:W4:Y:S04]  /*76600*/  LDL.LU R14, [R1+0x4b0] ;  /* 0x0004b000010e7983 */ /* 0x000f280000300800 */
[----:B------:R1:W-:Y:S01]  /*76610*/  @P1 STG.E desc[UR4][R164.64], R23 ;  /* 0x00000017a4001986 */ /* 0x0003e2000c101904 */
[----:B------:R-:W-:-:S03]  /*76620*/  LOP3.LUT P1, RZ, R22, 0x400, RZ, 0xc0, !PT ;  /* 0x0000040016ff7812 */ /* 0x000fc6000782c0ff */
[----:B------:R-:W4:Y:S01]  /*76630*/  LDL.LU R13, [R1+0x10a8] ;  /* 0x0010a800010d7983 */ /* 0x000f220000300800 */
[----:B-1----:R-:W-:-:S09]  /*76640*/  IMAD.WIDE R164, R12, 0x4, R2 ;  /* 0x000000040ca47825 */ /* 0x002fd200078e0202 */
[----:B------:R1:W-:Y:S02]  /*76650*/  @P1 STG.E desc[UR4][R164.64], R228 ;  /* 0x000000e4a4001986 */ /* 0x0003e4000c101904 */
[----:B-1----:R-:W-:Y:S02]  /*76660*/  IMAD.WIDE R164, R12, 0x4, R4 ;  /* 0x000000040ca47825 */ /* 0x002fe400078e0204 */
[----:B------:R-:W4:Y:S01]  /*76670*/  LDL.LU R12, [R1+0xb0] ;  /* 0x0000b000010c7983 */ /* 0x000f220000300800 */
[----:B------:R-:W-:-:S13]  /*76680*/  LOP3.LUT P1, RZ, R22, 0x200, RZ, 0xc0, !PT ;  /* 0x0000020016ff7812 */ /* 0x000fda000782c0ff */
[----:B------:R1:W-:Y:S01]  /*76690*/  @P1 STG.E desc[UR4][R164.64], R229 ;  /* 0x000000e5a4001986 */ /* 0x0003e2000c101904 */
[----:B------:R-:W-:Y:S01]  /*766a0*/  LOP3.LUT P1, RZ, R22, 0x100, RZ, 0xc0, !PT ;  /* 0x0000010016ff7812 */ /* 0x000fe2000782c0ff */
[----:B-1----:R-:W-:-:S12]  /*766b0*/  IMAD.WIDE R164, R167, 0x4, R2 ;  /* 0x00000004a7a47825 */ /* 0x002fd800078e0202 */
        /* <DEDUP_REMOVED lines=21> */
[C---:B------:R-:W-:Y:S01]  /*76810*/  LOP3.LUT P5, RZ, R6.reuse, 0x10000000, RZ, 0xc0, !PT ;  /* 0x1000000006ff7812 */ /* 0x040fe200078ac0ff */
[----:B-1----:R-:W-:Y:S01]  /*76820*/  IMAD.WIDE R164, R19, 0x4, R4 ;  /* 0x0000000413a47825 */ /* 0x002fe200078e0204 */
[C---:B------:R-:W-:Y:S02]  /*76830*/  LOP3.LUT P6, RZ, R6.reuse, 0x20000000, RZ, 0xc0, !PT ;  /* 0x2000000006ff7812 */ /* 0x040fe400078cc0ff */
[----:B------:R-:W-:Y:S02]  /*76840*/  LOP3.LUT P0, RZ, R6, 0x40000000, RZ, 0xc0, !PT ;  /* 0x4000000006ff7812 */ /* 0x000fe4000780c0ff */
[----:B--2---:R3:W-:Y:S02]  /*76850*/  @P3 STG.E desc[UR4][R164.64], R18 ;  /* 0x00000012a4003986 */ /* 0x0047e4000c101904 */
[----:B---3--:R-:W-:-:S05]  /*76860*/  IMAD.WIDE R164, R16, 0x4, R2 ;  /* 0x0000000410a47825 */ /* 0x008fca00078e0202 */
[----:B----4-:R1:W-:Y:S02]  /*76870*/  @P4 STG.E desc[UR4][R164.64], R17 ;  /* 0x00000011a4004986 */ /* 0x0103e4000c101904 */
[----:B-1----:R-:W-:-:S05]  /*76880*/  IMAD.WIDE R164, R16, 0x4, R4 ;  /* 0x0000000410a47825 */ /* 0x002fca00078e0204 */
[----:B------:R1:W-:Y:S02]  /*76890*/  @P5 STG.E desc[UR4][R164.64], R15 ;  /* 0x0000000fa4005986 */ /* 0x0003e4000c101904 */
[----:B-1----:R-:W-:-:S05]  /*768a0*/  IMAD.WIDE R164, R13, 0x4, R2 ;  /* 0x000000040da47825 */ /* 0x002fca00078e0202 */
[----:B------:R1:W-:Y:S02]  /*768b0*/  @P6 STG.E desc[UR4][R164.64], R14 ;  /* 0x0000000ea4006986 */ /* 0x0003e4000c101904 */
[----:B-1----:R-:W-:Y:S02]  /*768c0*/  IMAD.WIDE R164, R13, 0x4, R4 ;  /* 0x000000040da47825 */ /* 0x002fe400078e0204 */
[----:B------:R-:W2:Y:S04]  /*768d0*/  LDL.LU R14, [R1+0xca8] ;  /* 0x000ca800010e7983 */ /* 0x000ea80000300800 */
[----:B------:R-:W3:Y:S04]  /*768e0*/  LDL.LU R13, [R1+0x10b4] ;  /* 0x0010b400010d7983 */ /* 0x000ee80000300800 */
[----:B------:R-:W4:Y:S04]  /*768f0*/  LDL.LU R19, [R1+0xca4] ;  /* 0x000ca40001137983 */ /* 0x000f280000300800 */
[----:B------:R1:W-:Y:S04]  /*76900*/  @P0 STG.E desc[UR4][R164.64], R12 ;  /* 0x0000000ca4000986 */ /* 0x0003e8000c101904 */
[----:B-1----:R-:W2:Y:S04]  /*76910*/  LDL.LU R12, [R1+0x10b0] ;  /* 0x0010b000010c7983 */ /* 0x002ea80000300800 */
[----:B------:R-:W3:Y:S04]  /*76920*/  LDL.LU R18, [R1+0x8b4] ;  /* 0x0008b40001127983 */ /* 0x000ee80000300800 */
[----:B------:R-:W3:Y:S04]  /*76930*/  LDL.LU R17, [R1+0x4b4] ;  /* 0x0004b40001117983 */ /* 0x000ee80000300800 */
[----:B------:R-:W3:Y:S04]  /*76940*/  LDL.LU R16, [R1+0x10ac] ;  /* 0x0010ac0001107983 */ /* 0x000ee80000300800 */
[----:B------:R-:W3:Y:S01]  /*76950*/  LDL.LU R15, [R1+0xb4] ;  /* 0x0000b400010f7983 */ /* 0x000ee20000300800 */
[----:B------:R-:W-:-:S02]  /*76960*/  LOP3.LUT P4, RZ, R6, 0x80000000, RZ, 0xc0, !PT ;  /* 0x8000000006ff7812 */ /* 0x000fc4000788c0ff */
[C---:B------:R-:W-:Y:S02]  /*76970*/  LOP3.LUT P5, RZ, R10.reuse, 0x1, RZ, 0xc0, !PT ;  /* 0x000000010aff7812 */ /* 0x040fe400078ac0ff */
[C---:B------:R-:W-:Y:S02]  /*76980*/  LOP3.LUT P6, RZ, R10.reuse, 0x2, RZ, 0xc0, !PT ;  /* 0x000000020aff7812 */ /* 0x040fe400078cc0ff */
[C---:B------:R-:W-:Y:S02]  /*76990*/  LOP3.LUT P0, RZ, R10.reuse, 0x4, RZ, 0xc0, !PT ;  /* 0x000000040aff7812 */ /* 0x040fe4000780c0ff */
[----:B------:R-:W-:-:S13]  /*769a0*/  LOP3.LUT P1, RZ, R10, 0x800, RZ, 0xc0, !PT ;  /* 0x000008000aff7812 */ /* 0x000fda000782c0ff */
        /* <DEDUP_REMOVED lines=8> */
[----:B------:R-:W-:Y:S01]  /*76a30*/  LOP3.LUT R0, R0, 0xbfffffff, RZ, 0xc0, !PT ;  /* 0xbfffffff00007812 */ /* 0x000fe200078ec0ff */
[----:B--2---:R-:W-:-:S05]  /*76a40*/  IMAD.WIDE R164, R12, 0x4, R2 ;  /* 0x000000040ca47825 */ /* 0x004fca00078e0202 */
[----:B----4-:R1:W-:Y:S02]  /*76a50*/  @P4 STG.E desc[UR4][R164.64], R19 ;  /* 0x00000013a4004986 */ /* 0x0103e4000c101904 */
[----:B-1----:R-:W-:Y:S02]  /*76a60*/  IMAD.WIDE R164, R12, 0x4, R4 ;  /* 0x000000040ca47825 */ /* 0x002fe400078e0204 */
[----:B------:R-:W2:Y:S04]  /*76a70*/  LDL.LU R12, [R1+0x8b8] ;  /* 0x0008b800010c7983 */ /* 0x000ea80000300800 */
[----:B------:R-:W4:Y:S04]  /*76a80*/  LDL.LU R23, [R1+0x4b8] ;  /* 0x0004b80001177983 */ /* 0x000f280000300800 */
        /* <DEDUP_REMOVED lines=11> */
[----:B---3--:R1:W-:Y:S04]  /*76b40*/  @P5 STG.E desc[UR4][R164.64], R18 ;  /* 0x00000012a4005986 */ /* 0x0083e8000c101904 */
[----:B------:R-:W3:Y:S04]  /*76b50*/  LDL.LU R20, [R1+0x8c0] ;  /* 0x0008c00001147983 */ /* 0x000ee80000300800 */
[----:B------:R-:W3:Y:S01]  /*76b60*/  LDL.LU R19, [R1+0x10c4] ;  /* 0x0010c40001137983 */ /* 0x000ee20000300800 */
[----:B-1----:R-:W-:-:S03]  /*76b70*/  IMAD.WIDE R164, R16, 0x4, R2 ;  /* 0x0000000410a47825 */ /* 0x002fc600078e0202 */
[----:B------:R-:W3:Y:S04]  /*76b80*/  LDL.LU R18, [R1+0x4c0] ;  /* 0x0004c00001127983 */ /* 0x000ee80000300800 */
[----:B------:R1:W-:Y:S02]  /*76b90*/  @P6 STG.E desc[UR4][R164.64], R17 ;  /* 0x00000011a4006986 */ /* 0x0003e4000c101904 */
[----:B-1----:R-:W-:Y:S02]  /*76ba0*/  IMAD.WIDE R164, R16, 0x4, R4 ;  /* 0x0000000410a47825 */ /* 0x002fe400078e0204 */
[----:B------:R-:W3:Y:S04]  /*76bb0*/  LDL.LU R17, [R1+0xe34] ;  /* 0x000e340001117983 */ /* 0x000ee80000300800 */
[----:B------:R1:W-:Y:S04]  /*76bc0*/  @P0 STG.E desc[UR4][R164.64], R15 ;  /* 0x0000000fa4000986 */ /* 0x0003e8000c101904 */
[----:B-1----:R-:W3:Y:S04]  /*76bd0*/  LDL.LU R15, [R1+0x10cc] ;  /* 0x0010cc00010f7983 */ /* 0x002ee80000300800 */
[----:B------:R-:W3:Y:S01]  /*76be0*/  LDL.LU R16, [R1+0xcb4] ;  /* 0x000cb40001107983 */ /* 0x000ee20000300800 */
[----:B------:R-:W-:-:S02]  /*76bf0*/  @P1 LOP3.LUT R0, R0, 0x40000000, RZ, 0xfc, !PT ;  /* 0x4000000000001812 */ /* 0x000fc400078efcff */
        /* <DEDUP_REMOVED lines=11> */
[----:B------:R-:W-:-:S10]  /*76cb0*/  IMAD.WIDE R164, R13, 0x4, R2 ;  /* 0x000000040da47825 */ /* 0x000fd400078e0202 */
[----:B------:R-:W-:Y:S02]  /*76cc0*/  @P1 LOP3.LUT R22, R22, 0x4, RZ, 0xfc, !PT ;  /* 0x0000000416161812 */ /* 0x000fe400078efcff */
[----:B------:R-:W-:-:S13]  /*76cd0*/  LOP3.LUT P1, RZ, R10, 0x8, RZ, 0xc0, !PT ;  /* 0x000000080aff7812 */ /* 0x000fda000782c0ff */
[----:B------:R1:W-:Y:S01]  /*76ce0*/  @P1 STG.E desc[UR4][R164.64], R14 ;  /* 0x0000000ea4001986 */ /* 0x0003e2000c101904 */
[----:B------:R-:W-:Y:S01]  /*76cf0*/  LOP3.LUT P1, RZ, R22, 0x4, RZ, 0xc0, !PT ;  /* 0x0000000416ff7812 */ /* 0x000fe2000782c0ff */
[----:B-1----:R-:W-:Y:S02]  /*76d00*/  IMAD.WIDE R164, R13, 0x4, R4 ;  /* 0x000000040da47825 */ /* 0x002fe400078e0204 */
[----:B------:R-:W3:Y:S04]  /*76d10*/  LDL.LU R14, [R1+0x8c4] ;  /* 0x0008c400010e7983 */ /* 0x000ee80000300800 */
[----:B------:R-:W3:Y:S01]  /*76d20*/  LDL.LU R13, [R1+0x10d4] ;  /* 0x0010d400010d7983 */ /* 0x000ee20000300800 */
[C---:B------:R-:W-:Y:S02]  /*76d30*/  LOP3.LUT P2, RZ, R10.reuse, 0x1000, RZ, 0xc0, !PT ;  /* 0x000010000aff7812 */ /* 0x040fe4000784c0ff */
[----:B------:R-:W-:-:S03]  /*76d40*/  LOP3.LUT P3, RZ, R10, 0x2000, RZ, 0xc0, !PT ;  /* 0x000020000aff7812 */ /* 0x000fc6000786c0ff */
[----:B--2---:R4:W-:Y:S01]  /*76d50*/  @P1 STG.E desc[UR4][R164.64], R12 ;  /* 0x0000000ca4001986 */ /* 0x0049e2000c101904 */
[----:B------:R-:W-:Y:S01]  /*76d60*/  LOP3.LUT P1, RZ, R22, 0x2, RZ, 0xc0, !PT ;  /* 0x0000000216ff7812 */ /* 0x000fe2000782c0ff */
[----:B----4-:R-:W-:Y:S01]  /*76d70*/  IMAD.WIDE R164, R228, 0x4, R2 ;  /* 0x00000004e4a47825 */ /* 0x010fe200078e0202 */
[----:B------:R-:W-:Y:S01]  /*76d80*/  LOP3.LUT P4, RZ, R10, 0x4000, RZ, 0xc0, !PT ;  /* 0x000040000aff7812 */ /* 0x000fe2000788c0ff */
[----:B------:R-:W2:Y:S10]  /*76d90*/  LDL.LU R12, [R1+0x1c30] ;  /* 0x001c3000010c7983 */ /* 0x000eb40000300800 */
        /* <DEDUP_REMOVED lines=20> */
[----:B-1----:R-:W-:-:S05]  /*76ee0*/  IMAD.WIDE R22, R231, 0x4, R4 ;  /* 0x00000004e7167825 */ /* 0x002fca00078e0204 */
[----:B------:R3:W-:Y:S01]  /*76ef0*/  @P2 STG.E desc[UR4][R22.64], R230 ;  /* 0x000000e616002986 */ /* 0x0007e2000c101904 */
[----:B------:R-:W-:Y:S01]  /*76f00*/  LOP3.LUT P6, RZ, R10, 0x10000, RZ, 0xc0, !PT ;  /* 0x000100000aff7812 */ /* 0x000fe200078cc0ff */
[----:B---3--:R-:W-:-:S05]  /*76f10*/  IMAD.WIDE R22, R19, 0x4, R2 ;  /* 0x0000000413167825 */ /* 0x008fca00078e0202 */
[----:B------:R1:W-:Y:S02]  /*76f20*/  @P3 STG.E desc[UR4][R22.64], R20 ;  /* 0x0000001416003986 */ /* 0x0003e4000c101904 */
[----:B-1----:R-:W-:-:S05]  /*76f30*/  IMAD.WIDE R22, R19, 0x4, R4 ;  /* 0x0000000413167825 */ /* 0x002fca00078e0204 */
[----:B------:R1:W-:Y:S02]  /*76f40*/  @P4 STG.E desc[UR4][R22.64], R18 ;  /* 0x0000001216004986 */ /* 0x0003e4000c101904 */
[----:B-1----:R-:W-:-:S05]  /*76f50*/  IMAD.WIDE R22, R15, 0x4, R2 ;  /* 0x000000040f167825 */ /* 0x002fca00078e0202 */
[----:B------:R1:W-:Y:S02]  /*76f60*/  @P5 STG.E desc[UR4][R22.64], R17 ;  /* 0x0000001116005986 */ /* 0x0003e4000c101904 */
[----:B-1----:R-:W-:Y:S02]  /*76f70*/  IMAD.WIDE R22, R15, 0x4, R4 ;  /* 0x000000040f167825 */ /* 0x002fe400078e0204 */
[----:B------:R-:W3:Y:S04]  /*76f80*/  LDL.LU R15, [R1+0x10d8] ;  /* 0x0010d800010f7983 */ /* 0x000ee80000300800 */
[----:B------:R-:W4:Y:S04]  /*76f90*/  LDL.LU R20, [R1+0x4c4] ;  /* 0x0004c40001147983 */ /* 0x000f280000300800 */
[----:B------:R1:W-:Y:S04]  /*76fa0*/  @P6 STG.E desc[UR4][R22.64], R16 ;  /* 0x0000001016006986 */ /* 0x0003e8000c101904 */
[----:B------:R-:W2:Y:S04]  /*76fb0*/  LDL.LU R19, [R1+0xe38] ;  /* 0x000e380001137983 */ /* 0x000ea80000300800 */
[----:B-1----:R-:W3:Y:S01]  /*76fc0*/  LDL.LU R16, [R1+0x10d0] ;  /* 0x0010d00001107983 */ /* 0x002ee20000300800 */
[----:B------:R-:W-:-:S03]  /*76fd0*/  LOP3.LUT P0, RZ, R10, 0x20000, RZ, 0xc0, !PT ;  /* 0x000200000aff7812 */ /* 0x000fc6000780c0ff */
[----:B------:R-:W2:Y:S01]  /*76fe0*/  LDL.LU R18, [R1+0xcb8] ;  /* 0x000cb80001127983 */ /* 0x000ea20000300800 */
[----:B------:R-:W-:-:S03]  /*76ff0*/  IMAD.WIDE R22, R13, 0x4, R2 ;  /* 0x000000040d167825 */ /* 0x000fc600078e0202 */
[----:B------:R-:W2:Y:S06]  /*77000*/  LDL.LU R17, [R1+0x8c8] ;  /* 0x0008c80001117983 */ /* 0x000eac0000300800 */
[----:B------:R1:W-:Y:S04]  /*77010*/  @P0 STG.E desc[UR4][R22.64], R14 ;  /* 0x0000000e16000986 */ /* 0x0003e8000c101904 */
[----:B-1----:R-:W2:Y:S01]  /*77020*/  LDL.LU R14, [R1+0x4c8] ;  /* 0x0004c800010e7983 */ /* 0x002ea20000300800 */
[----:B------:R-:W-:-:S03]  /*77030*/  IMAD.WIDE R22, R13, 0x4, R4 ;  /* 0x000000040d167825 */ /* 0x000fc600078e0204 */
[----:B------:R-:W2:Y:S04]  /*77040*/  LDL.LU R13, [R1+0xe3c] ;  /* 0x000e3c00010d7983 */ /* 0x000ea80000300800 */
[----:B------:R-:W2:Y:S01]  /*77050*/  LDL.LU R228, [R1+0x10e0] ;  /* 0x0010e00001e47983 */ /* 0x000ea20000300800 */
[C---:B------:R-:W-:Y:S02]  /*77060*/  LOP3.LUT P4, RZ, R10.reuse, 0x40000, RZ, 0xc0, !PT ;  /* 0x000400000aff7812 */ /* 0x040fe4000788c0ff */
[C---:B------:R-:W-:Y:S01]  /*77070*/  LOP3.LUT P5, RZ, R10.reuse, 0x80000, RZ, 0xc0, !PT ;  /* 0x000800000aff7812 */ /* 0x040fe200078ac0ff */
[----:B------:R-:W2:Y:S04]  /*77080*/  LDL.LU R229, [R1+0xcbc] ;  /* 0x000cbc0001e57983 */ /* 0x000ea80000300800 */
[----:B------:R-:W2:Y:S01]  /*77090*/  LDL.LU R166, [R1+0x10dc] ;  /* 0x0010dc0001a67983 */ /* 0x000ea20000300800 */
        /* <DEDUP_REMOVED lines=11> */
[----:B----4-:R3:W-:Y:S02]  /*77150*/  @P4 STG.E desc[UR4][R22.64], R20 ;  /* 0x0000001416004986 */ /* 0x0107e4000c101904 */
[----:B---3--:R-:W-:-:S05]  /*77160*/  IMAD.WIDE R22, R16, 0x4, R2 ;  /* 0x0000000410167825 */ /* 0x008fca00078e0202 */
[----:B--2---:R1:W-:Y:S02]  /*77170*/  @P5 STG.E desc[UR4][R22.64], R19 ;  /* 0x0000001316005986 */ /* 0x0043e4000c101904 */
[----:B-1----:R-:W-:Y:S02]  /*77180*/  IMAD.WIDE R22, R16, 0x4, R4 ;  /* 0x0000000410167825 */ /* 0x002fe400078e0204 */
[----:B------:R-:W2:Y:S01]  /*77190*/  LDL.LU R16, [R1+0x8cc] ;  /* 0x0008cc0001107983 */ /* 0x000ea20000300800 */
[----:B------:R-:W-:Y:S02]  /*771a0*/  @P1 LOP3.LUT R0, R0, 0x400000, RZ, 0xfc, !PT ;  /* 0x0040000000001812 */ /* 0x000fe400078efcff */
[----:B------:R-:W-:Y:S01]  /*771b0*/  LOP3.LUT P1, RZ, R10, 0x4000000, RZ, 0xc0, !PT ;  /* 0x040000000aff7812 */ /* 0x000fe2000782c0ff */
[----:B------:R-:W3:Y:S01]  /*771c0*/  LDL.LU R167, [R1+0x4cc] ;  /* 0x0004cc0001a77983 */ /* 0x000ee20000300800 */
[----:B------:R-:W-:-:S03]  /*771d0*/  LOP3.LUT R0, R0, 0xff7fffff, RZ, 0xc0, !PT ;  /* 0xff7fffff00007812 */ /* 0x000fc600078ec0ff */
[----:B------:R-:W4:Y:S04]  /*771e0*/  LDL.LU R251, [R1+0xcc0] ;  /* 0x000cc00001fb7983 */ /* 0x000f280000300800 */
[----:B------:R-:W4:Y:S04]  /*771f0*/  LDL.LU R250, [R1+0x10e4] ;  /* 0x0010e40001fa7983 */ /* 0x000f280000300800 */
[----:B------:R-:W-:Y:S01]  /*77200*/  @P1 LOP3.LUT R0, R0, 0x800000, RZ, 0xfc, !PT ;  /* 0x0080000000001812 */ /* 0x000fe200078efcff */
[----:B------:R-:W4:Y:S01]  /*77210*/  LDL.LU R249, [R1+0x8d0] ;  /* 0x0008d00001f97983 */ /* 0x000f220000300800 */
[----:B------:R-:W-:-:S02]  /*77220*/  LOP3.LUT P1, RZ, R10, 0x2000000, RZ, 0xc0, !PT ;  /* 0x020000000aff7812 */ /* 0x000fc4000782c0ff */
[----:B------:R-:W-:Y:S01]  /*77230*/  LOP3.LUT R0, R0, 0xfeffffff, RZ, 0xc0, !PT ;  /* 0xfeffffff00007812 */ /* 0x000fe200078ec0ff */
[----:B------:R-:W4:Y:S04]  /*77240*/  LDL.LU R248, [R1+0x4d0] ;  /* 0x0004d00001f87983 */ /* 0x000f280000300800 */
[----:B------:R-:W4:Y:S01]  /*77250*/  LDL.LU R252, [R1+0x10ec] ;  /* 0x0010ec0001fc7983 */ /* 0x000f220000300800 */
[C---:B------:R-:W-:Y:S02]  /*77260*/  LOP3.LUT P6, RZ, R10.reuse, 0x100000, RZ, 0xc0, !PT ;  /* 0x001000000aff7812 */ /* 0x040fe400078cc0ff */
[----:B------:R-:W-:Y:S01]  /*77270*/  LOP3.LUT P0, RZ, R10, 0x200000, RZ, 0xc0, !PT ;  /* 0x002000000aff7812 */ /* 0x000fe2000780c0ff */
[----:B------:R-:W4:Y:S02]  /*77280*/  LDL.LU R231, [R1+0xd0] ;  /* 0x0000d00001e77983 */ /* 0x000f240000300800 */
[----:B------:R-:W-:-:S02]  /*77290*/  @P1 LOP3.LUT R0, R0, 0x1000000, RZ, 0xfc, !PT ;  /* 0x0100000000001812 */ /* 0x000fc400078efcff */
[----:B------:R-:W-:Y:S01]  /*772a0*/  LOP3.LUT P1, RZ, R10, 0x1000000, RZ, 0xc0, !PT ;  /* 0x010000000aff7812 */ /* 0x000fe2000782c0ff */
[----:B------:R-:W4:Y:S01]  /*772b0*/  LDL.LU R230, [R1+0xcc4] ;  /* 0x000cc40001e67983 */ /* 0x000f220000300800 */
[----:B------:R-:W-:-:S03]  /*772c0*/  LOP3.LUT R0, R0, 0xfdffffff, RZ, 0xc0, !PT ;  /* 0xfdffffff00007812 */ /* 0x000fc600078ec0ff */
[----:B------:R-:W4:Y:S04]  /*772d0*/  LDL.LU R20, [R1+0x10e8] ;  /* 0x0010e80001147983 */ /* 0x000f280000300800 */
[----:B------:R1:W-:Y:S04]  /*772e0*/  @P6 STG.E desc[UR4][R22.64], R18 ;  /* 0x0000001216006986 */ /* 0x0003e8000c101904 */
[----:B------:R-:W-:Y:S01]  /*772f0*/  @P1 LOP3.LUT R0, R0, 0x2000000, RZ, 0xfc, !PT ;  /* 0x0200000000001812 */ /* 0x000fe200078efcff */
[----:B------:R-:W4:Y:S01]  /*77300*/  LDL.LU R19, [R1+0x8d4] ;  /* 0x0008d40001137983 */ /* 0x000f220000300800 */
[----:B------:R-:W-:-:S02]  /*77310*/  LOP3.LUT P1, RZ, R10, 0x800000, RZ, 0xc0, !PT ;  /* 0x008000000aff7812 */ /* 0x000fc4000782c0ff */
[----:B------:R-:W-:Y:S01]  /*77320*/  LOP3.LUT R0, R0, 0xfbffffff, RZ, 0xc0, !PT ;  /* 0xfbffffff00007812 */ /* 0x000fe200078ec0ff */
[----:B-1----:R-:W-:-:S10]  /*77330*/  IMAD.WIDE R22, R15, 0x4, R2 ;  /* 0x000000040f167825 */ /* 0x002fd400078e0202 */
[----:B------:R-:W-:Y:S02]  /*77340*/  @P1 LOP3.LUT R0, R0, 0x4000000, RZ, 0xfc, !PT ;  /* 0x0400000000001812 */ /* 0x000fe400078efcff */
[----:B------:R-:W-:Y:S01]  /*77350*/  LOP3.LUT P1, RZ, R10, 0x400000, RZ, 0xc0, !PT ;  /* 0x004000000aff7812 */ /* 0x000fe2000782c0ff */
[----:B------:R1:W-:Y:S02]  /*77360*/  @P0 STG.E desc[UR4][R22.64], R17 ;  /* 0x0000001116000986 */ /* 0x0003e4000c101904 */
[----:B-1----:R-:W-:Y:S02]  /*77370*/  IMAD.WIDE R22, R15, 0x4, R4 ;  /* 0x000000040f167825 */ /* 0x002fe400078e0204 */
[----:B------:R-:W4:Y:S08]  /*77380*/  LDL.LU R17, [R1+0x10f0] ;  /* 0x0010f00001117983 */ /* 0x000f300000300800 */
[----:B------:R1:W-:Y:S01]  /*77390*/  @P1 STG.E desc[UR4][R22.64], R14 ;  /* 0x0000000e16001986 */ /* 0x0003e2000c101904 */
[----:B------:R-:W-:-:S03]  /*773a0*/  LOP3.LUT P1, RZ, R0, 0x4000000, RZ, 0xc0, !PT ;  /* 0x0400000000ff7812 */ /* 0x000fc6000782c0ff */
[----:B------:R-:W4:Y:S04]  /*773b0*/  LDL.LU R18, [R1+0x4d4] ;  /* 0x0004d40001127983 */ /* 0x000f280000300800 */
[----:B------:R-:W4:Y:S01]  /*773c0*/  LDL.LU R15, [R1+0xd4] ;  /* 0x0000d400010f7983 */ /* 0x000f220000300800 */
[----:B-1----:R-:W-:-:S03]  /*773d0*/  IMAD.WIDE R22, R228, 0x4, R2 ;  /* 0x00000004e4167825 */ /* 0x002fc600078e0202 */
[----:B------:R-:W4:Y:S04]  /*773e0*/  LDL.LU R14, [R1+0xcc8] ;  /* 0x000cc800010e7983 */ /* 0x000f280000300800 */
[----:B------:R1:W-:Y:S01]  /*773f0*/  @P1 STG.E desc[UR4][R22.64], R13 ;  /* 0x0000000d16001986 */ /* 0x0003e2000c101904 */
[----:B------:R-:W-:-:S03]  /*77400*/  LOP3.LUT P1, RZ, R0, 0x2000000, RZ, 0xc0, !PT ;  /* 0x0200000000ff7812 */ /* 0x000fc6000782c0ff */
[----:B-1----:R-:W4:Y:S01]  /*77410*/  LDL.LU R13, [R1+0x10f8] ;  /* 0x0010f800010d7983 */ /* 0x002f220000300800 */
[----:B------:R-:W-:-:S09]  /*77420*/  IMAD.WIDE R22, R228, 0x4, R4 ;  /* 0x00000004e4167825 */ /* 0x000fd200078e0204 */
[----:B------:R1:W-:Y:S01]  /*77430*/  @P1 STG.E desc[UR4][R22.64], R229 ;  /* 0x000000e516001986 */ /* 0x0003e2000c101904 */
[----:B------:R-:W-:Y:S01]  /*77440*/  LOP3.LUT P1, RZ, R0, 0x1000000, RZ, 0xc0, !PT ;  /* 0x0100000000ff7812 */ /* 0x000fe2000782c0ff */
[----:B-1----:R-:W-:-:S12]  /*77450*/  IMAD.WIDE R22, R166, 0x4, R2 ;  /* 0x00000004a6167825 */ /* 0x002fd800078e0202 */
[----:B--2---:R1:W-:Y:S04]  /*77460*/  @P1 STG.E desc[UR4][R22.64], R16 ;  /* 0x0000001016001986 */ /* 0x0043e8000c101904 */
[----:B-1----:R-:W2:Y:S01]  /*77470*/  LDL.LU R16, [R1+0x8d8] ;  /* 0x0008d80001107983 */ /* 0x002ea20000300800 */
[----:B------:R-:W-:Y:S01]  /*77480*/  LOP3.LUT P1, RZ, R0, 0x800000, RZ, 0xc0, !PT ;  /* 0x0080000000ff7812 */ /* 0x000fe2000782c0ff */
[----:B------:R-:W-:-:S12]  /*77490*/  IMAD.WIDE R22, R166, 0x4, R4 ;  /* 0x00000004a6167825 */ /* 0x000fd800078e0204 */
[----:B---3--:R4:W-:Y:S01]  /*774a0*/  @P1 STG.E desc[UR4][R22.64], R167 ;  /* 0x000000a716001986 */ /* 0x0089e2000c101904 */
[----:B------:R-:W-:Y:S01]  /*774b0*/  LOP3.LUT P1, RZ, R0, 0x400000, RZ, 0xc0, !PT ;  /* 0x0040000000ff7812 */ /* 0x000fe2000782c0ff */
[----:B----4-:R-:W-:-:S12]  /*774c0*/  IMAD.WIDE R22, R250, 0x4, R2 ;  /* 0x00000004fa167825 */ /* 0x010fd800078e0202 */
        /* <DEDUP_REMOVED lines=8> */
[----:B------:R-:W-:Y:S02]  /*77550*/  LOP3.LUT P2, RZ, R10, 0x80000000, RZ, 0xc0, !PT ;  /* 0x800000000aff7812 */ /* 0x000fe4000784c0ff */
        /* <DEDUP_REMOVED lines=12> */
[----:B-1----:R-:W-:-:S05]  /*77620*/  IMAD.WIDE R22, R17, 0x4, R4 ;  /* 0x0000000411167825 */ /* 0x002fca00078e0204 */
[----:B------:R1:W-:Y:S02]  /*77630*/  @P5 STG.E desc[UR4][R22.64], R15 ;  /* 0x0000000f16005986 */ /* 0x0003e4000c101904 */
[C---:B-1----:R-:W-:Y:S02]  /*77640*/  IMAD.WIDE R22, R13.reuse, 0x4, R2 ;  /* 0x000000040d167825 */ /* 0x042fe400078e0202 */
[----:B------:R-:W3:Y:S04]  /*77650*/  LDL.LU R15, [R1+0x4dc] ;  /* 0x0004dc00010f7983 */ /* 0x000ee80000300800 */
[----:B------:R1:W-:Y:S02]  /*77660*/  @P6 STG.E desc[UR4][R22.64], R14 ;  /* 0x0000000e16006986 */ /* 0x0003e4000c101904 */
[----:B-1----:R-:W-:-:S02]  /*77670*/  IMAD.WIDE R22, R13, 0x4, R4 ;  /* 0x000000040d167825 */ /* 0x002fc400078e0204 */
[----:B------:R-:W4:Y:S04]  /*77680*/  LDL.LU R14, [R1+0x1104] ;  /* 0x00110400010e7983 */ /* 0x000f280000300800 */
[----:B------:R-:W3:Y:S04]  /*77690*/  LDL.LU R13, [R1+0xdc] ;  /* 0x0000dc00010d7983 */ /* 0x000ee80000300800 */
[----:B------:R-:W4:Y:S04]  /*776a0*/  LDL.LU R230, [R1+0x4d8] ;  /* 0x0004d80001e67983 */ /* 0x000f280000300800 */
[----:B------:R-:W3:Y:S01]  /*776b0*/  LDL.LU R20, [R1+0x10f4] ;  /* 0x0010f40001147983 */ /* 0x000ee20000300800 */
[----:B------:R-:W-:-:S03]  /*776c0*/  LOP3.LUT P0, RZ, R11, 0x10, RZ, 0xc0, !PT ;  /* 0x000000100bff7812 */ /* 0x000fc6000780c0ff */
[----:B------:R-:W4:Y:S04]  /*776d0*/  LDL.LU R19, [R1+0xd8] ;  /* 0x0000d80001137983 */ /* 0x000f280000300800 */
[----:B------:R-:W4:Y:S04]  /*776e0*/  LDL.LU R18, [R1+0xccc] ;  /* 0x000ccc0001127983 */ /* 0x000f280000300800 */
[----:B------:R-:W4:Y:S04]  /*776f0*/  LDL.LU R17, [R1+0x10fc] ;  /* 0x0010fc0001117983 */ /* 0x000f280000300800 */
[----:B--2---:R1:W-:Y:S04]  /*77700*/  @P0 STG.E desc[UR4][R22.64], R16 ;  /* 0x0000001016000986 */ /* 0x0043e8000c101904 */
[----:B-1----:R-:W2:Y:S01]  /*77710*/  LDL.LU R16, [R1+0x8dc] ;  /* 0x0008dc0001107983 */ /* 0x002ea20000300800 */
[----:B------:R-:W-:-:S02]  /*77720*/  LOP3.LUT P1, RZ, R11, 0x20000, RZ, 0xc0, !PT ;  /* 0x000200000bff7812 */ /* 0x000fc4000782c0ff */
[----:B------:R-:W-:Y:S01]  /*77730*/  LOP3.LUT R0, R0, 0xfffff7ff, RZ, 0xc0, !PT ;  /* 0xfffff7ff00007812 */ /* 0x000fe200078ec0ff */
[----:B------:R-:W2:Y:S04]  /*77740*/  LDL.LU R165, [R1+0xcd0] ;  /* 0x000cd00001a57983 */ /* 0x000ea80000300800 */
[----:B------:R-:W2:Y:S04]  /*77750*/  LDL.LU R228, [R1+0x1100] ;  /* 0x0011000001e47983 */ /* 0x000ea80000300800 */
[----:B------:R-:W2:Y:S02]  /*77760*/  LDL.LU R229, [R1+0x8e0] ;  /* 0x0008e00001e57983 */ /* 0x000ea40000300800 */
[----:B------:R-:W-:-:S02]  /*77770*/  @P1 LOP3.LUT R0, R0, 0x800, RZ, 0xfc, !PT ;  /* 0x0000080000001812 */ /* 0x000fc400078efcff */
[----:B------:R-:W-:Y:S01]  /*77780*/  LOP3.LUT P1, RZ, R11, 0x10000, RZ, 0xc0, !PT ;  /* 0x000100000bff7812 */ /* 0x000fe2000782c0ff */
[----:B------:R-:W2:Y:S01]  /*77790*/  LDL.LU R167, [R1+0x1108] ;  /* 0x0011080001a77983 */ /* 0x000ea20000300800 */
[----:B------:R-:W-:-:S03]  /*777a0*/  LOP3.LUT R0, R0, 0xffffefff, RZ, 0xc0, !PT ;  /* 0xffffefff00007812 */ /* 0x000fc600078ec0ff */
[----:B------:R-:W2:Y:S04]  /*777b0*/  LDL.LU R166, [R1+0x4e0] ;  /* 0x0004e00001a67983 */ /* 0x000ea80000300800 */
[----:B------:R-:W2:Y:S04]  /*777c0*/  LDL.LU R251, [R1+0xe0] ;  /* 0x0000e00001fb7983 */ /* 0x000ea80000300800 */
[----:B------:R-:W-:Y:S01]  /*777d0*/  @P1 LOP3.LUT R0, R0, 0x1000, RZ, 0xfc, !PT ;  /* 0x0000100000001812 */ /* 0x000fe200078efcff */
[----:B------:R-:W2:Y:S01]  /*777e0*/  LDL.LU R250, [R1+0xcd4] ;  /* 0x000cd40001fa7983 */ /* 0x000ea20000300800 */
[----:B------:R-:W-:-:S02]  /*777f0*/  LOP3.LUT P1, RZ, R11, 0x8000, RZ, 0xc0, !PT ;  /* 0x000080000bff7812 */ /* 0x000fc4000782c0ff */
[----:B------:R-:W-:Y:S01]  /*77800*/  LOP3.LUT R0, R0, 0xffffdfff, RZ, 0xc0, !PT ;  /* 0xffffdfff00007812 */ /* 0x000fe200078ec0ff */
[----:B------:R-:W2:Y:S01]  /*77810*/  LDL.LU R249, [R1+0x1110] ;  /* 0x0011100001f97983 */ /* 0x000ea20000300800 */
[C---:B------:R-:W-:Y:S02]  /*77820*/  LOP3.LUT P4, RZ, R11.reuse, 0x20, RZ, 0xc0, !PT ;  /* 0x000000200bff7812 */ /* 0x040fe4000788c0ff */
[C---:B------:R-:W-:Y:S01]  /*77830*/  LOP3.LUT P5, RZ, R11.reuse, 0x40, RZ, 0xc0, !PT ;  /* 0x000000400bff7812 */ /* 0x040fe200078ac0ff */
[----:B------:R-:W2:Y:S01]  /*77840*/  LDL.LU R248, [R1+0x8e4] ;  /* 0x0008e40001f87983 */ /* 0x000ea20000300800 */
[C---:B------:R-:W-:Y:S02]  /*77850*/  LOP3.LUT P6, RZ, R11.reuse, 0x80, RZ, 0xc0, !PT ;  /* 0x000000800bff7812 */ /* 0x040fe400078cc0ff */
[----:B------:R-:W-:Y:S01]  /*77860*/  LOP3.LUT P0, RZ, R11, 0x100, RZ, 0xc0, !PT ;  /* 0x000001000bff7812 */ /* 0x000fe2000780c0ff */
[----:B------:R-:W2:Y:S02]  /*77870*/  LDL.LU R231, [R1+0x110c] ;  /* 0x00110c0001e77983 */ /* 0x000ea40000300800 */
[----:B------:R-:W-:-:S02]  /*77880*/  @P1 LOP3.LUT R0, R0, 0x2000, RZ, 0xfc, !PT ;  /* 0x0000200000001812 */ /* 0x000fc400078efcff */
[----:B------:R-:W-:Y:S01]  /*77890*/  LOP3.LUT P1, RZ, R11, 0x4000, RZ, 0xc0, !PT ;  /* 0x000040000bff7812 */ /* 0x000fe2000782c0ff */
[----:B------:R-:W2:Y:S01]  /*778a0*/  LDL.LU R252, [R1+0x4e4] ;  /* 0x0004e40001fc7983 */ /* 0x000ea20000300800 */
        /* <DEDUP_REMOVED lines=15> */
[----:B---3--:R-:W-:-:S05]  /*779a0*/  IMAD.WIDE R22, R20, 0x4, R2 ;  /* 0x0000000414167825 */ /* 0x008fca00078e0202 */
[----:B----4-:R1:W-:Y:S02]  /*779b0*/  @P4 STG.E desc[UR4][R22.64], R230 ;  /* 0x000000e616004986 */ /* 0x0103e4000c101904 */
[----:B-1----:R-:W-:Y:S02]  /*779c0*/  IMAD.WIDE R22, R20, 0x4, R4 ;  /* 0x0000000414167825 */ /* 0x002fe400078e0204 */
[----:B------:R-:W3:Y:S04]  /*779d0*/  LDL.LU R230, [R1+0xe4] ;  /* 0x0000e40001e67983 */ /* 0x000ee80000300800 */
[----:B------:R1:W-:Y:S02]  /*779e0*/  @P5 STG.E desc[UR4][R22.64], R19 ;  /* 0x0000001316005986 */ /* 0x0003e4000c101904 */
[----:B-1----:R-:W-:-:S05]  /*779f0*/  IMAD.WIDE R22, R17, 0x4, R2 ;  /* 0x0000000411167825 */ /* 0x002fca00078e0202 */
[----:B------:R1:W-:Y:S02]  /*77a00*/  @P6 STG.E desc[UR4][R22.64], R18 ;  /* 0x0000001216006986 */ /* 0x0003e4000c101904 */
[----:B-1----:R-:W-:Y:S02]  /*77a10*/  IMAD.WIDE R22, R17, 0x4, R4 ;  /* 0x0000000411167825 */ /* 0x002fe400078e0204 */
[----:B------:R-:W4:Y:S04]  /*77a20*/  LDL.LU R18, [R1+0x1114] ;  /* 0x0011140001127983 */ /* 0x000f280000300800 */
[----:B------:R-:W4:Y:S04]  /*77a30*/  LDL.LU R20, [R1+0xcd8] ;  /* 0x000cd80001147983 */ /* 0x000f280000300800 */
[----:B------:R-:W4:Y:S04]  /*77a40*/  LDL.LU R17, [R1+0x8e8] ;  /* 0x0008e80001117983 */ /* 0x000f280000300800 */
[----:B--2---:R1:W-:Y:S02]  /*77a50*/  @P0 STG.E desc[UR4][R22.64], R16 ;  /* 0x0000001016000986 */ /* 0x0043e4000c101904 */
[----:B-1----:R-:W-:-:S02]  /*77a60*/  IMAD.WIDE R22, R14, 0x4, R2 ;  /* 0x000000040e167825 */ /* 0x002fc400078e0202 */
[----:B------:R-:W2:Y:S04]  /*77a70*/  LDL.LU R16, [R1+0x4e8] ;  /* 0x0004e80001107983 */ /* 0x000ea80000300800 */
[----:B------:R1:W-:Y:S01]  /*77a80*/  @P1 STG.E desc[UR4][R22.64], R15 ;  /* 0x0000000f16001986 */ /* 0x0003e2000c101904 */
[----:B------:R-:W-:-:S03]  /*77a90*/  LOP3.LUT P1, RZ, R0, 0x40000, RZ, 0xc0, !PT ;  /* 0x0004000000ff7812 */ /* 0x000fc6000782c0ff */
[----:B-1----:R-:W2:Y:S01]  /*77aa0*/  LDL.LU R15, [R1+0x111c] ;  /* 0x00111c00010f7983 */ /* 0x002ea20000300800 */
[----:B------:R-:W-:-:S03]  /*77ab0*/  IMAD.WIDE R22, R14, 0x4, R4 ;  /* 0x000000040e167825 */ /* 0x000fc600078e0204 */
[----:B------:R-:W2:Y:S06]  /*77ac0*/  LDL.LU R14, [R1+0xe8] ;  /* 0x0000e800010e7983 */ /* 0x000eac0000300800 */
[----:B------:R1:W-:Y:S04]  /*77ad0*/  @P1 STG.E desc[UR4][R22.64], R13 ;  /* 0x0000000d16001986 */ /* 0x0003e8000c101904 */
[----:B-1----:R-:W2:Y:S04]  /*77ae0*/  LDL.LU R13, [R1+0xcdc] ;  /* 0x000cdc00010d7983 */ /* 0x002ea80000300800 */
[----:B------:R-:W2:Y:S01]  /*77af0*/  LDL.LU R19, [R1+0x1118] ;  /* 0x0011180001137983 */ /* 0x000ea20000300800 */
[----:B------:R-:W-:Y:S01]  /*77b00*/  LOP3.LUT P1, RZ, R0, 0x20000, RZ, 0xc0, !PT ;  /* 0x0002000000ff7812 */ /* 0x000fe2000782c0ff */
[----:B------:R-:W-:-:S12]  /*77b10*/  IMAD.WIDE R22, R228, 0x4, R2 ;  /* 0x00000004e4167825 */ /* 0x000fd800078e0202 */
        /* <DEDUP_REMOVED lines=22> */
[----:B-1----:R-:W-:Y:S01]  /*77c80*/  IMAD.WIDE R22, R231, 0x4, R4 ;  /* 0x00000004e7167825 */ /* 0x002fe200078e0204 */
[C---:B------:R-:W-:Y:S02]  /*77c90*/  LOP3.LUT P5, RZ, R11.reuse, 0x200000, RZ, 0xc0, !PT ;  /* 0x002000000bff7812 */ /* 0x040fe400078ac0ff */
[C---:B------:R-:W-:Y:S02]  /*77ca0*/  LOP3.LUT P6, RZ, R11.reuse, 0x400000, RZ, 0xc0, !PT ;  /* 0x004000000bff7812 */ /* 0x040fe400078cc0ff */
[----:B---3--:R4:W-:Y:S01]  /*77cb0*/  @P2 STG.E desc[UR4][R22.64], R230 ;  /* 0x000000e616002986 */ /* 0x0089e2000c101904 */
[----:B------:R-:W-:Y:S01]  /*77cc0*/  LOP3.LUT P0, RZ, R11, 0x800000, RZ, 0xc0, !PT ;  /* 0x008000000bff7812 */ /* 0x000fe2000780c0ff */
[----:B----4-:R-:W-:-:S05]  /*77cd0*/  IMAD.WIDE R22, R18, 0x4, R2 ;  /* 0x0000000412167825 */ /* 0x010fca00078e0202 */
[----:B------:R1:W-:Y:S02]  /*77ce0*/  @P3 STG.E desc[UR4][R22.64], R20 ;  /* 0x0000001416003986 */ /* 0x0003e4000c101904 */
[----:B-1----:R-:W-:-:S05]  /*77cf0*/  IMAD.WIDE R22, R18, 0x4, R4 ;  /* 0x0000000412167825 */ /* 0x002fca00078e0204 */
[----:B------:R2:W-:Y:S02]  /*77d00*/  @P4 STG.E desc[UR4][R22.64], R17 ;  /* 0x0000001116004986 */ /* 0x0005e4000c101904 */
[----:B--2---:R-:W-:-:S05]  /*77d10*/  IMAD.WIDE R22, R15, 0x4, R2 ;  /* 0x000000040f167825 */ /* 0x004fca00078e0202 */
[----:B------:R1:W-:Y:S02]  /*77d20*/  @P5 STG.E desc[UR4][R22.64], R16 ;  /* 0x0000001016005986 */ /* 0x0003e4000c101904 */
[----:B-1----:R-:W-:-:S05]  /*77d30*/  IMAD.WIDE R22, R15, 0x4, R4 ;  /* 0x000000040f167825 */ /* 0x002fca00078e0204 */
[----:B------:R1:W-:Y:S02]  /*77d40*/  @P6 STG.E desc[UR4][R22.64], R14 ;  /* 0x0000000e16006986 */ /* 0x0003e4000c101904 */
[----:B-1----:R-:W-:-:S05]  /*77d50*/  IMAD.WIDE R22, R19, 0x4, R2 ;  /* 0x0000000413167825 */ /* 0x002fca00078e0202 */
[----:B------:R1:W-:Y:S04]  /*77d60*/  @P0 STG.E desc[UR4][R22.64], R13 ;  /* 0x0000000d16000986 */ /* 0x0003e8000c101904 */
[----:B-1----:R-:W2:Y:S04]  /*77d70*/  LDL.LU R13, [R1+0x8ec] ;  /* 0x0008ec00010d7983 */ /* 0x002ea80000300800 */
[----:B------:R-:W3:Y:S04]  /*77d80*/  LDL.LU R18, [R1+0x4ec] ;  /* 0x0004ec0001127983 */ /* 0x000ee80000300800 */
[----:B------:R-:W4:Y:S04]  /*77d90*/  LDL.LU R17, [R1+0x1120] ;  /* 0x0011200001117983 */ /* 0x000f280000300800 */
[----:B------:R-:W3:Y:S04]  /*77da0*/  LDL.LU R16, [R1+0xec] ;  /* 0x0000ec0001107983 */ /* 0x000ee80000300800 */
[----:B------:R-:W3:Y:S04]  /*77db0*/  LDL.LU R15, [R1+0xce0] ;  /* 0x000ce000010f7983 */ /* 0x000ee80000300800 */
[----:B------:R-:W3:Y:S01]  /*77dc0*/  LDL.LU R14, [R1+0x1128] ;  /* 0x00112800010e7983 */ /* 0x000ee20000300800 */
[----:B------:R-:W-:-:S03]  /*77dd0*/  LOP3.LUT P4, RZ, R11, 0x1000000, RZ, 0xc0, !PT ;  /* 0x010000000bff7812 */ /* 0x000fc6000788c0ff */
[----:B------:R-:W3:Y:S01]  /*77de0*/  LDL.LU R164, [R1+0x8f0] ;  /* 0x0008f00001a47983 */ /* 0x000ee20000300800 */
[----:B------:R-:W-:Y:S01]  /*77df0*/  IMAD.WIDE R22, R19, 0x4, R4 ;  /* 0x0000000413167825 */ /* 0x000fe200078e0204 */
        /* <DEDUP_REMOVED lines=11> */
[----:B--2---:R1:W-:Y:S04]  /*77eb0*/  @P4 STG.E desc[UR4][R22.64], R13 ;  /* 0x0000000d16004986 */ /* 0x0043e8000c101904 */
[----:B-1----:R-:W2:Y:S04]  /*77ec0*/  LDL.LU R13, [R1+0x1124] ;  /* 0x00112400010d7983 */ /* 0x002ea80000300800 */
[----:B------:R-:W2:Y:S04]  /*77ed0*/  LDL.LU R165, [R1+0x4f0] ;  /* 0x0004f00001a57983 */ /* 0x000ea80000300800 */
[----:B------:R-:W2:Y:S04]  /*77ee0*/  LDL.LU R228, [R1+0xf0] ;  /* 0x0000f00001e47983 */ /* 0x000ea80000300800 */
[----:B------:R-:W2:Y:S04]  /*77ef0*/  LDL.LU R166, [R1+0x112c] ;  /* 0x00112c0001a67983 */ /* 0x000ea80000300800 */
[----:B------:R-:W2:Y:S04]  /*77f00*/  LDL.LU R229, [R1+0xce4] ;  /* 0x000ce40001e57983 */ /* 0x000ea80000300800 */
[----:B------:R-:W2:Y:S01]  /*77f10*/  LDL.LU R167, [R1+0x8f4] ;  /* 0x0008f40001a77983 */ /* 0x000ea20000300800 */
[----:B------:R-:W-:-:S02]  /*77f20*/  @P1 LOP3.LUT R0, R0, 0x40, RZ, 0xfc, !PT ;  /* 0x0000004000001812 */ /* 0x000fc400078efcff */
[----:B------:R-:W-:Y:S01]  /*77f30*/  LOP3.LUT P1, RZ, R12, 0x1, RZ, 0xc0, !PT ;  /* 0x000000010cff7812 */ /* 0x000fe2000782c0ff */
[----:B------:R-:W2:Y:S04]  /*77f40*/  LDL.LU R251, [R1+0x4f4] ;  /* 0x0004f40001fb7983 */ /* 0x000ea80000300800 */
[----:B------:R-:W2:Y:S01]  /*77f50*/  LDL.LU R250, [R1+0x1134] ;  /* 0x0011340001fa7983 */ /* 0x000ea20000300800 */
[----:B------:R-:W-:-:S03]  /*77f60*/  LOP3.LUT R0, R0, 0xffffff7f, RZ, 0xc0, !PT ;  /* 0xffffff7f00007812 */ /* 0x000fc600078ec0ff */
[----:B------:R-:W2:Y:S04]  /*77f70*/  LDL.LU R249, [R1+0xf4] ;  /* 0x0000f40001f97983 */ /* 0x000ea80000300800 */
[----:B------:R-:W-:Y:S01]  /*77f80*/  @P1 LOP3.LUT R0, R0, 0x80, RZ, 0xfc, !PT ;  /* 0x0000008000001812 */ /* 0x000fe200078efcff */
[----:B------:R-:W2:Y:S01]  /*77f90*/  LDL.LU R248, [R1+0xce8] ;  /* 0x000ce80001f87983 */ /* 0x000ea20000300800 */
[C---:B------:R-:W-:Y:S02]  /*77fa0*/  LOP3.LUT P1, RZ, R11.reuse, 0x80000000, RZ, 0xc0, !PT ;  /* 0x800000000bff7812 */ /* 0x040fe4000782c0ff */
[----:B------:R-:W-:Y:S01]  /*77fb0*/  LOP3.LUT R0, R0, 0xfffffeff, RZ, 0xc0, !PT ;  /* 0xfffffeff00007812 */ /* 0x000fe200078ec0ff */
[----:B------:R-:W2:Y:S01]  /*77fc0*/  LDL.LU R252, [R1+0x1130] ;  /* 0x0011300001fc7983 */ /* 0x000ea20000300800 */
[----:B------:R-:W-:-:S02]  /*77fd0*/  LOP3.LUT P5, RZ, R11, 0x2000000, RZ, 0xc0, !PT ;  /* 0x020000000bff7812 */ /* 0x000fc400078ac0ff */
[----:B------:R-:W-:Y:S01]  /*77fe0*/  LOP3.LUT P6, RZ, R11, 0x4000000, RZ, 0xc0, !PT ;  /* 0x040000000bff7812 */ /* 0x000fe200078cc0ff */
[----:B----4-:R-:W-:Y:S01]  /*77ff0*/  IMAD.WIDE R22, R17, 0x4, R2 ;  /* 0x0000000411167825 */ /* 0x010fe200078e0202 */
[----:B------:R-:W4:Y:S01]  /*78000*/  LDL.LU R231, [R1+0x8f8] ;  /* 0x0008f80001e77983 */ /* 0x000f220000300800 */
[----:B------:R-:W-:-:S03]  /*78010*/  LOP3.LUT P0, RZ, R11, 0x8000000, RZ, 0xc0, !PT ;  /* 0x080000000bff7812 */ /* 0x000fc6000780c0ff */
[----:B------:R-:W4:Y:S01]  /*78020*/  LDL.LU R230, [R1+0x4f8] ;  /* 0x0004f80001e67983 */ /* 0x000f220000300800 */
[----:B------:R-:W-:Y:S02]  /*78030*/  @P1 LOP3.LUT R0, R0, 0x100, RZ, 0xfc, !PT ;  /* 0x0000010000001812 */ /* 0x000fe400078efcff */
[----:B------:R-:W-:Y:S01]  /*78040*/  LOP3.LUT P1, RZ, R11, 0x40000000, RZ, 0xc0, !PT ;  /* 0x400000000bff7812 */ /* 0x000fe2000782c0ff */
[----:B------:R-:W4:Y:S01]  /*78050*/  LDL.LU R20, [R1+0x1138] ;  /* 0x0011380001147983 */ /* 0x000f220000300800 */
[----:B------:R-:W-:-:S03]  /*78060*/  LOP3.LUT R0, R0, 0xfffffdff, RZ, 0xc0, !PT ;  /* 0xfffffdff00007812 */ /* 0x000fc600078ec0ff */
[----:B---3--:R1:W-:Y:S04]  /*78070*/  @P5 STG.E desc[UR4][R22.64], R18 ;  /* 0x0000001216005986 */ /* 0x0083e8000c101904 */
[----:B------:R-:W3:Y:S04]  /*78080*/  LDL.LU R19, [R1+0xf8] ;  /* 0x0000f80001137983 */ /* 0x000ee80000300800 */
[----:B------:R-:W-:Y:S02]  /*78090*/  @P1 LOP3.LUT R0, R0, 0x200, RZ, 0xfc, !PT ;  /* 0x0000020000001812 */ /* 0x000fe400078efcff */
[----:B------:R-:W-:-:S02]  /*780a0*/  LOP3.LUT P1, RZ, R11, 0x20000000, RZ, 0xc0, !PT ;  /* 0x200000000bff7812 */ /* 0x000fc4000782c0ff */
[----:B------:R-:W-:Y:S01]  /*780b0*/  LOP3.LUT R0, R0, 0xfffffbff, RZ, 0xc0, !PT ;  /* 0xfffffbff00007812 */ /* 0x000fe200078ec0ff */
[----:B-1----:R-:W-:Y:S01]  /*780c0*/  IMAD.WIDE R22, R17, 0x4, R4 ;  /* 0x0000000411167825 */ /* 0x002fe200078e0204 */
[----:B------:R-:W3:Y:S04]  /*780d0*/  LDL.LU R18, [R1+0xcec] ;  /* 0x000cec0001127983 */ /* 0x000ee80000300800 */
[----:B------:R1:W-:Y:S04]  /*780e0*/  @P6 STG.E desc[UR4][R22.64], R16 ;  /* 0x0000001016006986 */ /* 0x0003e8000c101904 */
[----:B------:R-:W3:Y:S01]  /*780f0*/  LDL.LU R17, [R1+0x1140] ;  /* 0x0011400001117983 */ /* 0x000ee20000300800 */
[----:B------:R-:W-:-:S02]  /*78100*/  @P1 LOP3.LUT R0, R0, 0x400, RZ, 0xfc, !PT ;  /* 0x0000040000001812 */ /* 0x000fc400078efcff */
[----:B------:R-:W-:Y:S01]  /*78110*/  LOP3.LUT P1, RZ, R11, 0x10000000, RZ, 0xc0, !PT ;  /* 0x100000000bff7812 */ /* 0x000fe2000782c0ff */
[C---:B-1----:R-:W-:Y:S01]  /*78120*/  IMAD.WIDE R22, R14.reuse, 0x4, R2 ;  /* 0x000000040e167825 */ /* 0x042fe200078e0202 */
[----:B------:R-:W3:Y:S04]  /*78130*/  LDL.LU R16, [R1+0x8fc] ;  /* 0x0008fc0001107983 */ /* 0x000ee80000300800 */
[----:B------:R1:W-:Y:S02]  /*78140*/  @P0 STG.E desc[UR4][R22.64], R15 ;  /* 0x0000000f16000986 */ /* 0x0003e4000c101904 */
[----:B-1----:R-:W-:Y:S02]  /*78150*/  IMAD.WIDE R22, R14, 0x4, R4 ;  /* 0x000000040e167825 */ /* 0x002fe400078e0204 */
[----:B------:R-:W3:Y:S04]  /*78160*/  LDL.LU R15, [R1+0x4fc] ;  /* 0x0004fc00010f7983 */ /* 0x000ee80000300800 */
[----:B------:R2:W-:Y:S01]  /*78170*/  @P1 STG.E desc[UR4][R22.64], R164 ;  /* 0x000000a416001986 */ /* 0x0005e2000c101904 */
[----:B------:R-:W-:-:S03]  /*78180*/  LOP3.LUT P1, RZ, R0, 0x400, RZ, 0xc0, !PT ;  /* 0x0000040000ff7812 */ /* 0x000fc6000782c0ff */
[----:B------:R-:W3:Y:S01]  /*78190*/  LDL.LU R14, [R1+0x113c] ;  /* 0x00113c00010e7983 */ /* 0x000ee20000300800 */
[----:B--2---:R-:W-:-:S09]  /*781a0*/  IMAD.WIDE R22, R13, 0x4, R2 ;  /* 0x000000040d167825 */ /* 0x004fd200078e0202 */
[----:B------:R1:W-:Y:S02]  /*781b0*/  @P1 STG.E desc[UR4][R22.64], R165 ;  /* 0x000000a516001986 */ /* 0x0003e4000c101904 */
[----:B-1----:R-:W-:Y:S02]  /*781c0*/  IMAD.WIDE R22, R13, 0x4, R4 ;  /* 0x000000040d167825 */ /* 0x002fe400078e0204 */
[----:B------:R-:W2:Y:S01]  /*781d0*/  LDL.LU R13, [R1+0xfc] ;  /* 0x0000fc00010d7983 */ /* 0x000ea20000300800 */
        /* <DEDUP_REMOVED lines=21> */
[----:B----4-:R1:W-:Y:S01]  /*78330*/  @P1 STG.E desc[UR4][R22.64], R231 ;  /* 0x000000e716001986 */ /* 0x0103e2000c101904 */
[----:B------:R-:W-:Y:S01]  /*78340*/  LOP3.LUT P4, RZ, R12, 0x80, RZ, 0xc0, !PT ;  /* 0x000000800cff7812 */ /* 0x000fe2000788c0ff */
[----:B-1----:R-:W-:-:S05]  /*78350*/  IMAD.WIDE R22, R20, 0x4, R2 ;  /* 0x0000000414167825 */ /* 0x002fca00078e0202 */
[----:B------:R1:W-:Y:S01]  /*78360*/  @P2 STG.E desc[UR4][R22.64], R230 ;  /* 0x000000e616002986 */ /* 0x0003e2000c101904 */
[----:B------:R-:W-:Y:S01]  /*78370*/  LOP3.LUT P5, RZ, R12, 0x100, RZ, 0xc0, !PT ;  /* 0x000001000cff7812 */ /* 0x000fe200078ac0ff */
[----:B-1----:R-:W-:Y:S01]  /*78380*/  IMAD.WIDE R22, R20, 0x4, R4 ;  /* 0x0000000414167825 */ /* 0x002fe200078e0204 */
[C---:B------:R-:W-:Y:S01]  /*78390*/  LOP3.LUT P6, RZ, R12.reuse, 0x200, RZ, 0xc0, !PT ;  /* 0x000002000cff7812 */ /* 0x040fe200078cc0ff */
[----:B------:R-:W4:Y:S04]  /*783a0*/  LDL.LU R20, [R1+0xcf0] ;  /* 0x000cf00001147983 */ /* 0x000f280000300800 */
[----:B---3--:R1:W-:Y:S01]  /*783b0*/  @P3 STG.E desc[UR4][R22.64], R19 ;  /* 0x0000001316003986 */ /* 0x0083e2000c101904 */
[----:B------:R-:W-:Y:S01]  /*783c0*/  LOP3.LUT P0, RZ, R12, 0x400, RZ, 0xc0, !PT ;  /* 0x000004000cff7812 */ /* 0x000fe2000780c0ff */
[----:B-1----:R-:W-:-:S05]  /*783d0*/  IMAD.WIDE R22, R17, 0x4, R2 ;  /* 0x0000000411167825 */ /* 0x002fca00078e0202 */
[----:B------:R1:W-:Y:S02]  /*783e0*/  @P4 STG.E desc[UR4][R22.64], R18 ;  /* 0x0000001216004986 */ /* 0x0003e4000c101904 */
[----:B-1----:R-:W-:-:S05]  /*783f0*/  IMAD.WIDE R22, R17, 0x4, R4 ;  /* 0x0000000411167825 */ /* 0x002fca00078e0204 */
[----:B------:R1:W-:Y:S02]  /*78400*/  @P5 STG.E desc[UR4][R22.64], R16 ;  /* 0x0000001016005986 */ /* 0x0003e4000c101904 */
[----:B-1----:R-:W-:-:S05]  /*78410*/  IMAD.WIDE R22, R14, 0x4, R2 ;  /* 0x000000040e167825 */ /* 0x002fca00078e0202 */
[----:B------:R1:W-:Y:S02]  /*78420*/  @P6 STG.E desc[UR4][R22.64], R15 ;  /* 0x0000000f16006986 */ /* 0x0003e4000c101904 */
[----:B-1----:R-:W-:-:S05]  /*78430*/  IMAD.WIDE R22, R14, 0x4, R4 ;  /* 0x000000040e167825 */ /* 0x002fca00078e0204 */
[----:B--2---:R1:W-:Y:S04]  /*78440*/  @P0 STG.E desc[UR4][R22.64], R13 ;  /* 0x0000000d16000986 */ /* 0x0043e8000c101904 */
[----:B-1----:R-:W2:Y:S04]  /*78450*/  LDL.LU R13, [R1+0x1144] ;  /* 0x00114400010d7983 */ /* 0x002ea80000300800 */
[----:B------:R-:W3:Y:S04]  /*78460*/  LDL.LU R19, [R1+0x900] ;  /* 0x0009000001137983 */ /* 0x000ee80000300800 */
[----:B------:R-:W3:Y:S04]  /*78470*/  LDL.LU R18, [R1+0x500] ;  /* 0x0005000001127983 */ /* 0x000ee80000300800 */
[----:B------:R-:W3:Y:S04]  /*78480*/  LDL.LU R17, [R1+0x114c] ;  /* 0x00114c0001117983 */ /* 0x000ee80000300800 */
[----:B------:R-:W3:Y:S04]  /*78490*/  LDL.LU R16, [R1+0x100] ;  /* 0x0001000001107983 */ /* 0x000ee80000300800 */
[----:B------:R-:W3:Y:S04]  /*784a0*/  LDL.LU R15, [R1+0xcf4] ;  /* 0x000cf400010f7983 */ /* 0x000ee80000300800 */
[----:B------:R-:W3:Y:S01]  /*784b0*/  LDL.LU R14, [R1+0x1148] ;  /* 0x00114800010e7983 */ /* 0x000ee20000300800 */
[----:B------:R-:W-:-:S02]  /*784c0*/  LOP3.LUT P4, RZ, R12, 0x800, RZ, 0xc0, !PT ;  /* 0x000008000cff7812 */ /* 0x000fc4000788c0ff */
        /* <DEDUP_REMOVED lines=19> */
[----:B------:R-:W-:Y:S02]  /*78600*/  LOP3.LUT R0, R0, 0xfffffffd, RZ, 0xc0, !PT ;  /* 0xfffffffd00007812 */ /* 0x000fe400078ec0ff */
[C---:B------:R-:W-:Y:S02]  /*78610*/  LOP3.LUT P5, RZ, R12.reuse, 0x1000, RZ, 0xc0, !PT ;  /* 0x000010000cff7812 */ /* 0x040fe400078ac0ff */
[----:B------:R-:W-:-:S07]  /*78620*/  LOP3.LUT P6, RZ, R12, 0x2000, RZ, 0xc0, !PT ;  /* 0x000020000cff7812 */ /* 0x000fce00078cc0ff */
[----:B------:R-:W-:Y:S02]  /*78630*/  @P1 LOP3.LUT R0, R0, 0x2, RZ, 0xfc, !PT ;  /* 0x0000000200001812 */ /* 0x000fe400078efcff */
[C---:B------:R-:W-:Y:S02]  /*78640*/  LOP3.LUT P1, RZ, R12.reuse, 0x10000, RZ, 0xc0, !PT ;  /* 0x000100000cff7812 */ /* 0x040fe4000782c0ff */
[----:B------:R-:W-:Y:S02]  /*78650*/  LOP3.LUT P0, RZ, R12, 0x4000, RZ, 0xc0, !PT ;  /* 0x000040000cff7812 */ /* 0x000fe4000780c0ff */
[----:B------:R-:W-:-:S09]  /*78660*/  LOP3.LUT R0, R0, 0xfffffffb, RZ, 0xc0, !PT ;  /* 0xfffffffb00007812 */ /* 0x000fd200078ec0ff */
[----:B------:R-:W-:Y:S02]  /*78670*/  @P1 LOP3.LUT R0, R0, 0x4, RZ, 0xfc, !PT ;  /* 0x0000000400001812 */ /* 0x000fe400078efcff */
[----:B------:R-:W-:Y:S01]  /*78680*/  LOP3.LUT P1, RZ, R12, 0x8000, RZ, 0xc0, !PT ;  /* 0x000080000cff7812 */ /* 0x000fe2000782c0ff */
        /* <DEDUP_REMOVED lines=18> */
[----:B---3--:R1:W-:Y:S02]  /*787b0*/  @P5 STG.E desc[UR4][R22.64], R19 ;  /* 0x0000001316005986 */ /* 0x0083e4000c101904 */
[----:B-1----:R-:W-:-:S02]  /*787c0*/  IMAD.WIDE R22, R17, 0x4, R2 ;  /* 0x0000000411167825 */ /* 0x002fc400078e0202 */
[----:B------:R-:W3:Y:S04]  /*787d0*/  LDL.LU R19, [R1+0x10c] ;  /* 0x00010c0001137983 */ /* 0x000ee80000300800 */
[----:B------:R1:W-:Y:S02]  /*787e0*/  @P6 STG.E desc[UR4][R22.64], R18 ;  /* 0x0000001216006986 */ /* 0x0003e4000c101904 */
[----:B-1----:R-:W-:Y:S02]  /*787f0*/  IMAD.WIDE R22, R17, 0x4, R4 ;  /* 0x0000000411167825 */ /* 0x002fe400078e0204 */
[----:B------:R-:W3:Y:S04]  /*78800*/  LDL.LU R18, [R1+0xd00] ;  /* 0x000d000001127983 */ /* 0x000ee80000300800 */
[----:B------:R-:W3:Y:S04]  /*78810*/  LDL.LU R17, [R1+0x1160] ;  /* 0x0011600001117983 */ /* 0x000ee80000300800 */
[----:B------:R1:W-:Y:S02]  /*78820*/  @P0 STG.E desc[UR4][R22.64], R16 ;  /* 0x0000001016000986 */ /* 0x0003e4000c101904 */
[----:B-1----:R-:W-:-:S05]  /*78830*/  IMAD.WIDE R22, R14, 0x4, R2 ;  /* 0x000000040e167825 */ /* 0x002fca00078e0202 */
[----:B------:R1:W-:Y:S02]  /*78840*/  @P1 STG.E desc[UR4][R22.64], R15 ;  /* 0x0000000f16001986 */ /* 0x0003e4000c101904 */
[----:B-1----:R-:W-:Y:S02]  /*78850*/  IMAD.WIDE R22, R14, 0x4, R4 ;  /* 0x000000040e167825 */ /* 0x002fe400078e0204 */
[----:B------:R-:W3:Y:S04]  /*78860*/  LDL.LU R15, [R1+0x910] ;  /* 0x00091000010f7983 */ /* 0x000ee80000300800 */
[----:B------:R-:W3:Y:S04]  /*78870*/  LDL.LU R14, [R1+0x510] ;  /* 0x00051000010e7983 */ /* 0x000ee80000300800 */
[----:B------:R-:W3:Y:S01]  /*78880*/  LDL.LU R16, [R1+0x1168] ;  /* 0x0011680001107983 */ /* 0x000ee20000300800 */
[----:B------:R-:W-:-:S02]  /*78890*/  LOP3.LUT P1, RZ, R0, 0x4, RZ, 0xc0, !PT ;  /* 0x0000000400ff7812 */ /* 0x000fc4000782c0ff */
[C---:B------:R-:W-:Y:S02]  /*788a0*/  LOP3.LUT P2, RZ, R12.reuse, 0x1000000, RZ, 0xc0, !PT ;  /* 0x010000000cff7812 */ /* 0x040fe4000784c0ff */
[C---:B------:R-:W-:Y:S02]  /*788b0*/  LOP3.LUT P3, RZ, R12.reuse, 0x2000000, RZ, 0xc0, !PT ;  /* 0x020000000cff7812 */ /* 0x040fe4000786c0ff */
[C---:B------:R-:W-:Y:S02]  /*788c0*/  LOP3.LUT P4, RZ, R12.reuse, 0x4000000, RZ, 0xc0, !PT ;  /* 0x040000000cff7812 */ /* 0x040fe4000788c0ff */
[C---:B------:R-:W-:Y:S02]  /*788d0*/  LOP3.LUT P5, RZ, R12.reuse, 0x8000000, RZ, 0xc0, !PT ;  /* 0x080000000cff7812 */ /* 0x040fe400078ac0ff */
[C---:B------:R-:W-:Y:S02]  /*788e0*/  LOP3.LUT P6, RZ, R12.reuse, 0x10000000, RZ, 0xc0, !PT ;  /* 0x100000000cff7812 */ /* 0x040fe400078cc0ff */
[----:B------:R-:W-:Y:S01]  /*788f0*/  LOP3.LUT P0, RZ, R12, 0x20000000, RZ, 0xc0, !PT ;  /* 0x200000000cff7812 */ /* 0x000fe2000780c0ff */
[----:B--2---:R4:W-:Y:S01]  /*78900*/  @P1 STG.E desc[UR4][R22.64], R13 ;  /* 0x0000000d16001986 */ /* 0x0049e2000c101904 */
[----:B------:R-:W-:Y:S01]  /*78910*/  LOP3.LUT P1, RZ, R0, 0x2, RZ, 0xc0, !PT ;  /* 0x0000000200ff7812 */ /* 0x000fe2000782c0ff */
[----:B----4-:R-:W-:-:S02]  /*78920*/  IMAD.WIDE R22, R165, 0x4, R2 ;  /* 0x00000004a5167825 */ /* 0x010fc400078e0202 */
        /* <DEDUP_REMOVED lines=19> */
[----:B------:R1:W-:Y:S02]  /*78a60*/  @P1 STG.E desc[UR4][R22.64], R248 ;  /* 0x000000f816001986 */ /* 0x0003e4000c101904 */
[----:B-1----:R-:W-:-:S05]  /*78a70*/  IMAD.WIDE R22, R252, 0x4, R4 ;  /* 0x00000004fc167825 */ /* 0x002fca00078e0204 */
[----:B------:R1:W-:Y:S02]  /*78a80*/  @P2 STG.E desc[UR4][R22.64], R231 ;  /* 0x000000e716002986 */ /* 0x0003e4000c101904 */
[----:B-1----:R-:W-:-:S05]  /*78a90*/  IMAD.WIDE R22, R20, 0x4, R2 ;  /* 0x0000000414167825 */ /* 0x002fca00078e0202 */
[----:B------:R1:W-:Y:S02]  /*78aa0*/  @P3 STG.E desc[UR4][R22.64], R230 ;  /* 0x000000e616003986 */ /* 0x0003e4000c101904 */
[----:B-1----:R-:W-:-:S05]  /*78ab0*/  IMAD.WIDE R22, R20, 0x4, R4 ;  /* 0x0000000414167825 */ /* 0x002fca00078e0204 */
[----:B---3--:R1:W-:Y:S02]  /*78ac0*/  @P4 STG.E desc[UR4][R22.64], R19 ;  /* 0x0000001316004986 */ /* 0x0083e4000c101904 */
[----:B-1----:R-:W-:-:S05]  /*78ad0*/  IMAD.WIDE R22, R17, 0x4, R2 ;  /* 0x0000000411167825 */ /* 0x002fca00078e0202 */
[----:B------:R1:W-:Y:S02]  /*78ae0*/  @P5 STG.E desc[UR4][R22.64], R18 ;  /* 0x0000001216005986 */ /* 0x0003e4000c101904 */
[----:B-1----:R-:W-:Y:S02]  /*78af0*/  IMAD.WIDE R22, R17, 0x4, R4 ;  /* 0x0000000411167825 */ /* 0x002fe400078e0204 */
[----:B------:R-:W3:Y:S04]  /*78b00*/  LDL.LU R17, [R1+0x116c] ;  /* 0x00116c0001117983 */ /* 0x000ee80000300800 */
[----:B------:R1:W-:Y:S02]  /*78b10*/  @P6 STG.E desc[UR4][R22.64], R15 ;  /* 0x0000000f16006986 */ /* 0x0003e4000c101904 */
[----:B-1----:R-:W-:-:S05]  /*78b20*/  IMAD.WIDE R22, R16, 0x4, R2 ;  /* 0x0000000410167825 */ /* 0x002fca00078e0202 */
[----:B------:R1:W-:Y:S04]  /*78b30*/  @P0 STG.E desc[UR4][R22.64], R14 ;  /* 0x0000000e16000986 */ /* 0x0003e8000c101904 */
[----:B-1----:R-:W4:Y:S04]  /*78b40*/  LDL.LU R14, [R1+0x110] ;  /* 0x00011000010e7983 */ /* 0x002f280000300800 */
[----:B------:R-:W3:Y:S04]  /*78b50*/  LDL.LU R15, [R1+0xd04] ;  /* 0x000d0400010f7983 */ /* 0x000ee80000300800 */
[----:B------:R-:W3:Y:S01]  /*78b60*/  LDL.LU R20, [R1+0x1170] ;  /* 0x0011700001147983 */ /* 0x000ee20000300800 */
[----:B------:R-:W-:-:S03]  /*78b70*/  LOP3.LUT P4, RZ, R12, 0x40000000, RZ, 0xc0, !PT ;  /* 0x400000000cff7812 */ /* 0x000fc6000788c0ff */
[----:B------:R-:W3:Y:S01]  /*78b80*/  LDL.LU R19, [R1+0x914] ;  /* 0x0009140001137983 */ /* 0x000ee20000300800 */
[----:B------:R-:W-:-:S03]  /*78b90*/  IMAD.WIDE R22, R16, 0x4, R4 ;  /* 0x0000000410167825 */ /* 0x000fc600078e0204 */
[----:B------:R-:W3:Y:S01]  /*78ba0*/  LDL.LU R18, [R1+0x514] ;  /* 0x0005140001127983 */ /* 0x000ee20000300800 */
[----:B------:R-:W-:-:S03]  /*78bb0*/  LOP3.LUT P5, RZ, R12, 0x80000000, RZ, 0xc0, !PT ;  /* 0x800000000cff7812 */ /* 0x000fc600078ac0ff */
[----:B------:R-:W3:Y:S01]  /*78bc0*/  LDL.LU R16, [R1+0x1174] ;  /* 0x0011740001107983 */ /* 0x000ee20000300800 */
[----:B------:R-:W-:Y:S02]  /*78bd0*/  LOP3.LUT R10, R10, 0xfff7ffff, RZ, 0xc0, !PT ;  /* 0xfff7ffff0a0a7812 */ /* 0x000fe400078ec0ff */
[----:B--2---:R-:W-:-:S13]  /*78be0*/  LOP3.LUT P1, RZ, R13, 0x400, RZ, 0xc0, !PT ;  /* 0x000004000dff7812 */ /* 0x004fda000782c0ff */
[----:B------:R-:W-:Y:S02]  /*78bf0*/  @P1 LOP3.LUT R10, R10, 0x80000, RZ, 0xfc, !PT ;  /* 0x000800000a0a1812 */ /* 0x000fe400078efcff */
[----:B------:R-:W-:Y:S02]  /*78c00*/  LOP3.LUT P1, RZ, R13, 0x200, RZ, 0xc0, !PT ;  /* 0x000002000dff7812 */ /* 0x000fe4000782c0ff */
[----:B------:R-:W-:Y:S01]  /*78c10*/  LOP3.LUT R10, R10, 0xffefffff, RZ, 0xc0, !PT ;  /* 0xffefffff0a0a7812 */ /* 0x000fe200078ec0ff */
[----:B----4-:R1:W-:Y:S04]  /*78c20*/  @P4 STG.E desc[UR4][R22.64], R14 ;  /* 0x0000000e16004986 */ /* 0x0103e8000c101904 */
[----:B-1----:R-:W2:Y:S01]  /*78c30*/  LDL.LU R14, [R1+0x114] ;  /* 0x00011400010e7983 */ /* 0x002ea20000300800 */
[----:B---3--:R-:W-:-:S05]  /*78c40*/  IMAD.WIDE R22, R20, 0x4, R2 ;  /* 0x0000000414167825 */ /* 0x008fca00078e0202 */
[----:B------:R1:W-:Y:S04]  /*78c50*/  @P5 STG.E desc[UR4][R22.64], R15 ;  /* 0x0000000f16005986 */ /* 0x0003e8000c101904 */
[----:B-1----:R-:W3:Y:S04]  /*78c60*/  LDL.LU R15, [R1+0xd08] ;  /* 0x000d0800010f7983 */ /* 0x002ee80000300800 */
[----:B------:R-:W4:Y:S01]  /*78c70*/  LDL.LU R0, [R1+0x918] ;  /* 0x0009180001007983 */ /* 0x000f220000300800 */
[----:B------:R-:W-:Y:S02]  /*78c80*/  @P1 LOP3.LUT R10, R10, 0x100000, RZ, 0xfc, !PT ;  /* 0x001000000a0a1812 */ /* 0x000fe400078efcff */
[----:B------:R-:W-:Y:S01]  /*78c90*/  LOP3.LUT P1, RZ, R13, 0x100, RZ, 0xc0, !PT ;  /* 0x000001000dff7812 */ /* 0x000fe2000782c0ff */
[----:B------:R-:W4:Y:S04]  /*78ca0*/  LDL.LU R164, [R1+0x518] ;  /* 0x0005180001a47983 */ /* 0x000f280000300800 */
[----:B------:R-:W4:Y:S01]  /*78cb0*/  LDL.LU R165, [R1+0x117c] ;  /* 0x00117c0001a57983 */ /* 0x000f220000300800 */
[----:B------:R-:W-:-:S03]  /*78cc0*/  LOP3.LUT R10, R10, 0xffdfffff, RZ, 0xc0, !PT ;  /* 0xffdfffff0a0a7812 */ /* 0x000fc600078ec0ff */
[----:B------:R-:W4:Y:S04]  /*78cd0*/  LDL.LU R228, [R1+0x118] ;  /* 0x0001180001e47983 */ /* 0x000f280000300800 */
[----:B------:R-:W-:Y:S01]  /*78ce0*/  @P1 LOP3.LUT R10, R10, 0x200000, RZ, 0xfc, !PT ;  /* 0x002000000a0a1812 */ /* 0x000fe200078efcff */
[----:B------:R-:W4:Y:S01]  /*78cf0*/  LDL.LU R229, [R1+0xd0c] ;  /* 0x000d0c0001e57983 */ /* 0x000f220000300800 */
[----:B------:R-:W-:Y:S02]  /*78d00*/  LOP3.LUT P1, RZ, R13, 0x80, RZ, 0xc0, !PT ;  /* 0x000000800dff7812 */ /* 0x000fe4000782c0ff */
[----:B------:R-:W-:Y:S01]  /*78d10*/  LOP3.LUT R10, R10, 0xffbfffff, RZ, 0xc0, !PT ;  /* 0xffbfffff0a0a7812 */ /* 0x000fe200078ec0ff */
[----:B------:R-:W4:Y:S04]  /*78d20*/  LDL.LU R166, [R1+0x1178] ;  /* 0x0011780001a67983 */ /* 0x000f280000300800 */
[----:B------:R-:W4:Y:S04]  /*78d30*/  LDL.LU R167, [R1+0x91c] ;  /* 0x00091c0001a77983 */ /* 0x000f280000300800 */
[----:B------:R-:W4:Y:S02]  /*78d40*/  LDL.LU R251, [R1+0x51c] ;  /* 0x00051c0001fb7983 */ /* 0x000f240000300800 */
[----:B------:R-:W-:-:S02]  /*78d50*/  @P1 LOP3.LUT R10, R10, 0x400000, RZ, 0xfc, !PT ;  /* 0x004000000a0a1812 */ /* 0x000fc400078efcff */
[C---:B------:R-:W-:Y:S01]  /*78d60*/  LOP3.LUT P1, RZ, R13.reuse, 0x40, RZ, 0xc0, !PT ;  /* 0x000000400dff7812 */ /* 0x040fe2000782c0ff */
[----:B------:R-:W4:Y:S01]  /*78d70*/  LDL.LU R250, [R1+0x1180] ;  /* 0x0011800001fa7983 */ /* 0x000f220000300800 */
[----:B------:R-:W-:Y:S02]  /*78d80*/  LOP3.LUT R10, R10, 0xff7fffff, RZ, 0xc0, !PT ;  /* 0xff7fffff0a0a7812 */ /* 0x000fe400078ec0ff */
[C---:B------:R-:W-:Y:S01]  /*78d90*/  LOP3.LUT P6, RZ, R13.reuse, 0x1, RZ, 0xc0, !PT ;  /* 0x000000010dff7812 */ /* 0x040fe200078cc0ff */
[----:B------:R-:W4:Y:S01]  /*78da0*/  LDL.LU R249, [R1+0x11c] ;  /* 0x00011c0001f97983 */ /* 0x000f220000300800 */
[----:B------:R-:W-:-:S03]  /*78db0*/  LOP3.LUT P0, RZ, R13, 0x2, RZ, 0xc0, !PT ;  /* 0x000000020dff7812 */ /* 0x000fc6000780c0ff */
[----:B------:R-:W4:Y:S04]  /*78dc0*/  LDL.LU R248, [R1+0xd10] ;  /* 0x000d100001f87983 */ /* 0x000f280000300800 */
[----:B------:R-:W-:Y:S01]  /*78dd0*/  @P1 LOP3.LUT R10, R10, 0x800000, RZ, 0xfc, !PT ;  /* 0x008000000a0a1812 */ /* 0x000fe200078efcff */
[----:B------:R-:W4:Y:S01]  /*78de0*/  LDL.LU R252, [R1+0x1188] ;  /* 0x0011880001fc7983 */ /* 0x000f220000300800 */
[C---:B------:R-:W-:Y:S02]  /*78df0*/  LOP3.LUT P1, RZ, R13.reuse, 0x20, RZ, 0xc0, !PT ;  /* 0x000000200dff7812 */ /* 0x040fe4000782c0ff */
[----:B------:R-:W-:Y:S01]  /*78e00*/  LOP3.LUT R10, R10, 0xfeffffff, RZ, 0xc0, !PT ;  /* 0xfeffffff0a0a7812 */ /* 0x000fe200078ec0ff */
[----:B------:R-:W-:Y:S01]  /*78e10*/  IMAD.WIDE R22, R20, 0x4, R4 ;  /* 0x0000000414167825 */ /* 0x000fe200078e0204 */
[----:B------:R-:W4:Y:S09]  /*78e20*/  LDL.LU R231, [R1+0x920] ;  /* 0x0009200001e77983 */ /* 0x000f320000300800 */
[----:B------:R-:W-:Y:S01]  /*78e30*/  @P1 LOP3.LUT R10, R10, 0x1000000, RZ, 0xfc, !PT ;  /* 0x010000000a0a1812 */ /* 0x000fe200078efcff */
[----:B------:R1:W-:Y:S01]  /*78e40*/  @P6 STG.E desc[UR4][R22.64], R19 ;  /* 0x0000001316006986 */ /* 0x0003e2000c101904 */
[----:B------:R-:W-:-:S02]  /*78e50*/  LOP3.LUT P1, RZ, R13, 0x10, RZ, 0xc0, !PT ;  /* 0x000000100dff7812 */ /* 0x000fc4000782c0ff */
[----:B------:R-:W-:Y:S01]  /*78e60*/  LOP3.LUT R10, R10, 0xfdffffff, RZ, 0xc0, !PT ;  /* 0xfdffffff0a0a7812 */ /* 0x000fe200078ec0ff */
[----:B------:R-:W4:Y:S04]  /*78e70*/  LDL.LU R230, [R1+0x520] ;  /* 0x0005200001e67983 */ /* 0x000f280000300800 */
[----:B------:R-:W4:Y:S01]  /*78e80*/  LDL.LU R20, [R1+0x1184] ;  /* 0x0011840001147983 */ /* 0x000f220000300800 */
[----:B-1----:R-:W-:-:S03]  /*78e90*/  IMAD.WIDE R22, R17, 0x4, R2 ;  /* 0x0000000411167825 */ /* 0x002fc600078e0202 */
[----:B------:R-:W4:Y:S02]  /*78ea0*/  LDL.LU R19, [R1+0x120] ;  /* 0x0001200001137983 */ /* 0x000f240000300800 */
[----:B------:R-:W-:Y:S02]  /*78eb0*/  @P1 LOP3.LUT R10, R10, 0x2000000, RZ, 0xfc, !PT ;  /* 0x020000000a0a1812 */ /* 0x000fe400078efcff */
[----:B------:R-:W-:Y:S02]  /*78ec0*/  LOP3.LUT P1, RZ, R13, 0x8, RZ, 0xc0, !PT ;  /* 0x000000080dff7812 */ /* 0x000fe4000782c0ff */
[----:B------:R-:W-:Y:S01]  /*78ed0*/  LOP3.LUT R10, R10, 0xfbffffff, RZ, 0xc0, !PT ;  /* 0xfbffffff0a0a7812 */ /* 0x000fe200078ec0ff */
[----:B------:R1:W-:Y:S10]  /*78ee0*/  @P0 STG.E desc[UR4][R22.64], R18 ;  /* 0x0000001216000986 */ /* 0x0003f4000c101904 */
[----:B------:R-:W-:-:S02]  /*78ef0*/  @P1 LOP3.LUT R10, R10, 0x4000000, RZ, 0xfc, !PT ;  /* 0x040000000a0a1812 */ /* 0x000fc400078efcff */
[----:B------:R-:W-:Y:S01]  /*78f00*/  LOP3.LUT P1, RZ, R13, 0x4, RZ, 0xc0, !PT ;  /* 0x000000040dff7812 */ /* 0x000fe2000782c0ff */
[----:B-1----:R-:W-:Y:S01]  /*78f10*/  IMAD.WIDE R22, R17, 0x4, R4 ;  /* 0x0000000411167825 */ /* 0x002fe200078e0204 */
[----:B------:R-:W4:Y:S04]  /*78f20*/  LDL.LU R18, [R1+0xd14] ;  /* 0x000d140001127983 */ /* 0x000f280000300800 */
[----:B------:R-:W4:Y:S07]  /*78f30*/  LDL.LU R17, [R1+0x118c] ;  /* 0x00118c0001117983 */ /* 0x000f2e0000300800 */
[----:B--2---:R1:W-:Y:S01]  /*78f40*/  @P1 STG.E desc[UR4][R22.64], R14 ;  /* 0x0000000e16001986 */ /* 0x0043e2000c101904 */
[----:B------:R-:W-:Y:S01]  /*78f50*/  LOP3.LUT P1, RZ, R10, 0x4000000, RZ, 0xc0, !PT ;  /* 0x040000000aff7812 */ /* 0x000fe2000782c0ff */
[----:B-1----:R-:W-:-:S02]  /*78f60*/  IMAD.WIDE R22, R16, 0x4, R2 ;  /* 0x0000000410167825 */ /* 0x002fc400078e0202 */
[----:B------:R-:W2:Y:S10]  /*78f70*/  LDL.LU R14, [R1+0x1c28] ;  /* 0x001c2800010e7983 */ /* 0x000eb40000300800 */
[----:B---3--:R1:W-:Y:S04]  /*78f80*/  @P1 STG.E desc[UR4][R22.64], R15 ;  /* 0x0000000f16001986 */ /* 0x0083e8000c101904 */
[----:B-1----:R-:W3:Y:S01]  /*78f90*/  LDL.LU R15, [R1+0x1c24] ;  /* 0x001c2400010f7983 */ /* 0x002ee20000300800 */
[----:B------:R-:W-:-:S03]  /*78fa0*/  IMAD.WIDE R22, R16, 0x4, R4 ;  /* 0x0000000410167825 */ /* 0x000fc600078e0204 */
[----:B------:R-:W2:Y:S01]  /*78fb0*/  LDL.LU R16, [R1+0x924] ;  /* 0x0009240001107983 */ /* 0x000ea20000300800 */
[----:B------:R-:W-:-:S13]  /*78fc0*/  LOP3.LUT P1, RZ, R10, 0x2000000, RZ, 0xc0, !PT ;  /* 0x020000000aff7812 */ /* 0x000fda000782c0ff */
[----:B----4-:R1:W-:Y:S01]  /*78fd0*/  @P1 STG.E desc[UR4][R22.64], R0 ;  /* 0x0000000016001986 */ /* 0x0103e2000c101904 */
        /* <DEDUP_REMOVED lines=32> */
[C---:B-1----:R-:W-:Y:S02]  /*791e0*/  IMAD.WIDE R22, R17.reuse, 0x4, R2 ;  /* 0x0000000411167825 */ /* 0x042fe400078e0202 */
[----:B------:R-:W4:Y:S04]  /*791f0*/  LDL.LU R19, [R1+0x528] ;  /* 0x0005280001137983 */ /* 0x000f280000300800 */
[----:B------:R1:W-:Y:S02]  /*79200*/  @P6 STG.E desc[UR4][R22.64], R18 ;  /* 0x0000001216006986 */ /* 0x0003e4000c101904 */
[----:B-1----:R-:W-:-:S02]  /*79210*/  IMAD.WIDE R22, R17, 0x4, R4 ;  /* 0x0000000411167825 */ /* 0x002fc400078e0204 */
[----:B------:R-:W3:Y:S04]  /*79220*/  LDL.LU R18, [R1+0x1198] ;  /* 0x0011980001127983 */ /* 0x000ee80000300800 */
[----:B------:R-:W4:Y:S04]  /*79230*/  LDL.LU R17, [R1+0x524] ;  /* 0x0005240001117983 */ /* 0x000f280000300800 */
[----:B--2---:R1:W-:Y:S04]  /*79240*/  @P0 STG.E desc[UR4][R22.64], R16 ;  /* 0x0000001016000986 */ /* 0x0043e8000c101904 */
[----:B-1----:R-:W2:Y:S04]  /*79250*/  LDL.LU R16, [R1+0x1194] ;  /* 0x0011940001107983 */ /* 0x002ea80000300800 */
[----:B------:R-:W3:Y:S04]  /*79260*/  LDL.LU R248, [R1+0x124] ;  /* 0x0001240001f87983 */ /* 0x000ee80000300800 */
[----:B------:R-:W3:Y:S04]  /*79270*/  LDL.LU R252, [R1+0xd18] ;  /* 0x000d180001fc7983 */ /* 0x000ee80000300800 */
[----:B------:R-:W3:Y:S04]  /*79280*/  LDL.LU R231, [R1+0x1190] ;  /* 0x0011900001e77983 */ /* 0x000ee80000300800 */
[----:B------:R-:W3:Y:S01]  /*79290*/  LDL.LU R230, [R1+0x928] ;  /* 0x0009280001e67983 */ /* 0x000ee20000300800 */
[----:B------:R-:W-:-:S03]  /*792a0*/  LOP3.LUT P4, RZ, R13, 0x20000, RZ, 0xc0, !PT ;  /* 0x000200000dff7812 */ /* 0x000fc6000788c0ff */
[----:B------:R-:W3:Y:S01]  /*792b0*/  LDL.LU R20, [R1+0x128] ;  /* 0x0001280001147983 */ /* 0x000ee20000300800 */
        /* <DEDUP_REMOVED lines=13> */
[----:B--2---:R-:W-:-:S05]  /*79390*/  IMAD.WIDE R22, R16, 0x4, R2 ;  /* 0x0000000410167825 */ /* 0x004fca00078e0202 */
[----:B----4-:R1:W-:Y:S02]  /*793a0*/  @P4 STG.E desc[UR4][R22.64], R17 ;  /* 0x0000001116004986 */ /* 0x0103e4000c101904 */
[----:B-1----:R-:W-:Y:S02]  /*793b0*/  IMAD.WIDE R22, R16, 0x4, R4 ;  /* 0x0000000410167825 */ /* 0x002fe400078e0204 */
[----:B------:R-:W2:Y:S04]  /*793c0*/  LDL.LU R16, [R1+0xd1c] ;  /* 0x000d1c0001107983 */ /* 0x000ea80000300800 */
[----:B------:R-:W4:Y:S04]  /*793d0*/  LDL.LU R17, [R1+0x11a0] ;  /* 0x0011a00001117983 */ /* 0x000f280000300800 */
[----:B------:R-:W2:Y:S04]  /*793e0*/  LDL.LU R164, [R1+0x92c] ;  /* 0x00092c0001a47983 */ /* 0x000ea80000300800 */
[----:B------:R-:W2:Y:S04]  /*793f0*/  LDL.LU R228, [R1+0x119c] ;  /* 0x00119c0001e47983 */ /* 0x000ea80000300800 */
[----:B------:R-:W2:Y:S01]  /*79400*/  LDL.LU R165, [R1+0x52c] ;  /* 0x00052c0001a57983 */ /* 0x000ea20000300800 */
[----:B------:R-:W-:-:S03]  /*79410*/  LOP3.LUT R10, R10, 0xffff7fff, RZ, 0xc0, !PT ;  /* 0xffff7fff0a0a7812 */ /* 0x000fc600078ec0ff */
[----:B------:R-:W2:Y:S01]  /*79420*/  LDL.LU R229, [R1+0x12c] ;  /* 0x00012c0001e57983 */ /* 0x000ea20000300800 */
[----:B------:R-:W-:Y:S02]  /*79430*/  @P1 LOP3.LUT R10, R10, 0x8000, RZ, 0xfc, !PT ;  /* 0x000080000a0a1812 */ /* 0x000fe400078efcff */
[C---:B------:R-:W-:Y:S01]  /*79440*/  LOP3.LUT P1, RZ, R13.reuse, 0x1000000, RZ, 0xc0, !PT ;  /* 0x010000000dff7812 */ /* 0x040fe2000782c0ff */
[----:B------:R-:W2:Y:S04]  /*79450*/  LDL.LU R166, [R1+0xd20] ;  /* 0x000d200001a67983 */ /* 0x000ea80000300800 */
[----:B------:R-:W2:Y:S01]  /*79460*/  LDL.LU R167, [R1+0x11a4] ;  /* 0x0011a40001a77983 */ /* 0x000ea20000300800 */
[----:B------:R-:W-:Y:S02]  /*79470*/  LOP3.LUT R10, R10, 0xfffeffff, RZ, 0xc0, !PT ;  /* 0xfffeffff0a0a7812 */ /* 0x000fe400078ec0ff */
[C---:B------:R-:W-:Y:S01]  /*79480*/  LOP3.LUT P5, RZ, R13.reuse, 0x40000, RZ, 0xc0, !PT ;  /* 0x000400000dff7812 */ /* 0x040fe200078ac0ff */
[----:B------:R-:W2:Y:S04]  /*79490*/  LDL.LU R251, [R1+0x930] ;  /* 0x0009300001fb7983 */ /* 0x000ea80000300800 */
[----:B------:R-:W-:Y:S01]  /*794a0*/  @P1 LOP3.LUT R10, R10, 0x10000, RZ, 0xfc, !PT ;  /* 0x000100000a0a1812 */ /* 0x000fe200078efcff */
[----:B------:R-:W2:Y:S01]  /*794b0*/  LDL.LU R249, [R1+0x11ac] ;  /* 0x0011ac0001f97983 */ /* 0x000ea20000300800 */
[----:B------:R-:W-:-:S02]  /*794c0*/  LOP3.LUT P1, RZ, R13, 0x800000, RZ, 0xc0, !PT ;  /* 0x008000000dff7812 */ /* 0x000fc4000782c0ff */
[----:B------:R-:W-:Y:S01]  /*794d0*/  LOP3.LUT R10, R10, 0xfffdffff, RZ, 0xc0, !PT ;  /* 0xfffdffff0a0a7812 */ /* 0x000fe200078ec0ff */
[----:B------:R-:W2:Y:S01]  /*794e0*/  LDL.LU R250, [R1+0x530] ;  /* 0x0005300001fa7983 */ /* 0x000ea20000300800 */
[----:B------:R-:W-:-:S09]  /*794f0*/  LOP3.LUT P6, RZ, R13, 0x80000, RZ, 0xc0, !PT ;  /* 0x000800000dff7812 */ /* 0x000fd200078cc0ff */
[----:B------:R-:W-:Y:S02]  /*79500*/  @P1 LOP3.LUT R10, R10, 0x20000, RZ, 0xfc, !PT ;  /* 0x000200000a0a1812 */ /* 0x000fe400078efcff */
[C---:B------:R-:W-:Y:S01]  /*79510*/  LOP3.LUT P1, RZ, R13.reuse, 0x400000, RZ, 0xc0, !PT ;  /* 0x004000000dff7812 */ /* 0x040fe2000782c0ff */
[----:B---3--:R1:W-:Y:S01]  /*79520*/  @P5 STG.E desc[UR4][R22.64], R248 ;  /* 0x000000f816005986 */ /* 0x0083e2000c101904 */
[----:B------:R-:W-:Y:S02]  /*79530*/  LOP3.LUT P0, RZ, R13, 0x100000, RZ, 0xc0, !PT ;  /* 0x001000000dff7812 */ /* 0x000fe4000780c0ff */
[----:B------:R-:W-:Y:S01]  /*79540*/  LOP3.LUT R10, R10, 0xfffbffff, RZ, 0xc0, !PT ;  /* 0xfffbffff0a0a7812 */ /* 0x000fe200078ec0ff */
[----:B-1----:R-:W-:-:S08]  /*79550*/  IMAD.WIDE R22, R231, 0x4, R2 ;  /* 0x00000004e7167825 */ /* 0x002fd000078e0202 */
[----:B------:R-:W-:Y:S01]  /*79560*/  @P1 LOP3.LUT R10, R10, 0x40000, RZ, 0xfc, !PT ;  /* 0x000400000a0a1812 */ /* 0x000fe200078efcff */
[----:B------:R-:W3:Y:S01]  /*79570*/  LDL.LU R248, [R1+0x130] ;  /* 0x0001300001f87983 */ /* 0x000ee20000300800 */
[----:B------:R-:W-:-:S03]  /*79580*/  LOP3.LUT P1, RZ, R13, 0x200000, RZ, 0xc0, !PT ;  /* 0x002000000dff7812 */ /* 0x000fc6000782c0ff */
[----:B------:R1:W-:Y:S02]  /*79590*/  @P6 STG.E desc[UR4][R22.64], R252 ;  /* 0x000000fc16006986 */ /* 0x0003e4000c101904 */
[----:B-1----:R-:W-:Y:S02]  /*795a0*/  IMAD.WIDE R22, R231, 0x4, R4 ;  /* 0x00000004e7167825 */ /* 0x002fe400078e0204 */
[----:B------:R-:W3:Y:S04]  /*795b0*/  LDL.LU R252, [R1+0xd24] ;  /* 0x000d240001fc7983 */ /* 0x000ee80000300800 */
[----:B------:R-:W3:Y:S04]  /*795c0*/  LDL.LU R231, [R1+0x11a8] ;  /* 0x0011a80001e77983 */ /* 0x000ee80000300800 */
[----:B------:R1:W-:Y:S02]  /*795d0*/  @P0 STG.E desc[UR4][R22.64], R230 ;  /* 0x000000e616000986 */ /* 0x0003e4000c101904 */
[----:B-1----:R-:W-:-:S02]  /*795e0*/  IMAD.WIDE R22, R18, 0x4, R2 ;  /* 0x0000000412167825 */ /* 0x002fc400078e0202 */
[----:B------:R-:W3:Y:S04]  /*795f0*/  LDL.LU R230, [R1+0x934] ;  /* 0x0009340001e67983 */ /* 0x000ee80000300800 */
[----:B------:R1:W-:Y:S01]  /*79600*/  @P1 STG.E desc[UR4][R22.64], R19 ;  /* 0x0000001316001986 */ /* 0x0003e2000c101904 */
[----:B------:R-:W-:Y:S01]  /*79610*/  LOP3.LUT P1, RZ, R10, 0x40000, RZ, 0xc0, !PT ;  /* 0x000400000aff7812 */ /* 0x000fe2000782c0ff */
[----:B-1----:R-:W-:Y:S02]  /*79620*/  IMAD.WIDE R22, R18, 0x4, R4 ;  /* 0x0000000412167825 */ /* 0x002fe400078e0204 */
[----:B------:R-:W3:Y:S04]  /*79630*/  LDL.LU R19, [R1+0x534] ;  /* 0x0005340001137983 */ /* 0x000ee80000300800 */
[----:B------:R-:W3:Y:S06]  /*79640*/  LDL.LU R18, [R1+0x11b0] ;  /* 0x0011b00001127983 */ /* 0x000eec0000300800 */
[----:B------:R1:W-:Y:S01]  /*79650*/  @P1 STG.E desc[UR4][R22.64], R20 ;  /* 0x0000001416001986 */ /* 0x0003e2000c101904 */
[----:B------:R-:W-:-:S03]  /*79660*/  LOP3.LUT P1, RZ, R10, 0x20000, RZ, 0xc0, !PT ;  /* 0x000200000aff7812 */ /* 0x000fc6000782c0ff */
[----:B-1----:R-:W3:Y:S01]  /*79670*/  LDL.LU R20, [R1+0x134] ;  /* 0x0001340001147983 */ /* 0x002ee20000300800 */
[----:B----4-:R-:W-:-:S09]  /*79680*/  IMAD.WIDE R22, R17, 0x4, R2 ;  /* 0x0000000411167825 */ /* 0x010fd200078e0202 */
[----:B--2---:R1:W-:Y:S04]  /*79690*/  @P1 STG.E desc[UR4][R22.64], R16 ;  /* 0x0000001016001986 */ /* 0x0043e8000c101904 */
[----:B-1----:R-:W2:Y:S01]  /*796a0*/  LDL.LU R16, [R1+0x11b8] ;  /* 0x0011b80001107983 */ /* 0x002ea20000300800 */
[----:B------:R-:W-:-:S03]  /*796b0*/  IMAD.WIDE R22, R17, 0x4, R4 ;  /* 0x0000000411167825 */ /* 0x000fc600078e0204 */
        /* <DEDUP_REMOVED lines=22> */
[----:B---3--:R1:W-:Y:S01]  /*79820*/  @P2 STG.E desc[UR4][R22.64], R248 ;  /* 0x000000f816002986 */ /* 0x0083e2000c101904 */
[----:B------:R-:W-:Y:S01]  /*79830*/  LOP3.LUT P5, RZ, R14, 0x2, RZ, 0xc0, !PT ;  /* 0x000000020eff7812 */ /* 0x000fe200078ac0ff */
[----:B-1----:R-:W-:-:S05]  /*79840*/  IMAD.WIDE R22, R231, 0x4, R2 ;  /* 0x00000004e7167825 */ /* 0x002fca00078e0202 */
[----:B------:R1:W-:Y:S02]  /*79850*/  @P3 STG.E desc[UR4][R22.64], R252 ;  /* 0x000000fc16003986 */ /* 0x0003e4000c101904 */
[----:B-1----:R-:W-:-:S05]  /*79860*/  IMAD.WIDE R22, R231, 0x4, R4 ;  /* 0x00000004e7167825 */ /* 0x002fca00078e0204 */
[----:B------:R1:W-:Y:S02]  /*79870*/  @P4 STG.E desc[UR4][R22.64], R230 ;  /* 0x000000e616004986 */ /* 0x0003e4000c101904 */
[----:B-1----:R-:W-:-:S05]  /*79880*/  IMAD.WIDE R22, R18, 0x4, R2 ;  /* 0x0000000412167825 */ /* 0x002fca00078e0202 */
[----:B------:R1:W-:Y:S01]  /*79890*/  @P5 STG.E desc[UR4][R22.64], R19 ;  /* 0x0000001316005986 */ /* 0x0003e2000c101904 */
[----:B------:R-:W-:Y:S01]  /*798a0*/  LOP3.LUT P6, RZ, R14, 0x4, RZ, 0xc0, !PT ;  /* 0x000000040eff7812 */ /* 0x000fe200078cc0ff */
[----:B-1----:R-:W-:Y:S02]  /*798b0*/  IMAD.WIDE R22, R18, 0x4, R4 ;  /* 0x0000000412167825 */ /* 0x002fe400078e0204 */
[----:B------:R-:W3:Y:S04]  /*798c0*/  LDL.LU R19, [R1+0x11bc] ;  /* 0x0011bc0001137983 */ /* 0x000ee80000300800 */
[----:B------:R-:W3:Y:S04]  /*798d0*/  LDL.LU R18, [R1+0x93c] ;  /* 0x00093c0001127983 */ /* 0x000ee80000300800 */
[----:B------:R-:W3:Y:S04]  /*798e0*/  LDL.LU R248, [R1+0x938] ;  /* 0x0009380001f87983 */ /* 0x000ee80000300800 */
[----:B------:R-:W3:Y:S04]  /*798f0*/  LDL.LU R252, [R1+0x538] ;  /* 0x0005380001fc7983 */ /* 0x000ee80000300800 */
[----:B------:R-:W3:Y:S04]  /*79900*/  LDL.LU R231, [R1+0x11b4] ;  /* 0x0011b40001e77983 */ /* 0x000ee80000300800 */
[----:B------:R-:W3:Y:S01]  /*79910*/  LDL.LU R230, [R1+0x138] ;  /* 0x0001380001e67983 */ /* 0x000ee20000300800 */
[----:B------:R-:W-:-:S03]  /*79920*/  LOP3.LUT P0, RZ, R14, 0x8, RZ, 0xc0, !PT ;  /* 0x000000080eff7812 */ /* 0x000fc6000780c0ff */
[----:B------:R1:W-:Y:S04]  /*79930*/  @P6 STG.E desc[UR4][R22.64], R20 ;  /* 0x0000001416006986 */ /* 0x0003e8000c101904 */
[----:B-1----:R-:W3:Y:S01]  /*79940*/  LDL.LU R20, [R1+0xd2c] ;  /* 0x000d2c0001147983 */ /* 0x002ee20000300800 */
[----:B--2---:R-:W-:-:S05]  /*79950*/  IMAD.WIDE R22, R16, 0x4, R2 ;  /* 0x0000000410167825 */ /* 0x004fca00078e0202 */
[----:B----4-:R1:W-:Y:S02]  /*79960*/  @P0 STG.E desc[UR4][R22.64], R17 ;  /* 0x0000001116000986 */ /* 0x0103e4000c101904 */
[----:B-1----:R-:W-:Y:S02]  /*79970*/  IMAD.WIDE R22, R16, 0x4, R4 ;  /* 0x0000000410167825 */ /* 0x002fe400078e0204 */
[----:B------:R-:W2:Y:S04]  /*79980*/  LDL.LU R16, [R1+0x53c] ;  /* 0x00053c0001107983 */ /* 0x000ea80000300800 */
[----:B------:R-:W4:Y:S04]  /*79990*/  LDL.LU R0, [R1+0x11c4] ;  /* 0x0011c40001007983 */ /* 0x000f280000300800 */
[----:B------:R-:W2:Y:S01]  /*799a0*/  LDL.LU R17, [R1+0x13c] ;  /* 0x00013c0001117983 */ /* 0x000ea20000300800 */
        /* <DEDUP_REMOVED lines=9> */
[----:B------:R-:W2:Y:S01]  /*79a40*/  LDL.LU R229, [R1+0x540] ;  /* 0x0005400001e57983 */ /* 0x000ea20000300800 */
[----:B------:R-:W-:-:S03]  /*79a50*/  LOP3.LUT P4, RZ, R14, 0x10, RZ, 0xc0, !PT ;  /* 0x000000100eff7812 */ /* 0x000fc6000788c0ff */
[----:B------:R-:W2:Y:S04]  /*79a60*/  LDL.LU R167, [R1+0x140] ;  /* 0x0001400001a77983 */ /* 0x000ea80000300800 */
[----:B------:R-:W-:Y:S01]  /*79a70*/  @P1 LOP3.LUT R10, R10, 0x10, RZ, 0xfc, !PT ;  /* 0x000000100a0a1812 */ /* 0x000fe200078efcff */
[----:B------:R-:W2:Y:S01]  /*79a80*/  LDL.LU R250, [R1+0x11d0] ;  /* 0x0011d00001fa7983 */ /* 0x000ea20000300800 */
[----:B------:R-:W-:Y:S02]  /*79a90*/  LOP3.LUT P1, RZ, R14, 0x4000, RZ, 0xc0, !PT ;  /* 0x000040000eff7812 */ /* 0x000fe4000782c0ff */
[----:B------:R-:W-:Y:S01]  /*79aa0*/  LOP3.LUT R10, R10, 0xffffffdf, RZ, 0xc0, !PT ;  /* 0xffffffdf0a0a7812 */ /* 0x000fe200078ec0ff */
[----:B------:R-:W2:Y:S01]  /*79ab0*/  LDL.LU R251, [R1+0xd34] ;  /* 0x000d340001fb7983 */ /* 0x000ea20000300800 */
[----:B------:R-:W-:-:S02]  /*79ac0*/  LOP3.LUT P5, RZ, R14, 0x20, RZ, 0xc0, !PT ;  /* 0x000000200eff7812 */ /* 0x000fc400078ac0ff */
[----:B------:R-:W-:Y:S01]  /*79ad0*/  LOP3.LUT P6, RZ, R14, 0x40, RZ, 0xc0, !PT ;  /* 0x000000400eff7812 */ /* 0x000fe200078cc0ff */
[----:B------:R-:W2:Y:S06]  /*79ae0*/  LDL.LU R249, [R1+0x944] ;  /* 0x0009440001f97983 */ /* 0x000eac0000300800 */
        /* <DEDUP_REMOVED lines=12> */
[----:B------:R-:W-:-:S09]  /*79bb0*/  LOP3.LUT P0, RZ, R14, 0x80, RZ, 0xc0, !PT ;  /* 0x000000800eff7812 */ /* 0x000fd2000780c0ff */
[----:B------:R-:W-:Y:S02]  /*79bc0*/  @P1 LOP3.LUT R10, R10, 0x200, RZ, 0xfc, !PT ;  /* 0x000002000a0a1812 */ /* 0x000fe400078efcff */
[----:B------:R-:W-:Y:S02]  /*79bd0*/  LOP3.LUT P1, RZ, R14, 0x200, RZ, 0xc0, !PT ;  /* 0x000002000eff7812 */ /* 0x000fe4000782c0ff */
[----:B------:R-:W-:-:S11]  /*79be0*/  LOP3.LUT R10, R10, 0xfffffbff, RZ, 0xc0, !PT ;  /* 0xfffffbff0a0a7812 */ /* 0x000fd600078ec0ff */
[----:B------:R-:W-:Y:S02]  /*79bf0*/  @P1 LOP3.LUT R10, R10, 0x400, RZ, 0xfc, !PT ;  /* 0x000004000a0a1812 */ /* 0x000fe400078efcff */
[----:B------:R-:W-:Y:S01]  /*79c00*/  LOP3.LUT P1, RZ, R14, 0x100, RZ, 0xc0, !PT ;  /* 0x000001000eff7812 */ /* 0x000fe2000782c0ff */
[----:B---3--:R1:W-:Y:S02]  /*79c10*/  @P4 STG.E desc[UR4][R22.64], R248 ;  /* 0x000000f816004986 */ /* 0x0083e4000c101904 */
[C---:B-1----:R-:W-:Y:S02]  /*79c20*/  IMAD.WIDE R22, R231.reuse, 0x4, R2 ;  /* 0x00000004e7167825 */ /* 0x042fe400078e0202 */
[----:B------:R-:W3:Y:S04]  /*79c30*/  LDL.LU R248, [R1+0x544] ;  /* 0x0005440001f87983 */ /* 0x000ee80000300800 */
[----:B------:R1:W-:Y:S02]  /*79c40*/  @P5 STG.E desc[UR4][R22.64], R252 ;  /* 0x000000fc16005986 */ /* 0x0003e4000c101904 */
[----:B-1----:R-:W-:-:S02]  /*79c50*/  IMAD.WIDE R22, R231, 0x4, R4 ;  /* 0x00000004e7167825 */ /* 0x002fc400078e0204 */
[----:B------:R-:W3:Y:S04]  /*79c60*/  LDL.LU R252, [R1+0x11cc] ;  /* 0x0011cc0001fc7983 */ /* 0x000ee80000300800 */
[----:B------:R1:W-:Y:S04]  /*79c70*/  @P6 STG.E desc[UR4][R22.64], R230 ;  /* 0x000000e616006986 */ /* 0x0003e8000c101904 */
[----:B------:R-:W3:Y:S01]  /*79c80*/  LDL.LU R231, [R1+0x144] ;  /* 0x0001440001e77983 */ /* 0x000ee20000300800 */
[----:B-1----:R-:W-:-:S05]  /*79c90*/  IMAD.WIDE R22, R19, 0x4, R2 ;  /* 0x0000000413167825 */ /* 0x002fca00078e0202 */
[----:B------:R1:W-:Y:S02]  /*79ca0*/  @P0 STG.E desc[UR4][R22.64], R20 ;  /* 0x0000001416000986 */ /* 0x0003e4000c101904 */
[----:B-1----:R-:W-:Y:S02]  /*79cb0*/  IMAD.WIDE R22, R19, 0x4, R4 ;  /* 0x0000000413167825 */ /* 0x002fe400078e0204 */
[----:B------:R-:W3:Y:S04]  /*79cc0*/  LDL.LU R20, [R1+0x11d4] ;  /* 0x0011d40001147983 */ /* 0x000ee80000300800 */
[----:B------:R1:W-:Y:S01]  /*79cd0*/  @P1 STG.E desc[UR4][R22.64], R18 ;  /* 0x0000001216001986 */ /* 0x0003e2000c101904 */
[----:B------:R-:W-:-:S03]  /*79ce0*/  LOP3.LUT P1, RZ, R10, 0x400, RZ, 0xc0, !PT ;  /* 0x000004000aff7812 */ /* 0x000fc6000782c0ff */
[----:B------:R-:W3:Y:S04]  /*79cf0*/  LDL.LU R230, [R1+0xd38] ;  /* 0x000d380001e67983 */ /* 0x000ee80000300800 */
[----:B------:R-:W3:Y:S04]  /*79d00*/  LDL.LU R19, [R1+0x948] ;  /* 0x0009480001137983 */ /* 0x000ee80000300800 */
[----:B-1----:R-:W3:Y:S01]  /*79d10*/  LDL.LU R18, [R1+0x548] ;  /* 0x0005480001127983 */ /* 0x002ee20000300800 */
[----:B----4-:R-:W-:-:S05]  /*79d20*/  IMAD.WIDE R22, R0, 0x4, R2 ;  /* 0x0000000400167825 */ /* 0x010fca00078e0202 */
[----:B--2---:R1:W-:Y:S01]  /*79d30*/  @P1 STG.E desc[UR4][R22.64], R16 ;  /* 0x0000001016001986 */ /* 0x0043e2000c101904 */
[----:B------:R-:W-:-:S03]  /*79d40*/  LOP3.LUT P1, RZ, R10, 0x200, RZ, 0xc0, !PT ;  /* 0x000002000aff7812 */ /* 0x000fc6000782c0ff */
[----:B-1----:R-:W2:Y:S01]  /*79d50*/  LDL.LU R16, [R1+0x11d8] ;  /* 0x0011d80001107983 */ /* 0x002ea20000300800 */
[----:B------:R-:W-:-:S09]  /*79d60*/  IMAD.WIDE R22, R0, 0x4, R4 ;  /* 0x0000000400167825 */ /* 0x000fd200078e0204 */
[----:B------:R1:W-:Y:S04]  /*79d70*/  @P1 STG.E desc[UR4][R22.64], R17 ;  /* 0x0000001116001986 */ /* 0x0003e8000c101904 */
[----:B-1----:R-:W4:Y:S01]  /*79d80*/  LDL.LU R17, [R1+0x148] ;  /* 0x0001480001117983 */ /* 0x002f220000300800 */
        /* <DEDUP_REMOVED lines=20> */
[C---:B------:R-:W-:Y:S02]  /*79ed0*/  LOP3.LUT P4, RZ, R14.reuse, 0x80000, RZ, 0xc0, !PT ;  /* 0x000800000eff7812 */ /* 0x040fe4000788c0ff */
[C---:B------:R-:W-:Y:S02]  /*79ee0*/  LOP3.LUT P5, RZ, R14.reuse, 0x100000, RZ, 0xc0, !PT ;  /* 0x001000000eff7812 */ /* 0x040fe400078ac0ff */
[C---:B------:R-:W-:Y:S02]  /*79ef0*/  LOP3.LUT P6, RZ, R14.reuse, 0x200000, RZ, 0xc0, !PT ;  /* 0x002000000eff7812 */ /* 0x040fe400078cc0ff */
[----:B------:R-:W-:Y:S01]  /*79f00*/  LOP3.LUT P0, RZ, R14, 0x400000, RZ, 0xc0, !PT ;  /* 0x004000000eff7812 */ /* 0x000fe2000780c0ff */
[----:B---3--:R-:W-:-:S05]  /*79f10*/  IMAD.WIDE R22, R252, 0x4, R2 ;  /* 0x00000004fc167825 */ /* 0x008fca00078e0202 */
[----:B------:R1:W-:Y:S02]  /*79f20*/  @P2 STG.E desc[UR4][R22.64], R248 ;  /* 0x000000f816002986 */ /* 0x0003e4000c101904 */
[----:B-1----:R-:W-:-:S05]  /*79f30*/  IMAD.WIDE R22, R252, 0x4, R4 ;  /* 0x00000004fc167825 */ /* 0x002fca00078e0204 */
[----:B------:R1:W-:Y:S02]  /*79f40*/  @P3 STG.E desc[UR4][R22.64], R231 ;  /* 0x000000e716003986 */ /* 0x0003e4000c101904 */
[----:B-1----:R-:W-:-:S05]  /*79f50*/  IMAD.WIDE R22, R20, 0x4, R2 ;  /* 0x0000000414167825 */ /* 0x002fca00078e0202 */
[----:B------:R1:W-:Y:S02]  /*79f60*/  @P4 STG.E desc[UR4][R22.64], R230 ;  /* 0x000000e616004986 */ /* 0x0003e4000c101904 */
[----:B-1----:R-:W-:-:S05]  /*79f70*/  IMAD.WIDE R22, R20, 0x4, R4 ;  /* 0x0000000414167825 */ /* 0x002fca00078e0204 */
[----:B------:R2:W-:Y:S02]  /*79f80*/  @P5 STG.E desc[UR4][R22.64], R19 ;  /* 0x0000001316005986 */ /* 0x0005e4000c101904 */
[----:B--2---:R-:W-:-:S05]  /*79f90*/  IMAD.WIDE R22, R16, 0x4, R2 ;  /* 0x0000000410167825 */ /* 0x004fca00078e0202 */
[----:B------:R1:W-:Y:S02]  /*79fa0*/  @P6 STG.E desc[UR4][R22.64], R18 ;  /* 0x0000001216006986 */ /* 0x0003e4000c101904 */
[----:B-1----:R-:W-:Y:S02]  /*79fb0*/  IMAD.WIDE R22, R16, 0x4, R4 ;  /* 0x0000000410167825 */ /* 0x002fe400078e0204 */
[----:B------:R-:W2:Y:S04]  /*79fc0*/  LDL.LU R18, [R1+0xd40] ;  /* 0x000d400001127983 */ /* 0x000ea80000300800 */
[----:B------:R-:W3:Y:S04]  /*79fd0*/  LDL.LU R16, [R1+0x11e8] ;  /* 0x0011e80001107983 */ /* 0x000ee80000300800 */
[----:B------:R-:W2:Y:S04]  /*79fe0*/  LDL.LU R252, [R1+0xd3c] ;  /* 0x000d3c0001fc7983 */ /* 0x000ea80000300800 */
[----:B------:R-:W3:Y:S04]  /*79ff0*/  LDL.LU R231, [R1+0x11dc] ;  /* 0x0011dc0001e77983 */ /* 0x000ee80000300800 */
[----:B----4-:R1:W-:Y:S04]  /*7a000*/  @P0 STG.E desc[UR4][R22.64], R17 ;  /* 0x0000001116000986 */ /* 0x0103e8000c101904 */
[----:B-1----:R-:W4:Y:S04]  /*7a010*/  LDL.LU R17, [R1+0x94c] ;  /* 0x00094c0001117983 */ /* 0x002f280000300800 */
[----:B------:R-:W4:Y:S04]  /*7a020*/  LDL.LU R230, [R1+0x54c] ;  /* 0x00054c0001e67983 */ /* 0x000f280000300800 */
[----:B------:R-:W4:Y:S04]  /*7a030*/  LDL.LU R20, [R1+0x11e0] ;  /* 0x0011e00001147983 */ /* 0x000f280000300800 */
[----:B------:R-:W4:Y:S01]  /*7a040*/  LDL.LU R19, [R1+0x14c] ;  /* 0x00014c0001137983 */ /* 0x000f220000300800 */
[----:B------:R-:W-:-:S02]  /*7a050*/  LOP3.LUT P1, RZ, R15, 0x8, RZ, 0xc0, !PT ;  /* 0x000000080fff7812 */ /* 0x000fc4000782c0ff */
[----:B------:R-:W-:Y:S01]  /*7a060*/  LOP3.LUT R11, R11, 0xf7ffffff, RZ, 0xc0, !PT ;  /* 0xf7ffffff0b0b7812 */ /* 0x000fe200078ec0ff */
[----:B------:R-:W4:Y:S10]  /*7a070*/  LDL.LU R248, [R1+0x950] ;  /* 0x0009500001f87983 */ /* 0x000f340000300800 */
        /* <DEDUP_REMOVED lines=18> */
[----:B------:R-:W-:Y:S02]  /*7a1a0*/  LOP3.LUT R10, R10, 0xfffffffd, RZ, 0xc0, !PT ;  /* 0xfffffffd0a0a7812 */ /* 0x000fe400078ec0ff */
[----:B------:R-:W-:-:S09]  /*7a1b0*/  LOP3.LUT P5, RZ, R14, 0x1000000, RZ, 0xc0, !PT ;  /* 0x010000000eff7812 */ /* 0x000fd200078ac0ff */
[----:B------:R-:W-:Y:S02]  /*7a1c0*/  @P1 LOP3.LUT R10, R10, 0x2, RZ, 0xfc, !PT ;  /* 0x000000020a0a1812 */ /* 0x000fe400078efcff */
[----:B------:R-:W-:Y:S02]  /*7a1d0*/  LOP3.LUT P1, RZ, R14, 0x10000000, RZ, 0xc0, !PT ;  /* 0x100000000eff7812 */ /* 0x000fe4000782c0ff */
[----:B------:R-:W-:Y:S02]  /*7a1e0*/  LOP3.LUT R10, R10, 0xfffffffb, RZ, 0xc0, !PT ;  /* 0xfffffffb0a0a7812 */ /* 0x000fe400078ec0ff */
[C---:B------:R-:W-:Y:S02]  /*7a1f0*/  LOP3.LUT P6, RZ, R14.reuse, 0x2000000, RZ, 0xc0, !PT ;  /* 0x020000000eff7812 */ /* 0x040fe400078cc0ff */
[----:B------:R-:W-:-:S07]  /*7a200*/  LOP3.LUT P0, RZ, R14, 0x4000000, RZ, 0xc0, !PT ;  /* 0x040000000eff7812 */ /* 0x000fce000780c0ff */
[----:B------:R-:W-:Y:S02]  /*7a210*/  @P1 LOP3.LUT R10, R10, 0x4, RZ, 0xfc, !PT ;  /* 0x000000040a0a1812 */ /* 0x000fe400078efcff */
[----:B------:R-:W-:Y:S01]  /*7a220*/  LOP3.LUT P1, RZ, R14, 0x8000000, RZ, 0xc0, !PT ;  /* 0x080000000eff7812 */ /* 0x000fe2000782c0ff */
[----:B---3--:R-:W-:-:S05]  /*7a230*/  IMAD.WIDE R22, R231, 0x4, R2 ;  /* 0x00000004e7167825 */ /* 0x008fca00078e0202 */
[----:B--2---:R1:W-:Y:S02]  /*7a240*/  @P4 STG.E desc[UR4][R22.64], R252 ;  /* 0x000000fc16004986 */ /* 0x0043e4000c101904 */
[----:B-1----:R-:W-:-:S05]  /*7a250*/  IMAD.WIDE R22, R231, 0x4, R4 ;  /* 0x00000004e7167825 */ /* 0x002fca00078e0204 */
[----:B----4-:R1:W-:Y:S04]  /*7a260*/  @P5 STG.E desc[UR4][R22.64], R17 ;  /* 0x0000001116005986 */ /* 0x0103e8000c101904 */
[----:B-1----:R-:W2:Y:S04]  /*7a270*/  LDL.LU R17, [R1+0x550] ;  /* 0x0005500001117983 */ /* 0x002ea80000300800 */
[----:B------:R-:W3:Y:S04]  /*7a280*/  LDL.LU R14, [R1+0x11e4] ;  /* 0x0011e400010e7983 */ /* 0x000ee80000300800 */
        /* <DEDUP_REMOVED lines=8> */
[----:B------:R-:W4:Y:S01]  /*7a310*/  LDL.LU R167, [R1+0xd48] ;  /* 0x000d480001a77983 */ /* 0x000f220000300800 */
[----:B------:R-:W-:-:S03]  /*7a320*/  IMAD.WIDE R22, R20, 0x4, R2 ;  /* 0x0000000414167825 */ /* 0x000fc600078e0202 */
[----:B------:R-:W4:Y:S04]  /*7a330*/  LDL.LU R250, [R1+0x958] ;  /* 0x0009580001fa7983 */ /* 0x000f280000300800 */
[----:B------:R-:W4:Y:S04]  /*7a340*/  LDL.LU R249, [R1+0x558] ;  /* 0x0005580001f97983 */ /* 0x000f280000300800 */
[----:B------:R-:W4:Y:S04]  /*7a350*/  LDL.LU R252, [R1+0x11f8] ;  /* 0x0011f80001fc7983 */ /* 0x000f280000300800 */
[----:B------:R1:W-:Y:S04]  /*7a360*/  @P6 STG.E desc[UR4][R22.64], R230 ;  /* 0x000000e616006986 */ /* 0x0003e8000c101904 */
[----:B------:R-:W4:Y:S01]  /*7a370*/  LDL.LU R231, [R1+0x158] ;  /* 0x0001580001e77983 */ /* 0x000f220000300800 */
[----:B-1----:R-:W-:-:S03]  /*7a380*/  IMAD.WIDE R22, R20, 0x4, R4 ;  /* 0x0000000414167825 */ /* 0x002fc600078e0204 */
[----:B------:R-:W4:Y:S04]  /*7a390*/  LDL.LU R230, [R1+0xd4c] ;  /* 0x000d4c0001e67983 */ /* 0x000f280000300800 */
[----:B------:R1:W-:Y:S04]  /*7a3a0*/  @P0 STG.E desc[UR4][R22.64], R19 ;  /* 0x0000001316000986 */ /* 0x0003e8000c101904 */
[----:B-1----:R-:W4:Y:S01]  /*7a3b0*/  LDL.LU R19, [R1+0x1200] ;  /* 0x0012000001137983 */ /* 0x002f220000300800 */
[----:B------:R-:W-:-:S05]  /*7a3c0*/  IMAD.WIDE R22, R16, 0x4, R2 ;  /* 0x0000000410167825 */ /* 0x000fca00078e0202 */
[----:B------:R1:W-:Y:S02]  /*7a3d0*/  @P1 STG.E desc[UR4][R22.64], R18 ;  /* 0x0000001216001986 */ /* 0x0003e4000c101904 */
[----:B-1----:R-:W-:Y:S02]  /*7a3e0*/  IMAD.WIDE R22, R16, 0x4, R4 ;  /* 0x0000000410167825 */ /* 0x002fe400078e0204 */
[----:B------:R-:W4:Y:S04]  /*7a3f0*/  LDL.LU R18, [R1+0x95c] ;  /* 0x00095c0001127983 */ /* 0x000f280000300800 */
[----:B------:R-:W4:Y:S04]  /*7a400*/  LDL.LU R16, [R1+0x55c] ;  /* 0x00055c0001107983 */ /* 0x000f280000300800 */
[----:B------:R-:W4:Y:S01]  /*7a410*/  LDL.LU R20, [R1+0x11fc] ;  /* 0x0011fc0001147983 */ /* 0x000f220000300800 */
[----:B------:R-:W-:-:S13]  /*7a420*/  LOP3.LUT P1, RZ, R10, 0x4, RZ, 0xc0, !PT ;  /* 0x000000040aff7812 */ /* 0x000fda000782c0ff */
[----:B------:R1:W-:Y:S01]  /*7a430*/  @P1 STG.E desc[UR4][R22.64], R248 ;  /* 0x000000f816001986 */ /* 0x0003e2000c101904 */
[----:B------:R-:W-:Y:S02]  /*7a440*/  LOP3.LUT P1, RZ, R10, 0x2, RZ, 0xc0, !PT ;  /* 0x000000020aff7812 */ /* 0x000fe4000782c0ff */
[C---:B------:R-:W-:Y:S02]  /*7a450*/  LOP3.LUT P2, RZ, R15.reuse, 0x10, RZ, 0xc0, !PT ;  /* 0x000000100fff7812 */ /* 0x040fe4000784c0ff */
[C---:B------:R-:W-:Y:S02]  /*7a460*/  LOP3.LUT P3, RZ, R15.reuse, 0x20, RZ, 0xc0, !PT ;  /* 0x000000200fff7812 */ /* 0x040fe4000786c0ff */
[C---:B------:R-:W-:Y:S02]  /*7a470*/  LOP3.LUT P4, RZ, R15.reuse, 0x40, RZ, 0xc0, !PT ;  /* 0x000000400fff7812 */ /* 0x040fe4000788c0ff */
[C---:B------:R-:W-:Y:S02]  /*7a480*/  LOP3.LUT P5, RZ, R15.reuse, 0x80, RZ, 0xc0, !PT ;  /* 0x000000800fff7812 */ /* 0x040fe400078ac0ff */
[C---:B------:R-:W-:Y:S01]  /*7a490*/  LOP3.LUT P6, RZ, R15.reuse, 0x100, RZ, 0xc0, !PT ;  /* 0x000001000fff7812 */ /* 0x040fe200078cc0ff */
[----:B-1----:R-:W4:Y:S01]  /*7a4a0*/  LDL.LU R248, [R1+0x1c20] ;  /* 0x001c200001f87983 */ /* 0x002f220000300800 */
[----:B------:R-:W-:Y:S01]  /*7a4b0*/  LOP3.LUT P0, RZ, R15, 0x200, RZ, 0xc0, !PT ;  /* 0x000002000fff7812 */ /* 0x000fe2000780c0ff */
[----:B---3--:R-:W-:-:S05]  /*7a4c0*/  IMAD.WIDE R22, R14, 0x4, R2 ;  /* 0x000000040e167825 */ /* 0x008fca00078e0202 */
[----:B--2---:R1:W-:Y:S01]  /*7a4d0*/  @P1 STG.E desc[UR4][R22.64], R17 ;  /* 0x0000001116001986 */ /* 0x0043e2000c101904 */
[----:B------:R-:W-:Y:S01]  /*7a4e0*/  LOP3.LUT P1, RZ, R10, 0x1, RZ, 0xc0, !PT ;  /* 0x000000010aff7812 */ /* 0x000fe2000782c0ff */
[----:B-1----:R-:W-:Y:S02]  /*7a4f0*/  IMAD.WIDE R22, R14, 0x4, R4 ;  /* 0x000000040e167825 */ /* 0x002fe400078e0204 */
[----:B------:R-:W2:Y:S10]  /*7a500*/  LDL.LU R17, [R1+0x1c1c] ;  /* 0x001c1c0001117983 */ /* 0x000eb40000300800 */
        /* <DEDUP_REMOVED lines=27> */
[----:B------:R1:W-:Y:S04]  /*7a6c0*/  @P0 STG.E desc[UR4][R22.64], R16 ;  /* 0x0000001016000986 */ /* 0x0003e8000c101904 */
[----:B-1----:R-:W3:Y:S04]  /*7a6d0*/  LDL.LU R16, [R1+0x15c] ;  /* 0x00015c0001107983 */ /* 0x002ee80000300800 */
[----:B------:R-:W4:Y:S04]  /*7a6e0*/  LDL.LU R252, [R1+0xd50] ;  /* 0x000d500001fc7983 */ /* 0x000f280000300800 */
[----:B------:R-:W2:Y:S01]  /*7a6f0*/  LDL.LU R231, [R1+0x1204] ;  /* 0x0012040001e77983 */ /* 0x000ea20000300800 */
[----:B------:R-:W-:-:S03]  /*7a700*/  LOP3.LUT P4, RZ, R15, 0x400, RZ, 0xc0, !PT ;  /* 0x000004000fff7812 */ /* 0x000fc6000788c0ff */
[----:B------:R-:W4:Y:S04]  /*7a710*/  LDL.LU R230, [R1+0x960] ;  /* 0x0009600001e67983 */ /* 0x000f280000300800 */
[----:B------:R-:W4:Y:S04]  /*7a720*/  LDL.LU R19, [R1+0x560] ;  /* 0x0005600001137983 */ /* 0x000f280000300800 */
[----:B------:R-:W4:Y:S01]  /*7a730*/  LDL.LU R18, [R1+0x120c] ;  /* 0x00120c0001127983 */ /* 0x000f220000300800 */
[----:B------:R-:W-:Y:S01]  /*7a740*/  IMAD.WIDE R22, R20, 0x4, R4 ;  /* 0x0000000414167825 */ /* 0x000fe200078e0204 */
        /* <DEDUP_REMOVED lines=11> */
[----:B---3--:R1:W-:Y:S04]  /*7a800*/  @P4 STG.E desc[UR4][R22.64], R16 ;  /* 0x0000001016004986 */ /* 0x0083e8000c101904 */
[----:B-1----:R-:W3:Y:S04]  /*7a810*/  LDL.LU R16, [R1+0x160] ;  /* 0x0001600001107983 */ /* 0x002ee80000300800 */
        /* <DEDUP_REMOVED lines=19> */
[C---:B------:R-:W-:Y:S02]  /*7a950*/  LOP3.LUT P5, RZ, R15.reuse, 0x800, RZ, 0xc0, !PT ;  /* 0x000008000fff7812 */ /* 0x040fe400078ac0ff */
[----:B------:R-:W-:Y:S01]  /*7a960*/  LOP3.LUT P6, RZ, R15, 0x1000, RZ, 0xc0, !PT ;  /* 0x000010000fff7812 */ /* 0x000fe200078cc0ff */
[----:B--2---:R-:W-:Y:S01]  /*7a970*/  IMAD.WIDE R22, R231, 0x4, R2 ;  /* 0x00000004e7167825 */ /* 0x004fe200078e0202 */
[----:B------:R-:W2:Y:S05]  /*7a980*/  LDL.LU R249, [R1+0x121c] ;  /* 0x00121c0001f97983 */ /* 0x000eaa0000300800 */
[----:B------:R-:W-:-:S02]  /*7a990*/  @P1 LOP3.LUT R11, R11, 0x1000000, RZ, 0xfc, !PT ;  /* 0x010000000b0b1812 */ /* 0x000fc400078efcff */
[----:B------:R-:W-:Y:S02]  /*7a9a0*/  LOP3.LUT P1, RZ, R15, 0x10000, RZ, 0xc0, !PT ;  /* 0x000100000fff7812 */ /* 0x000fe4000782c0ff */
[----:B------:R-:W-:Y:S01]  /*7a9b0*/  LOP3.LUT R11, R11, 0xfdffffff, RZ, 0xc0, !PT ;  /* 0xfdffffff0b0b7812 */ /* 0x000fe200078ec0ff */
[----:B----4-:R1:W-:Y:S01]  /*7a9c0*/  @P5 STG.E desc[UR4][R22.64], R252 ;  /* 0x000000fc16005986 */ /* 0x0103e2000c101904 */
[----:B------:R-:W-:-:S09]  /*7a9d0*/  LOP3.LUT P0, RZ, R15, 0x2000, RZ, 0xc0, !PT ;  /* 0x000020000fff7812 */ /* 0x000fd2000780c0ff */
[----:B------:R-:W-:Y:S02]  /*7a9e0*/  @P1 LOP3.LUT R11, R11, 0x2000000, RZ, 0xfc, !PT ;  /* 0x020000000b0b1812 */ /* 0x000fe400078efcff */
[----:B------:R-:W-:Y:S01]  /*7a9f0*/  LOP3.LUT P1, RZ, R15, 0x8000, RZ, 0xc0, !PT ;  /* 0x000080000fff7812 */ /* 0x000fe2000782c0ff */
[----:B-1----:R-:W-:Y:S01]  /*7aa00*/  IMAD.WIDE R22, R231, 0x4, R4 ;  /* 0x00000004e7167825 */ /* 0x002fe200078e0204 */
[----:B------:R-:W-:Y:S01]  /*7aa10*/  LOP3.LUT R11, R11, 0xfbffffff, RZ, 0xc0, !PT ;  /* 0xfbffffff0b0b7812 */ /* 0x000fe200078ec0ff */
[----:B------:R-:W4:Y:S04]  /*7aa20*/  LDL.LU R252, [R1+0x96c] ;  /* 0x00096c0001fc7983 */ /* 0x000f280000300800 */
[----:B------:R1:W-:Y:S04]  /*7aa30*/  @P6 STG.E desc[UR4][R22.64], R230 ;  /* 0x000000e616006986 */ /* 0x0003e8000c101904 */
[----:B------:R-:W4:Y:S02]  /*7aa40*/  LDL.LU R231, [R1+0x56c] ;  /* 0x00056c0001e77983 */ /* 0x000f240000300800 */
[----:B------:R-:W-:-:S02]  /*7aa50*/  @P1 LOP3.LUT R11, R11, 0x4000000, RZ, 0xfc, !PT ;  /* 0x040000000b0b1812 */ /* 0x000fc400078efcff */
[----:B------:R-:W-:Y:S01]  /*7aa60*/  LOP3.LUT P1, RZ, R15, 0x4000, RZ, 0xc0, !PT ;  /* 0x000040000fff7812 */ /* 0x000fe2000782c0ff */
[----:B-1----:R-:W4:Y:S01]  /*7aa70*/  LDL.LU R230, [R1+0x1224] ;  /* 0x0012240001e67983 */ /* 0x002f220000300800 */
[----:B------:R-:W-:-:S05]  /*7aa80*/  IMAD.WIDE R22, R18, 0x4, R2 ;  /* 0x0000000412167825 */ /* 0x000fca00078e0202 */
[----:B------:R1:W-:Y:S02]  /*7aa90*/  @P0 STG.E desc[UR4][R22.64], R19 ;  /* 0x0000001316000986 */ /* 0x0003e4000c101904 */
[----:B-1----:R-:W-:Y:S02]  /*7aaa0*/  IMAD.WIDE R22, R18, 0x4, R4 ;  /* 0x0000000412167825 */ /* 0x002fe400078e0204 */
[----:B------:R-:W4:Y:S04]  /*7aab0*/  LDL.LU R19, [R1+0x16c] ;  /* 0x00016c0001137983 */ /* 0x000f280000300800 */
[----:B------:R-:W4:Y:S04]  /*7aac0*/  LDL.LU R18, [R1+0x1220] ;  /* 0x0012200001127983 */ /* 0x000f280000300800 */
[----:B---3--:R1:W-:Y:S04]  /*7aad0*/  @P1 STG.E desc[UR4][R22.64], R16 ;  /* 0x0000001016001986 */ /* 0x0083e8000c101904 */
[----:B-1----:R-:W3:Y:S01]  /*7aae0*/  LDL.LU R16, [R1+0x1c18] ;  /* 0x001c180001107983 */ /* 0x002ee20000300800 */
[----:B------:R-:W-:Y:S01]  /*7aaf0*/  LOP3.LUT P1, RZ, R11, 0x4000000, RZ, 0xc0, !PT ;  /* 0x040000000bff7812 */ /* 0x000fe2000782c0ff */
[----:B------:R-:W-:-:S12]  /*7ab00*/  IMAD.WIDE R22, R20, 0x4, R2 ;  /* 0x0000000414167825 */ /* 0x000fd800078e0202 */
[----:B------:R1:W-:Y:S02]  /*7ab10*/  @P1 STG.E desc[UR4][R22.64], R10 ;  /* 0x0000000a16001986 */ /* 0x0003e4000c101904 */
[----:B-1----:R-:W-:Y:S02]  /*7ab20*/  IMAD.WIDE R22, R20, 0x4, R4 ;  /* 0x0000000414167825 */ /* 0x002fe400078e0204 */
[----:B------:R-:W3:Y:S01]  /*7ab30*/  LDL.LU R20, [R1+0x970] ;  /* 0x0009700001147983 */ /* 0x000ee20000300800 */
        /* <DEDUP_REMOVED lines=23> */
[----:B--2---:R-:W-:-:S05]  /*7acb0*/  IMAD.WIDE R22, R249, 0x4, R2 ;  /* 0x00000004f9167825 */ /* 0x004fca00078e0202 */
[----:B------:R1:W-:Y:S01]  /*7acc0*/  @P2 STG.E desc[UR4][R22.64], R250 ;  /* 0x000000fa16002986 */ /* 0x0003e2000c101904 */
[----:B------:R-:W-:Y:S01]  /*7acd0*/  LOP3.LUT P5, RZ, R15, 0x4000000, RZ, 0xc0, !PT ;  /* 0x040000000fff7812 */ /* 0x000fe200078ac0ff */
[----:B-1----:R-:W-:-:S05]  /*7ace0*/  IMAD.WIDE R22, R249, 0x4, R4 ;  /* 0x00000004f9167825 */ /* 0x002fca00078e0204 */
[----:B----4-:R1:W-:Y:S01]  /*7acf0*/  @P3 STG.E desc[UR4][R22.64], R252 ;  /* 0x000000fc16003986 */ /* 0x0103e2000c101904 */
[----:B------:R-:W-:Y:S01]  /*7ad00*/  LOP3.LUT P6, RZ, R15, 0x8000000, RZ, 0xc0, !PT ;  /* 0x080000000fff7812 */ /* 0x000fe200078cc0ff */
[----:B-1----:R-:W-:-:S05]  /*7ad10*/  IMAD.WIDE R22, R230, 0x4, R2 ;  /* 0x00000004e6167825 */ /* 0x002fca00078e0202 */
[----:B------:R1:W-:Y:S02]  /*7ad20*/  @P4 STG.E desc[UR4][R22.64], R231 ;  /* 0x000000e716004986 */ /* 0x0003e4000c101904 */
[----:B-1----:R-:W-:-:S05]  /*7ad30*/  IMAD.WIDE R22, R230, 0x4, R4 ;  /* 0x00000004e6167825 */ /* 0x002fca00078e0204 */
[----:B------:R1:W-:Y:S02]  /*7ad40*/  @P5 STG.E desc[UR4][R22.64], R19 ;  /* 0x0000001316005986 */ /* 0x0003e4000c101904 */
[----:B-1----:R-:W-:-:S05]  /*7ad50*/  IMAD.WIDE R22, R18, 0x4, R2 ;  /* 0x0000000412167825 */ /* 0x002fca00078e0202 */
[----:B---3--:R1:W-:Y:S04]  /*7ad60*/  @P6 STG.E desc[UR4][R22.64], R16 ;  /* 0x0000001016006986 */ /* 0x0083e8000c101904 */
[----:B-1----:R-:W2:Y:S01]  /*7ad70*/  LDL.LU R16, [R1+0x1c14] ;  /* 0x001c140001107983 */ /* 0x002ea20000300800 */
[----:B------:R-:W-:-:S03]  /*7ad80*/  IMAD.WIDE R22, R18, 0x4, R4 ;  /* 0x0000000412167825 */ /* 0x000fc600078e0204 */
[----:B------:R-:W3:Y:S04]  /*7ad90*/  LDL.LU R19, [R1+0x574] ;  /* 0x0005740001137983 */ /* 0x000ee80000300800 */
[----:B------:R-:W4:Y:S04]  /*7ada0*/  LDL.LU R18, [R1+0x122c] ;  /* 0x00122c0001127983 */ /* 0x000f280000300800 */
[----:B------:R-:W3:Y:S04]  /*7adb0*/  LDL.LU R250, [R1+0x570] ;  /* 0x0005700001fa7983 */ /* 0x000ee80000300800 */
[----:B------:R-:W4:Y:S01]  /*7adc0*/  LDL.LU R249, [R1+0x1228] ;  /* 0x0012280001f97983 */ /* 0x000f220000300800 */
[----:B------:R-:W-:-:S03]  /*7add0*/  LOP3.LUT P0, RZ, R15, 0x10000000, RZ, 0xc0, !PT ;  /* 0x100000000fff7812 */ /* 0x000fc6000780c0ff */
[----:B------:R-:W3:Y:S04]  /*7ade0*/  LDL.LU R252, [R1+0x170] ;  /* 0x0001700001fc7983 */ /* 0x000ee80000300800 */
[----:B------:R-:W3:Y:S04]  /*7adf0*/  LDL.LU R231, [R1+0xd64] ;  /* 0x000d640001e77983 */ /* 0x000ee80000300800 */
[----:B------:R-:W3:Y:S04]  /*7ae00*/  LDL.LU R230, [R1+0x1230] ;  /* 0x0012300001e67983 */ /* 0x000ee80000300800 */
[----:B------:R1:W-:Y:S04]  /*7ae10*/  @P0 STG.E desc[UR4][R22.64], R20 ;  /* 0x0000001416000986 */ /* 0x0003e8000c101904 */
[----:B-1----:R-:W3:Y:S04]  /*7ae20*/  LDL.LU R20, [R1+0x974] ;  /* 0x0009740001147983 */ /* 0x002ee80000300800 */
[----:B------:R-:W3:Y:S01]  /*7ae30*/  LDL.LU R22, [R1+0x174] ;  /* 0x0001740001167983 */ /* 0x000ee20000300800 */
[----:B------:R-:W-:-:S03]  /*7ae40*/  LOP3.LUT R11, R11, 0xfffff7ff, RZ, 0xc0, !PT ;  /* 0xfffff7ff0b0b7812 */ /* 0x000fc600078ec0ff */
        /* <DEDUP_REMOVED lines=8> */
[----:B------:R-:W-:-:S03]  /*7aed0*/  LOP3.LUT P4, RZ, R15, 0x20000000, RZ, 0xc0, !PT ;  /* 0x200000000fff7812 */ /* 0x000fc6000788c0ff */
[----:B------:R-:W3:Y:S01]  /*7aee0*/  LDL.LU R166, [R1+0x97c] ;  /* 0x00097c0001a67983 */ /* 0x000ee20000300800 */
[C---:B------:R-:W-:Y:S02]  /*7aef0*/  LOP3.LUT P5, RZ, R15.reuse, 0x40000000, RZ, 0xc0, !PT ;  /* 0x400000000fff7812 */ /* 0x040fe400078ac0ff */
[----:B------:R-:W-:Y:S01]  /*7af00*/  LOP3.LUT P6, RZ, R15, 0x80000000, RZ, 0xc0, !PT ;  /* 0x800000000fff7812 */ /* 0x000fe200078cc0ff */
[----:B------:R-:W3:Y:S04]  /*7af10*/  LDL.LU R167, [R1+0x57c] ;  /* 0x00057c0001a77983 */ /* 0x000ee80000300800 */
[----:B------:R-:W3:Y:S01]  /*7af20*/  LDL.LU R251, [R1+0x1240] ;  /* 0x0012400001fb7983 */ /* 0x000ee20000300800 */
[----:B--2---:R-:W-:-:S13]  /*7af30*/  LOP3.LUT P1, RZ, R16, 0x200, RZ, 0xc0, !PT ;  /* 0x0000020010ff7812 */ /* 0x004fda000782c0ff */
        /* <DEDUP_REMOVED lines=15> */
[----:B----4-:R-:W-:-:S10]  /*7b030*/  IMAD.WIDE R14, R249, 0x4, R2 ;  /* 0x00000004f90e7825 */ /* 0x010fd400078e0202 */
[----:B------:R-:W-:Y:S02]  /*7b040*/  @P1 LOP3.LUT R11, R11, 0x10000, RZ, 0xfc, !PT ;  /* 0x000100000b0b1812 */ /* 0x000fe400078efcff */
[C---:B------:R-:W-:Y:S02]  /*7b050*/  LOP3.LUT P1, RZ, R16.reuse, 0x8, RZ, 0xc0, !PT ;  /* 0x0000000810ff7812 */ /* 0x040fe4000782c0ff */
[----:B------:R-:W-:Y:S01]  /*7b060*/  LOP3.LUT R11, R11, 0xfffdffff, RZ, 0xc0, !PT ;  /* 0xfffdffff0b0b7812 */ /* 0x000fe200078ec0ff */
[----:B---3--:R1:W-:Y:S01]  /*7b070*/  @P4 STG.E desc[UR4][R14.64], R250 ;  /* 0x000000fa0e004986 */ /* 0x0083e2000c101904 */
[----:B------:R-:W-:-:S09]  /*7b080*/  LOP3.LUT P0, RZ, R16, 0x1, RZ, 0xc0, !PT ;  /* 0x0000000110ff7812 */ /* 0x000fd2000780c0ff */
[----:B------:R-:W-:Y:S01]  /*7b090*/  @P1 LOP3.LUT R11, R11, 0x20000, RZ, 0xfc, !PT ;  /* 0x000200000b0b1812 */ /* 0x000fe200078efcff */
[----:B-1----:R-:W-:Y:S01]  /*7b0a0*/  IMAD.WIDE R14, R249, 0x4, R4 ;  /* 0x00000004f90e7825 */ /* 0x002fe200078e0204 */
[----:B------:R-:W-:Y:S01]  /*7b0b0*/  LOP3.LUT P1, RZ, R16, 0x4, RZ, 0xc0, !PT ;  /* 0x0000000410ff7812 */ /* 0x000fe2000782c0ff */
[----:B------:R-:W2:Y:S04]  /*7b0c0*/  LDL.LU R250, [R1+0x17c] ;  /* 0x00017c0001fa7983 */ /* 0x000ea80000300800 */
[----:B------:R1:W-:Y:S01]  /*7b0d0*/  @P5 STG.E desc[UR4][R14.64], R252 ;  /* 0x000000fc0e005986 */ /* 0x0003e2000c101904 */
[----:B------:R-:W-:Y:S01]  /*7b0e0*/  LOP3.LUT R11, R11, 0xfffbffff, RZ, 0xc0, !PT ;  /* 0xfffbffff0b0b7812 */ /* 0x000fe200078ec0ff */
[----:B-1----:R-:W-:Y:S02]  /*7b0f0*/  IMAD.WIDE R14, R230, 0x4, R2 ;  /* 0x00000004e60e7825 */ /* 0x002fe400078e0202 */
[----:B------:R-:W3:Y:S04]  /*7b100*/  LDL.LU R252, [R1+0x1248] ;  /* 0x0012480001fc7983 */ /* 0x000ee80000300800 */
[----:B------:R-:W-:Y:S01]  /*7b110*/  @P1 LOP3.LUT R11, R11, 0x40000, RZ, 0xfc, !PT ;  /* 0x000400000b0b1812 */ /* 0x000fe200078efcff */
[----:B------:R1:W-:Y:S04]  /*7b120*/  @P6 STG.E desc[UR4][R14.64], R231 ;  /* 0x000000e70e006986 */ /* 0x0003e8000c101904 */
[----:B------:R-:W4:Y:S01]  /*7b130*/  LDL.LU R249, [R1+0xd70] ;  /* 0x000d700001f97983 */ /* 0x000f220000300800 */
[----:B------:R-:W-:Y:S01]  /*7b140*/  LOP3.LUT P1, RZ, R16, 0x2, RZ, 0xc0, !PT ;  /* 0x0000000210ff7812 */ /* 0x000fe2000782c0ff */
[----:B-1----:R-:W-:-:S02]  /*7b150*/  IMAD.WIDE R14, R230, 0x4, R4 ;  /* 0x00000004e60e7825 */ /* 0x002fc400078e0204 */
[----:B------:R-:W4:Y:S04]  /*7b160*/  LDL.LU R231, [R1+0x980] ;  /* 0x0009800001e77983 */ /* 0x000f280000300800 */
[----:B------:R1:W-:Y:S04]  /*7b170*/  @P0 STG.E desc[UR4][R14.64], R20 ;  /* 0x000000140e000986 */ /* 0x0003e8000c101904 */
[----:B------:R-:W4:Y:S04]  /*7b180*/  LDL.LU R230, [R1+0x580] ;  /* 0x0005800001e67983 */ /* 0x000f280000300800 */
[----:B-1----:R-:W4:Y:S01]  /*7b190*/  LDL.LU R20, [R1+0x1244] ;  /* 0x0012440001147983 */ /* 0x002f220000300800 */
[----:B------:R-:W-:-:S05]  /*7b1a0*/  IMAD.WIDE R14, R18, 0x4, R2 ;  /* 0x00000004120e7825 */ /* 0x000fca00078e0202 */
[----:B------:R1:W-:Y:S02]  /*7b1b0*/  @P1 STG.E desc[UR4][R14.64], R19 ;  /* 0x000000130e001986 */ /* 0x0003e4000c101904 */
[----:B-1----:R-:W-:Y:S02]  /*7b1c0*/  IMAD.WIDE R14, R18, 0x4, R4 ;  /* 0x00000004120e7825 */ /* 0x002fe400078e0204 */
[----:B------:R-:W4:Y:S04]  /*7b1d0*/  LDL.LU R19, [R1+0x180] ;  /* 0x0001800001137983 */ /* 0x000f280000300800 */
        /* <DEDUP_REMOVED lines=26> */
[C---:B------:R-:W-:Y:S01]  /*7b380*/  LOP3.LUT P4, RZ, R16.reuse, 0x1000, RZ, 0xc0, !PT ;  /* 0x0000100010ff7812 */ /* 0x040fe2000788c0ff */
[----:B-1----:R-:W-:Y:S01]  /*7b390*/  IMAD.WIDE R14, R251, 0x4, R4 ;  /* 0x00000004fb0e7825 */ /* 0x002fe200078e0204 */
[C---:B------:R-:W-:Y:S02]  /*7b3a0*/  LOP3.LUT P5, RZ, R16.reuse, 0x2000, RZ, 0xc0, !PT ;  /* 0x0000200010ff7812 */ /* 0x040fe400078ac0ff */
[C---:B------:R-:W-:Y:S02]  /*7b3b0*/  LOP3.LUT P6, RZ, R16.reuse, 0x4000, RZ, 0xc0, !PT ;  /* 0x0000400010ff7812 */ /* 0x040fe400078cc0ff */
[----:B------:R-:W-:Y:S01]  /*7b3c0*/  LOP3.LUT P0, RZ, R16, 0x8000, RZ, 0xc0, !PT ;  /* 0x0000800010ff7812 */ /* 0x000fe2000780c0ff */
        /* <DEDUP_REMOVED lines=9> */
[----:B------:R1:W-:Y:S02]  /*7b460*/  @P6 STG.E desc[UR4][R14.64], R19 ;  /* 0x000000130e006986 */ /* 0x0003e4000c101904 */
[----:B-1----:R-:W-:-:S05]  /*7b470*/  IMAD.WIDE R14, R18, 0x4, R2 ;  /* 0x00000004120e7825 */ /* 0x002fca00078e0202 */
[----:B------:R1:W-:Y:S04]  /*7b480*/  @P0 STG.E desc[UR4][R14.64], R17 ;  /* 0x000000110e000986 */ /* 0x0003e8000c101904 */
[----:B-1----:R-:W3:Y:S04]  /*7b490*/  LDL.LU R17, [R1+0x1c10] ;  /* 0x001c100001117983 */ /* 0x002ee80000300800 */
[----:B------:R-:W4:Y:S04]  /*7b4a0*/  LDL.LU R249, [R1+0x984] ;  /* 0x0009840001f97983 */ /* 0x000f280000300800 */
[----:B------:R-:W2:Y:S04]  /*7b4b0*/  LDL.LU R250, [R1+0x584] ;  /* 0x0005840001fa7983 */ /* 0x000ea80000300800 */
[----:B------:R-:W3:Y:S01]  /*7b4c0*/  LDL.LU R20, [R1+0x1254] ;  /* 0x0012540001147983 */ /* 0x000ee20000300800 */
[----:B------:R-:W-:-:S02]  /*7b4d0*/  LOP3.LUT P1, RZ, R16, 0x10000000, RZ, 0xc0, !PT ;  /* 0x1000000010ff7812 */ /* 0x000fc4000782c0ff */
[----:B------:R-:W-:Y:S01]  /*7b4e0*/  LOP3.LUT R11, R11, 0xfffffff7, RZ, 0xc0, !PT ;  /* 0xfffffff70b0b7812 */ /* 0x000fe200078ec0ff */
[----:B------:R-:W2:Y:S01]  /*7b4f0*/  LDL.LU R252, [R1+0x184] ;  /* 0x0001840001fc7983 */ /* 0x000ea20000300800 */
[----:B------:R-:W-:Y:S01]  /*7b500*/  LOP3.LUT P4, RZ, R16, 0x10000, RZ, 0xc0, !PT ;  /* 0x0001000010ff7812 */ /* 0x000fe2000788c0ff */
[----:B------:R-:W-:Y:S02]  /*7b510*/  IMAD.WIDE R14, R18, 0x4, R4 ;  /* 0x00000004120e7825 */ /* 0x000fe400078e0204 */
[----:B------:R-:W2:Y:S04]  /*7b520*/  LDL.LU R231, [R1+0xd78] ;  /* 0x000d780001e77983 */ /* 0x000ea80000300800 */
[----:B------:R-:W2:Y:S02]  /*7b530*/  LDL.LU R19, [R1+0x588] ;  /* 0x0005880001137983 */ /* 0x000ea40000300800 */
[----:B------:R-:W-:-:S02]  /*7b540*/  @P1 LOP3.LUT R11, R11, 0x8, RZ, 0xfc, !PT ;  /* 0x000000080b0b1812 */ /* 0x000fc400078efcff */
[----:B------:R-:W-:Y:S01]  /*7b550*/  LOP3.LUT P1, RZ, R16, 0x8000000, RZ, 0xc0, !PT ;  /* 0x0800000010ff7812 */ /* 0x000fe2000782c0ff */
[----:B------:R-:W2:Y:S01]  /*7b560*/  LDL.LU R18, [R1+0x1258] ;  /* 0x0012580001127983 */ /* 0x000ea20000300800 */
[----:B------:R-:W-:-:S03]  /*7b570*/  LOP3.LUT R11, R11, 0xffffffef, RZ, 0xc0, !PT ;  /* 0xffffffef0b0b7812 */ /* 0x000fc600078ec0ff */
[----:B------:R-:W2:Y:S08]  /*7b580*/  LDL.LU R22, [R1+0x125c] ;  /* 0x00125c0001167983 */ /* 0x000eb00000300800 */
        /* <DEDUP_REMOVED lines=16> */
[C---:B------:R-:W-:Y:S02]  /*7b690*/  LOP3.LUT P1, RZ, R16.reuse, 0x200000, RZ, 0xc0, !PT ;  /* 0x0020000010ff7812 */ /* 0x040fe4000782c0ff */
[----:B------:R-:W-:Y:S02]  /*7b6a0*/  LOP3.LUT R11, R11, 0xfffffbff, RZ, 0xc0, !PT ;  /* 0xfffffbff0b0b7812 */ /* 0x000fe400078ec0ff */
[C---:B------:R-:W-:Y:S02]  /*7b6b0*/  LOP3.LUT P5, RZ, R16.reuse, 0x20000, RZ, 0xc0, !PT ;  /* 0x0002000010ff7812 */ /* 0x040fe400078ac0ff */
[C---:B------:R-:W-:Y:S02]  /*7b6c0*/  LOP3.LUT P6, RZ, R16.reuse, 0x40000, RZ, 0xc0, !PT ;  /* 0x0004000010ff7812 */ /* 0x040fe400078cc0ff */
[----:B------:R-:W-:-:S02]  /*7b6d0*/  LOP3.LUT P0, RZ, R16, 0x80000, RZ, 0xc0, !PT ;  /* 0x0008000010ff7812 */ /* 0x000fc4000780c0ff */
[C---:B------:R-:W-:Y:S02]  /*7b6e0*/  LOP3.LUT P2, RZ, R16.reuse, 0x20000000, RZ, 0xc0, !PT ;  /* 0x2000000010ff7812 */ /* 0x040fe4000784c0ff */
[C---:B------:R-:W-:Y:S02]  /*7b6f0*/  LOP3.LUT P3, RZ, R16.reuse, 0x40000000, RZ, 0xc0, !PT ;  /* 0x4000000010ff7812 */ /* 0x040fe4000786c0ff */
[----:B------:R-:W-:Y:S02]  /*7b700*/  @P1 LOP3.LUT R11, R11, 0x400, RZ, 0xfc, !PT ;  /* 0x000004000b0b1812 */ /* 0x000fe400078efcff */
[C---:B------:R-:W-:Y:S01]  /*7b710*/  LOP3.LUT P1, RZ, R16.reuse, 0x100000, RZ, 0xc0, !PT ;  /* 0x0010000010ff7812 */ /* 0x040fe2000782c0ff */
[----:B----4-:R1:W-:Y:S04]  /*7b720*/  @P4 STG.E desc[UR4][R14.64], R249 ;  /* 0x000000f90e004986 */ /* 0x0103e8000c101904 */
[----:B-1----:R-:W4:Y:S01]  /*7b730*/  LDL.LU R249, [R1+0x988] ;  /* 0x0009880001f97983 */ /* 0x002f220000300800 */
[----:B------:R-:W-:-:S03]  /*7b740*/  LOP3.LUT P4, RZ, R16, 0x80000000, RZ, 0xc0, !PT ;  /* 0x8000000010ff7812 */ /* 0x000fc6000788c0ff */
[----:B------:R-:W4:Y:S01]  /*7b750*/  LDL.LU R16, [R1+0x188] ;  /* 0x0001880001107983 */ /* 0x000f220000300800 */
[----:B---3--:R-:W-:-:S05]  /*7b760*/  IMAD.WIDE R14, R20, 0x4, R2 ;  /* 0x00000004140e7825 */ /* 0x008fca00078e0202 */
[----:B--2---:R1:W-:Y:S02]  /*7b770*/  @P5 STG.E desc[UR4][R14.64], R250 ;  /* 0x000000fa0e005986 */ /* 0x0043e4000c101904 */
[----:B-1----:R-:W-:Y:S02]  /*7b780*/  IMAD.WIDE R14, R20, 0x4, R4 ;  /* 0x00000004140e7825 */ /* 0x002fe400078e0204 */
[----:B------:R-:W2:Y:S04]  /*7b790*/  LDL.LU R20, [R1+0xd7c] ;  /* 0x000d7c0001147983 */ /* 0x000ea80000300800 */
[----:B------:R-:W3:Y:S04]  /*7b7a0*/  LDL.LU R23, [R1+0x98c] ;  /* 0x00098c0001177983 */ /* 0x000ee80000300800 */
[----:B------:R-:W3:Y:S04]  /*7b7b0*/  LDL.LU R10, [R1+0x58c] ;  /* 0x00058c00010a7983 */ /* 0x000ee80000300800 */
[----:B------:R-:W3:Y:S04]  /*7b7c0*/  LDL.LU R13, [R1+0x1264] ;  /* 0x00126400010d7983 */ /* 0x000ee80000300800 */
[----:B------:R-:W3:Y:S04]  /*7b7d0*/  LDL.LU R0, [R1+0x18c] ;  /* 0x00018c0001007983 */ /* 0x000ee80000300800 */
[----:B------:R-:W3:Y:S04]  /*7b7e0*/  LDL.LU R164, [R1+0xd80] ;  /* 0x000d800001a47983 */ /* 0x000ee80000300800 */
[----:B------:R1:W-:Y:S04]  /*7b7f0*/  @P6 STG.E desc[UR4][R14.64], R252 ;  /* 0x000000fc0e006986 */ /* 0x0003e8000c101904 */
[----:B------:R-:W3:Y:S04]  /*7b800*/  LDL.LU R165, [R1+0x1260] ;  /* 0x0012600001a57983 */ /* 0x000ee80000300800 */
[----:B------:R-:W3:Y:S01]  /*7b810*/  LDL.LU R228, [R1+0x990] ;  /* 0x0009900001e47983 */ /* 0x000ee20000300800 */
[----:B-1----:R-:W-:-:S03]  /*7b820*/  IMAD.WIDE R14, R230, 0x4, R2 ;  /* 0x00000004e60e7825 */ /* 0x002fc600078e0202 */
[----:B------:R-:W3:Y:S04]  /*7b830*/  LDL.LU R229, [R1+0x590] ;  /* 0x0005900001e57983 */ /* 0x000ee80000300800 */
[----:B------:R1:W-:Y:S04]  /*7b840*/  @P0 STG.E desc[UR4][R14.64], R231 ;  /* 0x000000e70e000986 */ /* 0x0003e8000c101904 */
[----:B------:R-:W3:Y:S04]  /*7b850*/  LDL.LU R166, [R1+0x1268] ;  /* 0x0012680001a67983 */ /* 0x000ee80000300800 */
[----:B------:R-:W3:Y:S01]  /*7b860*/  LDL.LU R167, [R1+0x190] ;  /* 0x0001900001a77983 */ /* 0x000ee20000300800 */
[----:B-1----:R-:W-:-:S03]  /*7b870*/  IMAD.WIDE R14, R230, 0x4, R4 ;  /* 0x00000004e60e7825 */ /* 0x002fc600078e0204 */
[----:B------:R-:W3:Y:S04]  /*7b880*/  LDL.LU R251, [R1+0xd84] ;  /* 0x000d840001fb7983 */ /* 0x000ee80000300800 */
[----:B------:R-:W3:Y:S04]  /*7b890*/  LDL.LU R250, [R1+0x126c] ;  /* 0x00126c0001fa7983 */ /* 0x000ee80000300800 */
[----:B------:R-:W3:Y:S04]  /*7b8a0*/  LDL.LU R252, [R1+0x994] ;  /* 0x0009940001fc7983 */ /* 0x000ee80000300800 */
[----:B------:R-:W3:Y:S04]  /*7b8b0*/  LDL.LU R231, [R1+0x594] ;  /* 0x0005940001e77983 */ /* 0x000ee80000300800 */
[----:B------:R-:W3:Y:S04]  /*7b8c0*/  LDL.LU R230, [R1+0x1270] ;  /* 0x0012700001e67983 */ /* 0x000ee80000300800 */
[----:B----4-:R1:W-:Y:S01]  /*7b8d0*/  @P1 STG.E desc[UR4][R14.64], R249 ;  /* 0x000000f90e001986 */ /* 0x0103e2000c101904 */
[----:B------:R-:W-:Y:S01]  /*7b8e0*/  LOP3.LUT P1, RZ, R11, 0x400, RZ, 0xc0, !PT ;  /* 0x000004000bff7812 */ /* 0x000fe2000782c0ff */
[----:B-1----:R-:W-:-:S02]  /*7b8f0*/  IMAD.WIDE R14, R18, 0x4, R2 ;  /* 0x00000004120e7825 */ /* 0x002fc400078e0202 */
[----:B------:R-:W4:Y:S10]  /*7b900*/  LDL.LU R249, [R1+0x1c0c] ;  /* 0x001c0c0001f97983 */ /* 0x000f340000300800 */
[----:B------:R1:W-:Y:S01]  /*7b910*/  @P1 STG.E desc[UR4][R14.64], R19 ;  /* 0x000000130e001986 */ /* 0x0003e2000c101904 */
[----:B------:R-:W-:Y:S01]  /*7b920*/  LOP3.LUT P1, RZ, R11, 0x200, RZ, 0xc0, !PT ;  /* 0x000002000bff7812 */ /* 0x000fe2000782c0ff */
[----:B-1----:R-:W-:-:S02]  /*7b930*/  IMAD.WIDE R14, R18, 0x4, R4 ;  /* 0x00000004120e7825 */ /* 0x002fc400078e0204 */
[----:B------:R-:W4:Y:S10]  /*7b940*/  LDL.LU R19, [R1+0x1c08] ;  /* 0x001c080001137983 */ /* 0x000f340000300800 */
[----:B------:R1:W-:Y:S01]  /*7b950*/  @P1 STG.E desc[UR4][R14.64], R16 ;  /* 0x000000100e001986 */ /* 0x0003e2000c101904 */
[----:B------:R-:W-:-:S03]  /*7b960*/  LOP3.LUT P1, RZ, R11, 0x100, RZ, 0xc0, !PT ;  /* 0x000001000bff7812 */ /* 0x000fc6000782c0ff */
[----:B------:R-:W4:Y:S01]  /*7b970*/  LDL.LU R18, [R1+0x1c04] ;  /* 0x001c040001127983 */ /* 0x000f220000300800 */
[----:B-1----:R-:W-:-:S09]  /*7b980*/  IMAD.WIDE R14, R22, 0x4, R2 ;  /* 0x00000004160e7825 */ /* 0x002fd200078e0202 */
[----:B--2---:R1:W-:Y:S04]  /*7b990*/  @P1 STG.E desc[UR4][R14.64], R20 ;  /* 0x000000140e001986 */ /* 0x0043e8000c101904 */
[----:B-1----:R-:W2:Y:S01]  /*7b9a0*/  LDL.LU R20, [R1+0x194] ;  /* 0x0001940001147983 */ /* 0x002ea20000300800 */
[----:B------:R-:W-:Y:S01]  /*7b9b0*/  LOP3.LUT P1, RZ, R11, 0x80, RZ, 0xc0, !PT ;  /* 0x000000800bff7812 */ /* 0x000fe2000782c0ff */
[----:B------:R-:W-:-:S12]  /*7b9c0*/  IMAD.WIDE R14, R22, 0x4, R4 ;  /* 0x00000004160e7825 */ /* 0x000fd800078e0204 */
[----:B---3--:R1:W-:Y:S01]  /*7b9d0*/  @P1 STG.E desc[UR4][R14.64], R23 ;  /* 0x000000170e001986 */ /* 0x0083e2000c101904 */
        /* <DEDUP_REMOVED lines=21> */
[----:B-1----:R-:W-:Y:S02]  /*7bb30*/  IMAD.WIDE R14, R250, 0x4, R4 ;  /* 0x00000004fa0e7825 */ /* 0x002fe400078e0204 */
[----:B------:R-:W3:Y:S04]  /*7bb40*/  LDL.LU R250, [R1+0xd8c] ;  /* 0x000d8c0001fa7983 */ /* 0x000ee80000300800 */
[----:B------:R1:W-:Y:S02]  /*7bb50*/  @P5 STG.E desc[UR4][R14.64], R252 ;  /* 0x000000fc0e005986 */ /* 0x0003e4000c101904 */
[----:B-1----:R-:W-:-:S05]  /*7bb60*/  IMAD.WIDE R14, R230, 0x4, R2 ;  /* 0x00000004e60e7825 */ /* 0x002fca00078e0202 */
[----:B------:R1:W-:Y:S02]  /*7bb70*/  @P6 STG.E desc[UR4][R14.64], R231 ;  /* 0x000000e70e006986 */ /* 0x0003e4000c101904 */
[----:B-1----:R-:W-:Y:S02]  /*7bb80*/  IMAD.WIDE R14, R230, 0x4, R4 ;  /* 0x00000004e60e7825 */ /* 0x002fe400078e0204 */
[----:B------:R-:W4:Y:S04]  /*7bb90*/  LDL.LU R230, [R1+0x127c] ;  /* 0x00127c0001e67983 */ /* 0x000f280000300800 */
[----:B------:R-:W3:Y:S04]  /*7bba0*/  LDL.LU R231, [R1+0x99c] ;  /* 0x00099c0001e77983 */ /* 0x000ee80000300800 */
        /* <DEDUP_REMOVED lines=32> */
[----:B------:R-:W4:Y:S01]  /*7bdb0*/  LDL.LU R165, [R1+0x1288] ;  /* 0x0012880001a57983 */ /* 0x000f220000300800 */
[----:B------:R-:W-:-:S02]  /*7bdc0*/  @P1 LOP3.LUT R12, R12, 0x80000000, RZ, 0xfc, !PT ;  /* 0x800000000c0c1812 */ /* 0x000fc400078efcff */
[----:B------:R-:W-:Y:S01]  /*7bdd0*/  LOP3.LUT P1, RZ, R17, 0x400, RZ, 0xc0, !PT ;  /* 0x0000040011ff7812 */ /* 0x000fe2000782c0ff */
[----:B------:R-:W4:Y:S01]  /*7bde0*/  LDL.LU R228, [R1+0xd94] ;  /* 0x000d940001e47983 */ /* 0x000f220000300800 */
        /* <DEDUP_REMOVED lines=8> */
[----:B------:R-:W-:Y:S01]  /*7be70*/  LOP3.LUT P0, RZ, R17, 0x40, RZ, 0xc0, !PT ;  /* 0x0000004011ff7812 */ /* 0x000fe2000780c0ff */
[----:B---3--:R1:W-:Y:S01]  /*7be80*/  @P5 STG.E desc[UR4][R14.64], R229 ;  /* 0x000000e50e005986 */ /* 0x0083e2000c101904 */
        /* <DEDUP_REMOVED lines=8> */
[----:B------:R1:W-:Y:S02]  /*7bf10*/  @P0 STG.E desc[UR4][R14.64], R251 ;  /* 0x000000fb0e000986 */ /* 0x0003e4000c101904 */
[----:B-1----:R-:W-:-:S02]  /*7bf20*/  IMAD.WIDE R14, R230, 0x4, R2 ;  /* 0x00000004e60e7825 */ /* 0x002fc400078e0202 */
[----:B------:R-:W3:Y:S04]  /*7bf30*/  LDL.LU R251, [R1+0x1294] ;  /* 0x0012940001fb7983 */ /* 0x000ee80000300800 */
[----:B------:R1:W-:Y:S01]  /*7bf40*/  @P1 STG.E desc[UR4][R14.64], R250 ;  /* 0x000000fa0e001986 */ /* 0x0003e2000c101904 */
[----:B------:R-:W-:-:S03]  /*7bf50*/  LOP3.LUT P1, RZ, R11, 0x4, RZ, 0xc0, !PT ;  /* 0x000000040bff7812 */ /* 0x000fc6000782c0ff */
[----:B------:R-:W3:Y:S01]  /*7bf60*/  LDL.LU R167, [R1+0x5a4] ;  /* 0x0005a40001a77983 */ /* 0x000ee20000300800 */
[----:B-1----:R-:W-:-:S03]  /*7bf70*/  IMAD.WIDE R14, R230, 0x4, R4 ;  /* 0x00000004e60e7825 */ /* 0x002fc600078e0204 */
[----:B------:R-:W3:Y:S06]  /*7bf80*/  LDL.LU R250, [R1+0x1a4] ;  /* 0x0001a40001fa7983 */ /* 0x000eec0000300800 */
[----:B------:R1:W-:Y:S01]  /*7bf90*/  @P1 STG.E desc[UR4][R14.64], R231 ;  /* 0x000000e70e001986 */ /* 0x0003e2000c101904 */
[----:B------:R-:W-:-:S03]  /*7bfa0*/  LOP3.LUT P1, RZ, R11, 0x2, RZ, 0xc0, !PT ;  /* 0x000000020bff7812 */ /* 0x000fc6000782c0ff */
[----:B------:R-:W3:Y:S01]  /*7bfb0*/  LDL.LU R230, [R1+0x1298] ;  /* 0x0012980001e67983 */ /* 0x000ee20000300800 */
[----:B-1----:R-:W-:-:S03]  /*7bfc0*/  IMAD.WIDE R14, R252, 0x4, R2 ;  /* 0x00000004fc0e7825 */ /* 0x002fc600078e0202 */
[----:B------:R-:W3:Y:S06]  /*7bfd0*/  LDL.LU R231, [R1+0xd98] ;  /* 0x000d980001e77983 */ /* 0x000eec0000300800 */
[----:B--2---:R1:W-:Y:S01]  /*7bfe0*/  @P1 STG.E desc[UR4][R14.64], R20 ;  /* 0x000000140e001986 */ /* 0x0043e2000c101904 */
[----:B------:R-:W-:Y:S01]  /*7bff0*/  LOP3.LUT P1, RZ, R11, 0x1, RZ, 0xc0, !PT ;  /* 0x000000010bff7812 */ /* 0x000fe2000782c0ff */
[----:B------:R-:W-:Y:S02]  /*7c000*/  IMAD.WIDE R10, R252, 0x4, R4 ;  /* 0x00000004fc0a7825 */ /* 0x000fe400078e0204 */
[----:B-1----:R-:W2:Y:S10]  /*7c010*/  LDL.LU R20, [R1+0x129c] ;  /* 0x00129c0001147983 */ /* 0x002eb40000300800 */
[----:B----4-:R1:W-:Y:S01]  /*7c020*/  @P1 STG.E desc[UR4][R10.64], R22 ;  /* 0x000000160a001986 */ /* 0x0103e2000c101904 */
[----:B------:R-:W-:-:S03]  /*7c030*/  LOP3.LUT P1, RZ, R12, 0x80000000, RZ, 0xc0, !PT ;  /* 0x800000000cff7812 */ /* 0x000fc6000782c0ff */
[----:B------:R-:W4:Y:S01]  /*7c040*/  LDL.LU R252, [R1+0x5a8] ;  /* 0x0005a80001fc7983 */ /* 0x000f220000300800 */
[----:B-1----:R-:W-:-:S09]  /*7c050*/  IMAD.WIDE R10, R13, 0x4, R2 ;  /* 0x000000040d0a7825 */ /* 0x002fd200078e0202 */
        /* <DEDUP_REMOVED lines=9> */
[----:B------:R1:W-:Y:S04]  /*7c0f0*/  @P1 STG.E desc[UR4][R10.64], R18 ;  /* 0x000000120a001986 */ /* 0x0003e8000c101904 */
[----:B-1----:R-:W2:Y:S01]  /*7c100*/  LDL.LU R18, [R1+0x1c00] ;  /* 0x001c000001127983 */ /* 0x002ea20000300800 */
[----:B------:R-:W-:Y:S02]  /*7c110*/  LOP3.LUT P1, RZ, R12, 0x8000000, RZ, 0xc0, !PT ;  /* 0x080000000cff7812 */ /* 0x000fe4000782c0ff */
[----:B------:R-:W-:Y:S01]  /*7c120*/  LOP3.LUT P2, RZ, R17, 0x10000, RZ, 0xc0, !PT ;  /* 0x0001000011ff7812 */ /* 0x000fe2000784c0ff */
[----:B---3--:R-:W-:Y:S01]  /*7c130*/  IMAD.WIDE R10, R229, 0x4, R2 ;  /* 0x00000004e50a7825 */ /* 0x008fe200078e0202 */
[C---:B------:R-:W-:Y:S02]  /*7c140*/  LOP3.LUT P3, RZ, R17.reuse, 0x20000, RZ, 0xc0, !PT ;  /* 0x0002000011ff7812 */ /* 0x040fe4000786c0ff */
[----:B------:R-:W-:-:S07]  /*7c150*/  LOP3.LUT P4, RZ, R17, 0x40000, RZ, 0xc0, !PT ;  /* 0x0004000011ff7812 */ /* 0x000fce000788c0ff */
        /* <DEDUP_REMOVED lines=9> */
[----:B-1----:R-:W-:-:S05]  /*7c1f0*/  IMAD.WIDE R10, R230, 0x4, R2 ;  /* 0x00000004e60a7825 */ /* 0x002fca00078e0202 */
[----:B------:R1:W-:Y:S02]  /*7c200*/  @P5 STG.E desc[UR4][R10.64], R231 ;  /* 0x000000e70a005986 */ /* 0x0003e4000c101904 */
[----:B-1----:R-:W-:Y:S02]  /*7c210*/  IMAD.WIDE R10, R230, 0x4, R4 ;  /* 0x00000004e60a7825 */ /* 0x002fe400078e0204 */
[----:B------:R-:W3:Y:S04]  /*7c220*/  LDL.LU R231, [R1+0x12a4] ;  /* 0x0012a40001e77983 */ /* 0x000ee80000300800 */
[----:B------:R-:W3:Y:S04]  /*7c230*/  LDL.LU R230, [R1+0x1ac] ;  /* 0x0001ac0001e67983 */ /* 0x000ee80000300800 */
[----:B--2---:R1:W-:Y:S04]  /*7c240*/  @P6 STG.E desc[UR4][R10.64], R18 ;  /* 0x000000120a006986 */ /* 0x0043e8000c101904 */
[----:B-1----:R-:W2:Y:S04]  /*7c250*/  LDL.LU R18, [R1+0x1bfc] ;  /* 0x001bfc0001127983 */ /* 0x002ea80000300800 */
[----:B------:R-:W3:Y:S04]  /*7c260*/  LDL.LU R166, [R1+0x1a8] ;  /* 0x0001a80001a67983 */ /* 0x000ee80000300800 */
[----:B------:R-:W3:Y:S04]  /*7c270*/  LDL.LU R167, [R1+0xd9c] ;  /* 0x000d9c0001a77983 */ /* 0x000ee80000300800 */
[----:B------:R-:W3:Y:S01]  /*7c280*/  LDL.LU R251, [R1+0x12a0] ;  /* 0x0012a00001fb7983 */ /* 0x000ee20000300800 */
[----:B------:R-:W-:-:S03]  /*7c290*/  LOP3.LUT P0, RZ, R17, 0x200000, RZ, 0xc0, !PT ;  /* 0x0020000011ff7812 */ /* 0x000fc6000780c0ff */
[----:B------:R-:W3:Y:S01]  /*7c2a0*/  LDL.LU R250, [R1+0x9ac] ;  /* 0x0009ac0001fa7983 */ /* 0x000ee20000300800 */
[----:B------:R-:W-:-:S09]  /*7c2b0*/  IMAD.WIDE R10, R20, 0x4, R2 ;  /* 0x00000004140a7825 */ /* 0x000fd200078e0202 */
[----:B----4-:R1:W-:Y:S04]  /*7c2c0*/  @P0 STG.E desc[UR4][R10.64], R252 ;  /* 0x000000fc0a000986 */ /* 0x0103e8000c101904 */
[----:B-1----:R-:W4:Y:S01]  /*7c2d0*/  LDL.LU R252, [R1+0x5ac] ;  /* 0x0005ac0001fc7983 */ /* 0x002f220000300800 */
[----:B------:R-:W-:Y:S01]  /*7c2e0*/  LOP3.LUT R12, R12, 0xfff7ffff, RZ, 0xc0, !PT ;  /* 0xfff7ffff0c0c7812 */ /* 0x000fe200078ec0ff */
[----:B------:R-:W-:Y:S02]  /*7c2f0*/  IMAD.WIDE R10, R20, 0x4, R4 ;  /* 0x00000004140a7825 */ /* 0x000fe400078e0204 */
[----:B------:R-:W4:Y:S01]  /*7c300*/  LDL.LU R20, [R1+0x12a8] ;  /* 0x0012a80001147983 */ /* 0x000f220000300800 */
[C---:B------:R-:W-:Y:S02]  /*7c310*/  LOP3.LUT P4, RZ, R17.reuse, 0x400000, RZ, 0xc0, !PT ;  /* 0x0040000011ff7812 */ /* 0x040fe4000788c0ff */
[----:B------:R-:W-:-:S02]  /*7c320*/  LOP3.LUT P5, RZ, R17, 0x800000, RZ, 0xc0, !PT ;  /* 0x0080000011ff7812 */ /* 0x000fc400078ac0ff */
[C---:B------:R-:W-:Y:S02]  /*7c330*/  LOP3.LUT P6, RZ, R17.reuse, 0x1000000, RZ, 0xc0, !PT ;  /* 0x0100000011ff7812 */ /* 0x040fe400078cc0ff */
[----:B------:R-:W-:Y:S02]  /*7c340*/  LOP3.LUT P0, RZ, R17, 0x2000000, RZ, 0xc0, !PT ;  /* 0x0200000011ff7812 */ /* 0x000fe4000780c0ff */
        /* <DEDUP_REMOVED lines=35> */
[----:B---3--:R1:W-:Y:S04]  /*7c580*/  @P4 STG.E desc[UR4][R10.64], R166 ;  /* 0x000000a60a004986 */ /* 0x0083e8000c101904 */
[----:B------:R-:W3:Y:S01]  /*7c590*/  LDL.LU R229, [R1+0xda8] ;  /* 0x000da80001e57983 */ /* 0x000ee20000300800 */
[----:B-1----:R-:W-:-:S03]  /*7c5a0*/  IMAD.WIDE R10, R251, 0x4, R2 ;  /* 0x00000004fb0a7825 */ /* 0x002fc600078e0202 */
[----:B------:R-:W3:Y:S04]  /*7c5b0*/  LDL.LU R166, [R1+0x12b8] ;  /* 0x0012b80001a67983 */ /* 0x000ee80000300800 */
[----:B------:R1:W-:Y:S02]  /*7c5c0*/  @P5 STG.E desc[UR4][R10.64], R167 ;  /* 0x000000a70a005986 */ /* 0x0003e4000c101904 */
[----:B-1----:R-:W-:Y:S02]  /*7c5d0*/  IMAD.WIDE R10, R251, 0x4, R4 ;  /* 0x00000004fb0a7825 */ /* 0x002fe400078e0204 */
[----:B------:R-:W3:Y:S04]  /*7c5e0*/  LDL.LU R167, [R1+0x9b8] ;  /* 0x0009b80001a77983 */ /* 0x000ee80000300800 */
[----:B------:R1:W-:Y:S04]  /*7c5f0*/  @P6 STG.E desc[UR4][R10.64], R250 ;  /* 0x000000fa0a006986 */ /* 0x0003e8000c101904 */
[----:B------:R-:W3:Y:S04]  /*7c600*/  LDL.LU R251, [R1+0x5b8] ;  /* 0x0005b80001fb7983 */ /* 0x000ee80000300800 */
[----:B-1----:R-:W3:Y:S01]  /*7c610*/  LDL.LU R250, [R1+0x12bc] ;  /* 0x0012bc0001fa7983 */ /* 0x002ee20000300800 */
[----:B------:R-:W-:-:S05]  /*7c620*/  IMAD.WIDE R10, R231, 0x4, R2 ;  /* 0x00000004e70a7825 */ /* 0x000fca00078e0202 */
[----:B----4-:R1:W-:Y:S02]  /*7c630*/  @P0 STG.E desc[UR4][R10.64], R252 ;  /* 0x000000fc0a000986 */ /* 0x0103e4000c101904 */
[----:B-1----:R-:W-:Y:S02]  /*7c640*/  IMAD.WIDE R10, R231, 0x4, R4 ;  /* 0x00000004e70a7825 */ /* 0x002fe400078e0204 */
[----:B------:R-:W4:Y:S04]  /*7c650*/  LDL.LU R252, [R1+0x1b8] ;  /* 0x0001b80001fc7983 */ /* 0x000f280000300800 */
[----:B------:R1:W-:Y:S04]  /*7c660*/  @P1 STG.E desc[UR4][R10.64], R230 ;  /* 0x000000e60a001986 */ /* 0x0003e8000c101904 */
[----:B------:R-:W4:Y:S04]  /*7c670*/  LDL.LU R231, [R1+0xdac] ;  /* 0x000dac0001e77983 */ /* 0x000f280000300800 */
[----:B-1----:R-:W4:Y:S01]  /*7c680*/  LDL.LU R230, [R1+0x12c0] ;  /* 0x0012c00001e67983 */ /* 0x002f220000300800 */
[----:B------:R-:W-:Y:S01]  /*7c690*/  LOP3.LUT P1, RZ, R12, 0x4000000, RZ, 0xc0, !PT ;  /* 0x040000000cff7812 */ /* 0x000fe2000782c0ff */
[----:B------:R-:W-:Y:S01]  /*7c6a0*/  IMAD.WIDE R10, R20, 0x4, R2 ;  /* 0x00000004140a7825 */ /* 0x000fe200078e0202 */
[----:B------:R-:W-:-:S02]  /*7c6b0*/  LOP3.LUT P2, RZ, R18, 0x8, RZ, 0xc0, !PT ;  /* 0x0000000812ff7812 */ /* 0x000fc4000784c0ff */
[C---:B------:R-:W-:Y:S02]  /*7c6c0*/  LOP3.LUT P3, RZ, R18.reuse, 0x10, RZ, 0xc0, !PT ;  /* 0x0000001012ff7812 */ /* 0x040fe4000786c0ff */
[C---:B------:R-:W-:Y:S02]  /*7c6d0*/  LOP3.LUT P4, RZ, R18.reuse, 0x20, RZ, 0xc0, !PT ;  /* 0x0000002012ff7812 */ /* 0x040fe4000788c0ff */
[C---:B------:R-:W-:Y:S02]  /*7c6e0*/  LOP3.LUT P5, RZ, R18.reuse, 0x40, RZ, 0xc0, !PT ;  /* 0x0000004012ff7812 */ /* 0x040fe400078ac0ff */
[----:B------:R-:W-:-:S03]  /*7c6f0*/  LOP3.LUT P6, RZ, R18, 0x80, RZ, 0xc0, !PT ;  /* 0x0000008012ff7812 */ /* 0x000fc600078cc0ff */
[----:B--2---:R1:W-:Y:S02]  /*7c700*/  @P1 STG.E desc[UR4][R10.64], R17 ;  /* 0x000000110a001986 */ /* 0x0043e4000c101904 */
        /* <DEDUP_REMOVED lines=22> */
[----:B---3--:R-:W-:-:S05]  /*7c870*/  IMAD.WIDE R10, R166, 0x4, R2 ;  /* 0x00000004a60a7825 */ /* 0x008fca00078e0202 */
[----:B------:R1:W-:Y:S02]  /*7c880*/  @P2 STG.E desc[UR4][R10.64], R229 ;  /* 0x000000e50a002986 */ /* 0x0003e4000c101904 */
[----:B-1----:R-:W-:Y:S02]  /*7c890*/  IMAD.WIDE R10, R166, 0x4, R4 ;  /* 0x00000004a60a7825 */ /* 0x002fe400078e0204 */
[----:B------:R-:W3:Y:S04]  /*7c8a0*/  LDL.LU R166, [R1+0x5bc] ;  /* 0x0005bc0001a67983 */ /* 0x000ee80000300800 */
[----:B------:R1:W-:Y:S02]  /*7c8b0*/  @P3 STG.E desc[UR4][R10.64], R167 ;  /* 0x000000a70a003986 */ /* 0x0003e4000c101904 */
[----:B-1----:R-:W-:-:S02]  /*7c8c0*/  IMAD.WIDE R10, R250, 0x4, R2 ;  /* 0x00000004fa0a7825 */ /* 0x002fc400078e0202 */
[----:B------:R-:W3:Y:S04]  /*7c8d0*/  LDL.LU R167, [R1+0x12c4] ;  /* 0x0012c40001a77983 */ /* 0x000ee80000300800 */
[----:B------:R1:W-:Y:S02]  /*7c8e0*/  @P4 STG.E desc[UR4][R10.64], R251 ;  /* 0x000000fb0a004986 */ /* 0x0003e4000c101904 */
[----:B-1----:R-:W-:Y:S02]  /*7c8f0*/  IMAD.WIDE R10, R250, 0x4, R4 ;  /* 0x00000004fa0a7825 */ /* 0x002fe400078e0204 */
[----:B------:R-:W3:Y:S04]  /*7c900*/  LDL.LU R251, [R1+0x1bc] ;  /* 0x0001bc0001fb7983 */ /* 0x000ee80000300800 */
[----:B----4-:R1:W-:Y:S04]  /*7c910*/  @P5 STG.E desc[UR4][R10.64], R252 ;  /* 0x000000fc0a005986 */ /* 0x0103e8000c101904 */
[----:B------:R-:W4:Y:S04]  /*7c920*/  LDL.LU R250, [R1+0xdb0] ;  /* 0x000db00001fa7983 */ /* 0x000f280000300800 */
[----:B-1----:R-:W4:Y:S01]  /*7c930*/  LDL.LU R252, [R1+0x12c8] ;  /* 0x0012c80001fc7983 */ /* 0x002f220000300800 */
[----:B------:R-:W-:-:S05]  /*7c940*/  IMAD.WIDE R10, R230, 0x4, R2 ;  /* 0x00000004e60a7825 */ /* 0x000fca00078e0202 */
[----:B------:R1:W-:Y:S04]  /*7c950*/  @P6 STG.E desc[UR4][R10.64], R231 ;  /* 0x000000e70a006986 */ /* 0x0003e8000c101904 */
[----:B-1----:R-:W4:Y:S01]  /*7c960*/  LDL.LU R231, [R1+0x9c0] ;  /* 0x0009c00001e77983 */ /* 0x002f220000300800 */
[----:B------:R-:W-:Y:S01]  /*7c970*/  LOP3.LUT P0, RZ, R18, 0x100, RZ, 0xc0, !PT ;  /* 0x0000010012ff7812 */ /* 0x000fe2000780c0ff */
[----:B------:R-:W-:Y:S02]  /*7c980*/  IMAD.WIDE R10, R230, 0x4, R4 ;  /* 0x00000004e60a7825 */ /* 0x000fe400078e0204 */
[----:B------:R-:W4:Y:S10]  /*7c990*/  LDL.LU R230, [R1+0x5c0] ;  /* 0x0005c00001e67983 */ /* 0x000f340000300800 */
[----:B--2---:R1:W-:Y:S04]  /*7c9a0*/  @P0 STG.E desc[UR4][R10.64], R20 ;  /* 0x000000140a000986 */ /* 0x0043e8000c101904 */
[----:B-1----:R-:W2:Y:S04]  /*7c9b0*/  LDL.LU R20, [R1+0x12cc] ;  /* 0x0012cc0001147983 */ /* 0x002ea80000300800 */
        /* <DEDUP_REMOVED lines=9> */
[----:B------:R-:W-:-:S03]  /*7ca50*/  LOP3.LUT P4, RZ, R18, 0x200, RZ, 0xc0, !PT ;  /* 0x0000020012ff7812 */ /* 0x000fc6000788c0ff */
[----:B------:R-:W2:Y:S01]  /*7ca60*/  LDL.LU R165, [R1+0x9c8] ;  /* 0x0009c80001a57983 */ /* 0x000ea20000300800 */
[----:B------:R-:W-:-:S03]  /*7ca70*/  LOP3.LUT P5, RZ, R18, 0x400, RZ, 0xc0, !PT ;  /* 0x0000040012ff7812 */ /* 0x000fc600078ac0ff */
[----:B------:R-:W2:Y:S04]  /*7ca80*/  LDL.LU R228, [R1+0x5c8] ;  /* 0x0005c80001e47983 */ /* 0x000ea80000300800 */
[----:B------:R-:W2:Y:S01]  /*7ca90*/  LDL.LU R229, [R1+0x12dc] ;  /* 0x0012dc0001e57983 */ /* 0x000ea20000300800 */
[C---:B------:R-:W-:Y:S02]  /*7caa0*/  LOP3.LUT P6, RZ, R18.reuse, 0x800, RZ, 0xc0, !PT ;  /* 0x0000080012ff7812 */ /* 0x040fe400078cc0ff */
[C---:B------:R-:W-:Y:S02]  /*7cab0*/  LOP3.LUT P0, RZ, R18.reuse, 0x1000, RZ, 0xc0, !PT ;  /* 0x0000100012ff7812 */ /* 0x040fe4000780c0ff */
        /* <DEDUP_REMOVED lines=8> */
[----:B------:R1:W-:Y:S02]  /*7cb40*/  @P4 STG.E desc[UR4][R10.64], R166 ;  /* 0x000000a60a004986 */ /* 0x0003e4000c101904 */
[----:B-1----:R-:W-:Y:S02]  /*7cb50*/  IMAD.WIDE R10, R167, 0x4, R4 ;  /* 0x00000004a70a7825 */ /* 0x002fe400078e0204 */
[----:B------:R-:W3:Y:S04]  /*7cb60*/  LDL.LU R166, [R1+0x1c8] ;  /* 0x0001c80001a67983 */ /* 0x000ee80000300800 */
[----:B------:R4:W-:Y:S02]  /*7cb70*/  @P5 STG.E desc[UR4][R10.64], R251 ;  /* 0x000000fb0a005986 */ /* 0x0009e4000c101904 */
[----:B----4-:R-:W-:-:S02]  /*7cb80*/  IMAD.WIDE R10, R252, 0x4, R2 ;  /* 0x00000004fc0a7825 */ /* 0x010fc400078e0202 */
[----:B------:R-:W4:Y:S04]  /*7cb90*/  LDL.LU R251, [R1+0x12e0] ;  /* 0x0012e00001fb7983 */ /* 0x000f280000300800 */
[----:B------:R1:W-:Y:S04]  /*7cba0*/  @P6 STG.E desc[UR4][R10.64], R250 ;  /* 0x000000fa0a006986 */ /* 0x0003e8000c101904 */
[----:B------:R-:W4:Y:S01]  /*7cbb0*/  LDL.LU R167, [R1+0xdbc] ;  /* 0x000dbc0001a77983 */ /* 0x000f220000300800 */
[----:B-1----:R-:W-:-:S03]  /*7cbc0*/  IMAD.WIDE R10, R252, 0x4, R4 ;  /* 0x00000004fc0a7825 */ /* 0x002fc600078e0204 */
[----:B------:R-:W4:Y:S04]  /*7cbd0*/  LDL.LU R250, [R1+0x9cc] ;  /* 0x0009cc0001fa7983 */ /* 0x000f280000300800 */
[----:B------:R1:W-:Y:S04]  /*7cbe0*/  @P0 STG.E desc[UR4][R10.64], R231 ;  /* 0x000000e70a000986 */ /* 0x0003e8000c101904 */
[----:B------:R-:W4:Y:S04]  /*7cbf0*/  LDL.LU R252, [R1+0x5cc] ;  /* 0x0005cc0001fc7983 */ /* 0x000f280000300800 */
[----:B-1----:R-:W4:Y:S01]  /*7cc00*/  LDL.LU R231, [R1+0x12e4] ;  /* 0x0012e40001e77983 */ /* 0x002f220000300800 */
[----:B------:R-:W-:-:S04]  /*7cc10*/  LOP3.LUT R12, R12, 0xffffdfff, RZ, 0xc0, !PT ;  /* 0xffffdfff0c0c7812 */ /* 0x000fc800078ec0ff */
        /* <DEDUP_REMOVED lines=17> */
[----:B--2---:R-:W-:-:S12]  /*7cd30*/  IMAD.WIDE R10, R20, 0x4, R2 ;  /* 0x00000004140a7825 */ /* 0x004fd800078e0202 */
[----:B------:R1:W-:Y:S02]  /*7cd40*/  @P1 STG.E desc[UR4][R10.64], R230 ;  /* 0x000000e60a001986 */ /* 0x0003e4000c101904 */
[----:B-1----:R-:W-:Y:S02]  /*7cd50*/  IMAD.WIDE R10, R20, 0x4, R4 ;  /* 0x00000004140a7825 */ /* 0x002fe400078e0204 */
[----:B------:R-:W2:Y:S04]  /*7cd60*/  LDL.LU R230, [R1+0xdc0] ;  /* 0x000dc00001e67983 */ /* 0x000ea80000300800 */
        /* <DEDUP_REMOVED lines=30> */
[----:B----4-:R-:W-:-:S05]  /*7cf50*/  IMAD.WIDE R10, R251, 0x4, R2 ;  /* 0x00000004fb0a7825 */ /* 0x010fca00078e0202 */
[----:B------:R1:W-:Y:S01]  /*7cf60*/  @P3 STG.E desc[UR4][R10.64], R167 ;  /* 0x000000a70a003986 */ /* 0x0003e2000c101904 */
[----:B------:R-:W-:Y:S01]  /*7cf70*/  LOP3.LUT P6, RZ, R18, 0x4000000, RZ, 0xc0, !PT ;  /* 0x0400000012ff7812 */ /* 0x000fe200078cc0ff */
        /* <DEDUP_REMOVED lines=8> */
[----:B------:R-:W4:Y:S04]  /*7d000*/  LDL.LU R228, [R1+0x9d0] ;  /* 0x0009d00001e47983 */ /* 0x000f280000300800 */
[----:B------:R-:W4:Y:S04]  /*7d010*/  LDL.LU R229, [R1+0x5d0] ;  /* 0x0005d00001e57983 */ /* 0x000f280000300800 */
[----:B------:R-:W4:Y:S04]  /*7d020*/  LDL.LU R166, [R1+0x12ec] ;  /* 0x0012ec0001a67983 */ /* 0x000f280000300800 */
[----:B------:R-:W4:Y:S01]  /*7d030*/  LDL.LU R167, [R1+0x1d0] ;  /* 0x0001d00001a77983 */ /* 0x000f220000300800 */
[----:B------:R-:W-:-:S03]  /*7d040*/  LOP3.LUT P0, RZ, R18, 0x8000000, RZ, 0xc0, !PT ;  /* 0x0800000012ff7812 */ /* 0x000fc6000780c0ff */
[----:B------:R-:W4:Y:S04]  /*7d050*/  LDL.LU R252, [R1+0xdc4] ;  /* 0x000dc40001fc7983 */ /* 0x000f280000300800 */
[----:B------:R-:W4:Y:S04]  /*7d060*/  LDL.LU R250, [R1+0x9d4] ;  /* 0x0009d40001fa7983 */ /* 0x000f280000300800 */
[----:B------:R-:W4:Y:S01]  /*7d070*/  LDL.LU R251, [R1+0x5d4] ;  /* 0x0005d40001fb7983 */ /* 0x000f220000300800 */
[----:B--2---:R-:W-:-:S05]  /*7d080*/  IMAD.WIDE R10, R20, 0x4, R2 ;  /* 0x00000004140a7825 */ /* 0x004fca00078e0202 */
[----:B------:R1:W-:Y:S04]  /*7d090*/  @P0 STG.E desc[UR4][R10.64], R230 ;  /* 0x000000e60a000986 */ /* 0x0003e8000c101904 */
[----:B-1----:R-:W2:Y:S01]  /*7d0a0*/  LDL.LU R230, [R1+0x12f4] ;  /* 0x0012f40001e67983 */ /* 0x002ea20000300800 */
[----:B------:R-:W-:-:S03]  /*7d0b0*/  IMAD.WIDE R10, R20, 0x4, R4 ;  /* 0x00000004140a7825 */ /* 0x000fc600078e0204 */
[----:B------:R-:W2:Y:S01]  /*7d0c0*/  LDL.LU R20, [R1+0x1d4] ;  /* 0x0001d40001147983 */ /* 0x000ea20000300800 */
[----:B------:R-:W-:-:S03]  /*7d0d0*/  LOP3.LUT R12, R12, 0xfffffff7, RZ, 0xc0, !PT ;  /* 0xfffffff70c0c7812 */ /* 0x000fc600078ec0ff */
[----:B------:R-:W2:Y:S01]  /*7d0e0*/  LDL.LU R17, [R1+0x12f8] ;  /* 0x0012f80001117983 */ /* 0x000ea20000300800 */
[C---:B------:R-:W-:Y:S02]  /*7d0f0*/  LOP3.LUT P4, RZ, R18.reuse, 0x10000000, RZ, 0xc0, !PT ;  /* 0x1000000012ff7812 */ /* 0x040fe4000788c0ff */
[C---:B------:R-:W-:Y:S02]  /*7d100*/  LOP3.LUT P5, RZ, R18.reuse, 0x20000000, RZ, 0xc0, !PT ;  /* 0x2000000012ff7812 */ /* 0x040fe400078ac0ff */
[C---:B------:R-:W-:Y:S02]  /*7d110*/  LOP3.LUT P6, RZ, R18.reuse, 0x40000000, RZ, 0xc0, !PT ;  /* 0x4000000012ff7812 */ /* 0x040fe400078cc0ff */
        /* <DEDUP_REMOVED lines=11> */
[----:B---3--:R-:W-:-:S13]  /*7d1d0*/  LOP3.LUT P1, RZ, R19, 0x100, RZ, 0xc0, !PT ;  /* 0x0000010013ff7812 */ /* 0x008fda000782c0ff */
        /* <DEDUP_REMOVED lines=18> */
[----:B----4-:R1:W-:Y:S10]  /*7d300*/  @P4 STG.E desc[UR4][R10.64], R228 ;  /* 0x000000e40a004986 */ /* 0x0103f4000c101904 */
[----:B------:R-:W-:-:S02]  /*7d310*/  @P1 LOP3.LUT R12, R12, 0x200, RZ, 0xfc, !PT ;  /* 0x000002000c0c1812 */ /* 0x000fc400078efcff */
[----:B------:R-:W-:Y:S01]  /*7d320*/  LOP3.LUT P1, RZ, R19, 0x2, RZ, 0xc0, !PT ;  /* 0x0000000213ff7812 */ /* 0x000fe2000782c0ff */
[----:B-1----:R-:W-:Y:S01]  /*7d330*/  IMAD.WIDE R10, R166, 0x4, R2 ;  /* 0x00000004a60a7825 */ /* 0x002fe200078e0202 */
[----:B------:R-:W-:Y:S01]  /*7d340*/  LOP3.LUT R12, R12, 0xfffffbff, RZ, 0xc0, !PT ;  /* 0xfffffbff0c0c7812 */ /* 0x000fe200078ec0ff */
[----:B------:R-:W3:Y:S04]  /*7d350*/  LDL.LU R228, [R1+0x1dc] ;  /* 0x0001dc0001e47983 */ /* 0x000ee80000300800 */
[----:B------:R1:W-:Y:S06]  /*7d360*/  @P5 STG.E desc[UR4][R10.64], R229 ;  /* 0x000000e50a005986 */ /* 0x0003ec000c101904 */
[----:B------:R-:W-:-:S02]  /*7d370*/  @P1 LOP3.LUT R12, R12, 0x400, RZ, 0xfc, !PT ;  /* 0x000004000c0c1812 */ /* 0x000fc400078efcff */
[----:B------:R-:W-:Y:S01]  /*7d380*/  LOP3.LUT P1, RZ, R19, 0x1, RZ, 0xc0, !PT ;  /* 0x0000000113ff7812 */ /* 0x000fe2000782c0ff */
[----:B-1----:R-:W-:Y:S01]  /*7d390*/  IMAD.WIDE R10, R166, 0x4, R4 ;  /* 0x00000004a60a7825 */ /* 0x002fe200078e0204 */
[----:B------:R-:W4:Y:S04]  /*7d3a0*/  LDL.LU R229, [R1+0xdd0] ;  /* 0x000dd00001e57983 */ /* 0x000f280000300800 */
[----:B------:R1:W-:Y:S04]  /*7d3b0*/  @P6 STG.E desc[UR4][R10.64], R167 ;  /* 0x000000a70a006986 */ /* 0x0003e8000c101904 */
[----:B------:R-:W4:Y:S01]  /*7d3c0*/  LDL.LU R166, [R1+0x1308] ;  /* 0x0013080001a67983 */ /* 0x000f220000300800 */
        /* <DEDUP_REMOVED lines=8> */
[----:B--2---:R-:W-:-:S03]  /*7d450*/  IMAD.WIDE R10, R230, 0x4, R2 ;  /* 0x00000004e60a7825 */ /* 0x004fc600078e0202 */
[----:B------:R-:W2:Y:S06]  /*7d460*/  LDL.LU R250, [R1+0x1bf4] ;  /* 0x001bf40001fa7983 */ /* 0x000eac0000300800 */
[----:B------:R1:W-:Y:S01]  /*7d470*/  @P1 STG.E desc[UR4][R10.64], R251 ;  /* 0x000000fb0a001986 */ /* 0x0003e2000c101904 */
[----:B------:R-:W-:Y:S01]  /*7d480*/  LOP3.LUT P1, RZ, R12, 0x200, RZ, 0xc0, !PT ;  /* 0x000002000cff7812 */ /* 0x000fe2000782c0ff */
[----:B-1----:R-:W-:Y:S02]  /*7d490*/  IMAD.WIDE R10, R230, 0x4, R4 ;  /* 0x00000004e60a7825 */ /* 0x002fe400078e0204 */
[----:B------:R-:W2:Y:S04]  /*7d4a0*/  LDL.LU R251, [R1+0x1bf0] ;  /* 0x001bf00001fb7983 */ /* 0x000ea80000300800 */
[----:B------:R-:W2:Y:S06]  /*7d4b0*/  LDL.LU R230, [R1+0x1bec] ;  /* 0x001bec0001e67983 */ /* 0x000eac0000300800 */
[----:B------:R1:W-:Y:S04]  /*7d4c0*/  @P1 STG.E desc[UR4][R10.64], R20 ;  /* 0x000000140a001986 */ /* 0x0003e8000c101904 */
[----:B-1----:R-:W2:Y:S01]  /*7d4d0*/  LDL.LU R20, [R1+0x1be8] ;  /* 0x001be80001147983 */ /* 0x002ea20000300800 */
        /* <DEDUP_REMOVED lines=24> */
[----:B-1----:R-:W-:Y:S01]  /*7d660*/  IMAD.WIDE R10, R165, 0x4, R4 ;  /* 0x00000004a50a7825 */ /* 0x002fe200078e0204 */
[C---:B------:R-:W-:Y:S02]  /*7d670*/  LOP3.LUT P6, RZ, R19.reuse, 0x2000, RZ, 0xc0, !PT ;  /* 0x0000200013ff7812 */ /* 0x040fe400078cc0ff */
[----:B------:R-:W-:Y:S02]  /*7d680*/  LOP3.LUT P0, RZ, R19, 0x4000, RZ, 0xc0, !PT ;  /* 0x0000400013ff7812 */ /* 0x000fe4000780c0ff */
[----:B---3--:R4:W-:Y:S02]  /*7d690*/  @P3 STG.E desc[UR4][R10.64], R228 ;  /* 0x000000e40a003986 */ /* 0x0089e4000c101904 */
[----:B----4-:R-:W-:-:S05]  /*7d6a0*/  IMAD.WIDE R10, R166, 0x4, R2 ;  /* 0x00000004a60a7825 */ /* 0x010fca00078e0202 */
        /* <DEDUP_REMOVED lines=8> */
[----:B------:R-:W4:Y:S04]  /*7d730*/  LDL.LU R229, [R1+0x1318] ;  /* 0x0013180001e57983 */ /* 0x000f280000300800 */
[----:B--2---:R1:W-:Y:S04]  /*7d740*/  @P0 STG.E desc[UR4][R10.64], R20 ;  /* 0x000000140a000986 */ /* 0x0043e8000c101904 */
[----:B-1----:R-:W2:Y:S04]  /*7d750*/  LDL.LU R20, [R1+0x1be4] ;  /* 0x001be40001147983 */ /* 0x002ea80000300800 */
[----:B------:R-:W4:Y:S04]  /*7d760*/  LDL.LU R252, [R1+0xdd4] ;  /* 0x000dd40001fc7983 */ /* 0x000f280000300800 */
[----:B------:R-:W4:Y:S04]  /*7d770*/  LDL.LU R0, [R1+0x9e4] ;  /* 0x0009e40001007983 */ /* 0x000f280000300800 */
[----:B------:R-:W4:Y:S04]  /*7d780*/  LDL.LU R165, [R1+0x5e4] ;  /* 0x0005e40001a57983 */ /* 0x000f280000300800 */
[----:B------:R-:W4:Y:S01]  /*7d790*/  LDL.LU R167, [R1+0x1314] ;  /* 0x0013140001a77983 */ /* 0x000f220000300800 */
[----:B------:R-:W-:-:S03]  /*7d7a0*/  LOP3.LUT P0, RZ, R19, 0x8000000, RZ, 0xc0, !PT ;  /* 0x0800000013ff7812 */ /* 0x000fc6000780c0ff */
[----:B------:R-:W4:Y:S01]  /*7d7b0*/  LDL.LU R164, [R1+0x1e4] ;  /* 0x0001e40001a47983 */ /* 0x000f220000300800 */
[C---:B------:R-:W-:Y:S02]  /*7d7c0*/  LOP3.LUT P2, RZ, R19.reuse, 0x8000, RZ, 0xc0, !PT ;  /* 0x0000800013ff7812 */ /* 0x040fe4000784c0ff */
[C---:B------:R-:W-:Y:S02]  /*7d7d0*/  LOP3.LUT P5, RZ, R19.reuse, 0x80000, RZ, 0xc0, !PT ;  /* 0x0008000013ff7812 */ /* 0x040fe400078ac0ff */
[C---:B------:R-:W-:Y:S02]  /*7d7e0*/  LOP3.LUT P6, RZ, R19.reuse, 0x400000, RZ, 0xc0, !PT ;  /* 0x0040000013ff7812 */ /* 0x040fe400078cc0ff */
[----:B------:R-:W-:Y:S02]  /*7d7f0*/  LOP3.LUT R12, R12, 0xfffffffb, RZ, 0xc0, !PT ;  /* 0xfffffffb0c0c7812 */ /* 0x000fe400078ec0ff */
[----:B------:R-:W-:-:S07]  /*7d800*/  LOP3.LUT P3, RZ, R19, 0x10000, RZ, 0xc0, !PT ;  /* 0x0001000013ff7812 */ /* 0x000fce000786c0ff */
[----:B------:R-:W-:-:S04]  /*7d810*/  @P5 LOP3.LUT R12, R12, 0x4, RZ, 0xfc, !PT ;  /* 0x000000040c0c5812 */ /* 0x000fc800078efcff */
[----:B------:R-:W-:Y:S02]  /*7d820*/  LOP3.LUT R12, R12, 0xfffffffe, RZ, 0xc0, !PT ;  /* 0xfffffffe0c0c7812 */ /* 0x000fe400078ec0ff */
[C---:B------:R-:W-:Y:S02]  /*7d830*/  LOP3.LUT P4, RZ, R19.reuse, 0x20000, RZ, 0xc0, !PT ;  /* 0x0002000013ff7812 */ /* 0x040fe4000788c0ff */
[----:B------:R-:W-:Y:S02]  /*7d840*/  @P6 LOP3.LUT R12, R12, 0x1, RZ, 0xfc, !PT ;  /* 0x000000010c0c6812 */ /* 0x000fe400078efcff */
[C---:B------:R-:W-:Y:S02]  /*7d850*/  LOP3.LUT P6, RZ, R19.reuse, 0x200000, RZ, 0xc0, !PT ;  /* 0x0020000013ff7812 */ /* 0x040fe400078cc0ff */
[----:B------:R-:W-:Y:S02]  /*7d860*/  LOP3.LUT R12, R12, 0xfffffffd, RZ, 0xc0, !PT ;  /* 0xfffffffd0c0c7812 */ /* 0x000fe400078ec0ff */
[----:B------:R-:W-:-:S02]  /*7d870*/  LOP3.LUT P5, RZ, R19, 0x40000, RZ, 0xc0, !PT ;  /* 0x0004000013ff7812 */ /* 0x000fc400078ac0ff */
[----:B------:R-:W-:-:S07]  /*7d880*/  LOP3.LUT P1, RZ, R19, 0x10000000, RZ, 0xc0, !PT ;  /* 0x1000000013ff7812 */ /* 0x000fce000782c0ff */
[----:B------:R-:W-:Y:S02]  /*7d890*/  @P6 LOP3.LUT R12, R12, 0x2, RZ, 0xfc, !PT ;  /* 0x000000020c0c6812 */ /* 0x000fe400078efcff */
[----:B------:R-:W-:Y:S01]  /*7d8a0*/  LOP3.LUT P6, RZ, R19, 0x100000, RZ, 0xc0, !PT ;  /* 0x0010000013ff7812 */ /* 0x000fe200078cc0ff */
[----:B---3--:R-:W-:Y:S01]  /*7d8b0*/  IMAD.WIDE R10, R231, 0x4, R2 ;  /* 0x00000004e70a7825 */ /* 0x008fe200078e0202 */
[----:B--2---:R-:W-:-:S04]  /*7d8c0*/  LOP3.LUT R20, R20, 0xefffffff, RZ, 0xc0, !PT ;  /* 0xefffffff14147812 */ /* 0x004fc800078ec0ff */
[----:B------:R-:W-:Y:S02]  /*7d8d0*/  @P0 LOP3.LUT R20, R20, 0x10000000, RZ, 0xfc, !PT ;  /* 0x1000000014140812 */ /* 0x000fe400078efcff */
[----:B------:R-:W-:Y:S02]  /*7d8e0*/  LOP3.LUT P0, RZ, R19, 0x4000000, RZ, 0xc0, !PT ;  /* 0x0400000013ff7812 */ /* 0x000fe4000780c0ff */
[----:B------:R-:W-:Y:S01]  /*7d8f0*/  LOP3.LUT R20, R20, 0xdfffffff, RZ, 0xc0, !PT ;  /* 0xdfffffff14147812 */ /* 0x000fe200078ec0ff */
[----:B----4-:R1:W-:Y:S10]  /*7d900*/  @P2 STG.E desc[UR4][R10.64], R252 ;  /* 0x000000fc0a002986 */ /* 0x0103f4000c101904 */
[----:B------:R-:W-:-:S02]  /*7d910*/  @P0 LOP3.LUT R20, R20, 0x20000000, RZ, 0xfc, !PT ;  /* 0x2000000014140812 */ /* 0x000fc400078efcff */
[----:B------:R-:W-:Y:S01]  /*7d920*/  LOP3.LUT P0, RZ, R19, 0x2000000, RZ, 0xc0, !PT ;  /* 0x0200000013ff7812 */ /* 0x000fe2000780c0ff */
[----:B-1----:R-:W-:Y:S02]  /*7d930*/  IMAD.WIDE R10, R231, 0x4, R4 ;  /* 0x00000004e70a7825 */ /* 0x002fe400078e0204 */
[----:B------:R-:W2:Y:S01]  /*7d940*/  LDL.LU R231, [R1+0x9e8] ;  /* 0x0009e80001e77983 */ /* 0x000ea20000300800 */
[----:B------:R-:W-:-:S03]  /*7d950*/  LOP3.LUT R20, R20, 0xbfffffff, RZ, 0xc0, !PT ;  /* 0xbfffffff14147812 */ /* 0x000fc600078ec0ff */
[----:B------:R-:W3:Y:S04]  /*7d960*/  LDL.LU R252, [R1+0x5e8] ;  /* 0x0005e80001fc7983 */ /* 0x000ee80000300800 */
[----:B------:R-:W4:Y:S02]  /*7d970*/  LDL.LU R13, [R1+0x131c] ;  /* 0x00131c00010d7983 */ /* 0x000f240000300800 */
[----:B------:R-:W-:Y:S02]  /*7d980*/  @P0 LOP3.LUT R20, R20, 0x40000000, RZ, 0xfc, !PT ;  /* 0x4000000014140812 */ /* 0x000fe400078efcff */
[----:B------:R-:W-:Y:S01]  /*7d990*/  LOP3.LUT P0, RZ, R19, 0x1000000, RZ, 0xc0, !PT ;  /* 0x0100000013ff7812 */ /* 0x000fe2000780c0ff */
[----:B------:R1:W-:Y:S01]  /*7d9a0*/  @P3 STG.E desc[UR4][R10.64], R0 ;  /* 0x000000000a003986 */ /* 0x0003e2000c101904 */
[----:B------:R-:W-:-:S03]  /*7d9b0*/  LOP3.LUT R20, R20, 0x7fffffff, RZ, 0xc0, !PT ;  /* 0x7fffffff14147812 */ /* 0x000fc600078ec0ff */
[----:B------:R-:W3:Y:S01]  /*7d9c0*/  LDL.LU R166, [R1+0xddc] ;  /* 0x000ddc0001a67983 */ /* 0x000ee20000300800 */
[----:B------:R-:W-:-:S03]  /*7d9d0*/  LOP3.LUT P2, RZ, R19, 0x20000000, RZ, 0xc0, !PT ;  /* 0x2000000013ff7812 */ /* 0x000fc6000784c0ff */
[----:B------:R-:W3:Y:S01]  /*7d9e0*/  LDL.LU R18, [R1+0x1320] ;  /* 0x0013200001127983 */ /* 0x000ee20000300800 */
[----:B-1----:R-:W-:-:S03]  /*7d9f0*/  IMAD.WIDE R10, R167, 0x4, R2 ;  /* 0x00000004a70a7825 */ /* 0x002fc600078e0202 */
[----:B------:R-:W-:Y:S02]  /*7da00*/  @P0 LOP3.LUT R20, R20, 0x80000000, RZ, 0xfc, !PT ;  /* 0x8000000014140812 */ /* 0x000fe400078efcff */
[C---:B------:R-:W-:Y:S01]  /*7da10*/  LOP3.LUT P0, RZ, R19.reuse, 0x800000, RZ, 0xc0, !PT ;  /* 0x0080000013ff7812 */ /* 0x040fe2000780c0ff */
[----:B------:R1:W-:Y:S01]  /*7da20*/  @P4 STG.E desc[UR4][R10.64], R165 ;  /* 0x000000a50a004986 */ /* 0x0003e2000c101904 */
[C---:B------:R-:W-:Y:S02]  /*7da30*/  LOP3.LUT P3, RZ, R19.reuse, 0x40000000, RZ, 0xc0, !PT ;  /* 0x4000000013ff7812 */ /* 0x040fe4000786c0ff */
[----:B------:R-:W-:Y:S02]  /*7da40*/  LOP3.LUT P4, RZ, R19, 0x80000000, RZ, 0xc0, !PT ;  /* 0x8000000013ff7812 */ /* 0x000fe4000788c0ff */
[----:B------:R-:W3:Y:S04]  /*7da50*/  LDL.LU R19, [R1+0x1e8] ;  /* 0x0001e80001137983 */ /* 0x000ee80000300800 */
[----:B-1----:R-:W3:Y:S01]  /*7da60*/  LDL.LU R165, [R1+0x9ec] ;  /* 0x0009ec0001a57983 */ /* 0x002ee20000300800 */
[----:B------:R-:W-:-:S03]  /*7da70*/  IMAD.WIDE R10, R167, 0x4, R4 ;  /* 0x00000004a70a7825 */ /* 0x000fc600078e0204 */
[----:B------:R-:W3:Y:S04]  /*7da80*/  LDL.LU R167, [R1+0x5ec] ;  /* 0x0005ec0001a77983 */ /* 0x000ee80000300800 */
[----:B------:R-:W3:Y:S04]  /*7da90*/  LDL.LU R17, [R1+0x1324] ;  /* 0x0013240001117983 */ /* 0x000ee80000300800 */
[----:B------:R1:W-:Y:S01]  /*7daa0*/  @P5 STG.E desc[UR4][R10.64], R164 ;  /* 0x000000a40a005986 */ /* 0x0003e2000c101904 */
[----:B------:R-:W-:-:S03]  /*7dab0*/  LOP3.LUT P5, RZ, R12, 0x4, RZ, 0xc0, !PT ;  /* 0x000000040cff7812 */ /* 0x000fc600078ac0ff */
        /* <DEDUP_REMOVED lines=12> */
[----:B--2---:R4:W-:Y:S01]  /*7db80*/  @P6 STG.E desc[UR4][R10.64], R231 ;  /* 0x000000e70a006986 */ /* 0x0049e2000c101904 */
[----:B------:R-:W-:Y:S01]  /*7db90*/  LOP3.LUT P6, RZ, R12, 0x2, RZ, 0xc0, !PT ;  /* 0x000000020cff7812 */ /* 0x000fe200078cc0ff */
[----:B----4-:R-:W-:-:S02]  /*7dba0*/  IMAD.WIDE R10, R13, 0x4, R2 ;  /* 0x000000040d0a7825 */ /* 0x010fc400078e0202 */
[----:B------:R-:W2:Y:S10]  /*7dbb0*/  LDL.LU R231, [R1+0x1be0] ;  /* 0x001be00001e77983 */ /* 0x000eb40000300800 */
[----:B---3--:R1:W-:Y:S01]  /*7dbc0*/  @P6 STG.E desc[UR4][R10.64], R252 ;  /* 0x000000fc0a006986 */ /* 0x0083e2000c101904 */
[----:B------:R-:W-:Y:S01]  /*7dbd0*/  LOP3.LUT P6, RZ, R12, 0x1, RZ, 0xc0, !PT ;  /* 0x000000010cff7812 */ /* 0x000fe200078cc0ff */
[----:B------:R-:W-:-:S04]  /*7dbe0*/  IMAD.WIDE R12, R13, 0x4, R4 ;  /* 0x000000040d0c7825 */ /* 0x000fc800078e0204 */
[----:B-1----:R-:W-:Y:S01]  /*7dbf0*/  IMAD.WIDE R10, R18, 0x4, R2 ;  /* 0x00000004120a7825 */ /* 0x002fe200078e0202 */
[----:B------:R-:W3:Y:S07]  /*7dc00*/  LDL.LU R252, [R1+0x1bdc] ;  /* 0x001bdc0001fc7983 */ /* 0x000eee0000300800 */
[----:B------:R-:W-:Y:S04]  /*7dc10*/  @P6 STG.E desc[UR4][R12.64], R19 ;  /* 0x000000130c006986 */ /* 0x000fe8000c101904 */
[----:B------:R1:W-:Y:S04]  /*7dc20*/  @P0 STG.E desc[UR4][R10.64], R166 ;  /* 0x000000a60a000986 */ /* 0x0003e8000c101904 */
[----:B-1----:R-:W4:Y:S01]  /*7dc30*/  LDL.LU R166, [R1+0xde4] ;  /* 0x000de40001a67983 */ /* 0x002f220000300800 */
[----:B------:R-:W-:Y:S01]  /*7dc40*/  LOP3.LUT P0, RZ, R20, 0x80000000, RZ, 0xc0, !PT ;  /* 0x8000000014ff7812 */ /* 0x000fe2000780c0ff */
[----:B------:R-:W-:-:S12]  /*7dc50*/  IMAD.WIDE R10, R18, 0x4, R4 ;  /* 0x00000004120a7825 */ /* 0x000fd800078e0204 */
[----:B------:R1:W-:Y:S01]  /*7dc60*/  @P0 STG.E desc[UR4][R10.64], R165 ;  /* 0x000000a50a000986 */ /* 0x0003e2000c101904 */
[C---:B------:R-:W-:Y:S01]  /*7dc70*/  LOP3.LUT P0, RZ, R20.reuse, 0x40000000, RZ, 0xc0, !PT ;  /* 0x4000000014ff7812 */ /* 0x040fe2000780c0ff */
[C---:B-1----:R-:W-:Y:S02]  /*7dc80*/  IMAD.WIDE R10, R17.reuse, 0x4, R2 ;  /* 0x00000004110a7825 */ /* 0x042fe400078e0202 */
[----:B------:R-:W2:Y:S10]  /*7dc90*/  LDL.LU R165, [R1+0x9f4] ;  /* 0x0009f40001a57983 */ /* 0x000eb40000300800 */
[----:B------:R1:W-:Y:S04]  /*7dca0*/  @P0 STG.E desc[UR4][R10.64], R167 ;  /* 0x000000a70a000986 */ /* 0x0003e8000c101904 */
[----:B-1----:R-:W3:Y:S01]  /*7dcb0*/  LDL.LU R167, [R1+0x1334] ;  /* 0x0013340001a77983 */ /* 0x002ee20000300800 */
[----:B------:R-:W-:Y:S01]  /*7dcc0*/  LOP3.LUT P0, RZ, R20, 0x20000000, RZ, 0xc0, !PT ;  /* 0x2000000014ff7812 */ /* 0x000fe2000780c0ff */
[----:B------:R-:W-:-:S12]  /*7dcd0*/  IMAD.WIDE R10, R17, 0x4, R4 ;  /* 0x00000004110a7825 */ /* 0x000fd800078e0204 */
[----:B------:R1:W-:Y:S01]  /*7dce0*/  @P0 STG.E desc[UR4][R10.64], R14 ;  /* 0x0000000e0a000986 */ /* 0x0003e2000c101904 */
[----:B------:R-:W-:Y:S01]  /*7dcf0*/  LOP3.LUT P0, RZ, R20, 0x10000000, RZ, 0xc0, !PT ;  /* 0x1000000014ff7812 */ /* 0x000fe2000780c0ff */
[----:B-1----:R-:W-:-:S12]  /*7dd00*/  IMAD.WIDE R10, R16, 0x4, R2 ;  /* 0x00000004100a7825 */ /* 0x002fd800078e0202 */
[----:B------:R1:W-:Y:S02]  /*7dd10*/  @P0 STG.E desc[UR4][R10.64], R15 ;  /* 0x0000000f0a000986 */ /* 0x0003e4000c101904 */
[----:B-1----:R-:W-:Y:S02]  /*7dd20*/  IMAD.WIDE R10, R16, 0x4, R4 ;  /* 0x00000004100a7825 */ /* 0x002fe400078e0204 */
[----:B------:R-:W2:Y:S04]  /*7dd30*/  LDL.LU R16, [R1+0x5f4] ;  /* 0x0005f40001107983 */ /* 0x000ea80000300800 */
        /* <DEDUP_REMOVED lines=9> */
[----:B------:R-:W2:Y:S04]  /*7ddd0*/  LDL.LU R228, [R1+0x133c] ;  /* 0x00133c0001e47983 */ /* 0x000ea80000300800 */
[----:B------:R-:W2:Y:S01]  /*7dde0*/  LDL.LU R229, [R1+0xe48] ;  /* 0x000e480001e57983 */ /* 0x000ea20000300800 */
[----:B------:R-:W-:-:S03]  /*7ddf0*/  LOP3.LUT P6, RZ, R20, 0x2, RZ, 0xc0, !PT ;  /* 0x0000000214ff7812 */ /* 0x000fc600078cc0ff */
[----:B----4-:R1:W-:Y:S04]  /*7de00*/  @P5 STG.E desc[UR4][R10.64], R166 ;  /* 0x000000a60a005986 */ /* 0x0103e8000c101904 */
[----:B-1----:R-:W4:Y:S04]  /*7de10*/  LDL.LU R166, [R1+0x1338] ;  /* 0x0013380001a67983 */ /* 0x002f280000300800 */
[----:B------:R-:W4:Y:S04]  /*7de20*/  LDL.LU R15, [R1+0xde8] ;  /* 0x000de800010f7983 */ /* 0x000f280000300800 */
[----:B------:R-:W4:Y:S04]  /*7de30*/  LDL.LU R23, [R1+0x9f8] ;  /* 0x0009f80001177983 */ /* 0x000f280000300800 */
[----:B------:R-:W4:Y:S04]  /*7de40*/  LDL.LU R18, [R1+0x5f8] ;  /* 0x0005f80001127983 */ /* 0x000f280000300800 */
[----:B------:R-:W4:Y:S04]  /*7de50*/  LDL.LU R0, [R1+0xe4c] ;  /* 0x000e4c0001007983 */ /* 0x000f280000300800 */
[----:B------:R-:W4:Y:S01]  /*7de60*/  LDL.LU R17, [R1+0x1340] ;  /* 0x0013400001117983 */ /* 0x000f220000300800 */
[----:B---3--:R-:W-:-:S05]  /*7de70*/  IMAD.WIDE R10, R167, 0x4, R2 ;  /* 0x00000004a70a7825 */ /* 0x008fca00078e0202 */
[----:B--2---:R1:W-:Y:S04]  /*7de80*/  @P6 STG.E desc[UR4][R10.64], R165 ;  /* 0x000000a50a006986 */ /* 0x0043e8000c101904 */
[----:B-1----:R-:W2:Y:S04]  /*7de90*/  LDL.LU R165, [R1+0xdec] ;  /* 0x000dec0001a57983 */ /* 0x002ea80000300800 */
[----:B------:R-:W3:Y:S04]  /*7dea0*/  LDL.LU R22, [R1+0x9fc] ;  /* 0x0009fc0001167983 */ /* 0x000ee80000300800 */
[----:B------:R-:W3:Y:S01]  /*7deb0*/  LDL.LU R164, [R1+0x1344] ;  /* 0x0013440001a47983 */ /* 0x000ee20000300800 */
[----:B------:R-:W-:-:S02]  /*7dec0*/  LOP3.LUT P1, RZ, R20, 0x10, RZ, 0xc0, !PT ;  /* 0x0000001014ff7812 */ /* 0x000fc4000782c0ff */
[C---:B------:R-:W-:Y:S02]  /*7ded0*/  LOP3.LUT P0, RZ, R20.reuse, 0x4, RZ, 0xc0, !PT ;  /* 0x0000000414ff7812 */ /* 0x040fe4000780c0ff */
[----:B------:R-:W-:-:S09]  /*7dee0*/  LOP3.LUT R20, R20, 0xf7ffffff, RZ, 0xc0, !PT ;  /* 0xf7ffffff14147812 */ /* 0x000fd200078ec0ff */
[----:B------:R-:W-:-:S04]  /*7def0*/  @P1 LOP3.LUT R20, R20, 0x8000000, RZ, 0xfc, !PT ;  /* 0x0800000014141812 */ /* 0x000fc800078efcff */
[C---:B------:R-:W-:Y:S02]  /*7df00*/  LOP3.LUT P3, RZ, R20.reuse, 0x80, RZ, 0xc0, !PT ;  /* 0x0000008014ff7812 */ /* 0x040fe4000786c0ff */
[C---:B------:R-:W-:Y:S02]  /*7df10*/  LOP3.LUT P1, RZ, R20.reuse, 0x8, RZ, 0xc0, !PT ;  /* 0x0000000814ff7812 */ /* 0x040fe4000782c0ff */
[C---:B------:R-:W-:Y:S02]  /*7df20*/  LOP3.LUT P2, RZ, R20.reuse, 0x20, RZ, 0xc0, !PT ;  /* 0x0000002014ff7812 */ /* 0x040fe4000784c0ff */
[----:B------:R-:W-:-:S07]  /*7df30*/  LOP3.LUT R20, R20, 0xfbffffff, RZ, 0xc0, !PT ;  /* 0xfbffffff14147812 */ /* 0x000fce00078ec0ff */
[----:B------:R-:W-:-:S04]  /*7df40*/  @P3 LOP3.LUT R20, R20, 0x4000000, RZ, 0xfc, !PT ;  /* 0x0400000014143812 */ /* 0x000fc800078efcff */
[C---:B------:R-:W-:Y:S02]  /*7df50*/  LOP3.LUT P5, RZ, R20.reuse, 0x800, RZ, 0xc0, !PT ;  /* 0x0000080014ff7812 */ /* 0x040fe400078ac0ff */
[C---:B------:R-:W-:Y:S02]  /*7df60*/  LOP3.LUT P3, RZ, R20.reuse, 0x40, RZ, 0xc0, !PT ;  /* 0x0000004014ff7812 */ /* 0x040fe4000786c0ff */
[C---:B------:R-:W-:Y:S02]  /*7df70*/  LOP3.LUT P4, RZ, R20.reuse, 0x100, RZ, 0xc0, !PT ;  /* 0x0000010014ff7812 */ /* 0x040fe4000788c0ff */
[----:B------:R-:W-:-:S07]  /*7df80*/  LOP3.LUT R20, R20, 0xfeffffff, RZ, 0xc0, !PT ;  /* 0xfeffffff14147812 */ /* 0x000fce00078ec0ff */
[----:B------:R-:W-:-:S04]  /*7df90*/  @P5 LOP3.LUT R20, R20, 0x1000000, RZ, 0xfc, !PT ;  /* 0x0100000014145812 */ /* 0x000fc800078efcff */
[C---:B------:R-:W-:Y:S02]  /*7dfa0*/  LOP3.LUT P5, RZ, R20.reuse, 0x400, RZ, 0xc0, !PT ;  /* 0x0000040014ff7812 */ /* 0x040fe400078ac0ff */
[----:B------:R-:W-:Y:S01]  /*7dfb0*/  LOP3.LUT R20, R20, 0xfdffffff, RZ, 0xc0, !PT ;  /* 0xfdffffff14147812 */ /* 0x000fe200078ec0ff */
[----:B------:R-:W-:Y:S02]  /*7dfc0*/  IMAD.WIDE R10, R167, 0x4, R4 ;  /* 0x00000004a70a7825 */ /* 0x000fe400078e0204 */
[----:B------:R-:W3:Y:S04]  /*7dfd0*/  LDL.LU R167, [R1+0x5fc] ;  /* 0x0005fc0001a77983 */ /* 0x000ee80000300800 */
[----:B------:R1:W-:Y:S04]  /*7dfe0*/  @P0 STG.E desc[UR4][R10.64], R16 ;  /* 0x000000100a000986 */ /* 0x0003e8000c101904 */
[----:B------:R-:W-:-:S04]  /*7dff0*/  @P5 LOP3.LUT R20, R20, 0x2000000, RZ, 0xfc, !PT ;  /* 0x0200000014145812 */ /* 0x000fc800078efcff */
[C---:B------:R-:W-:Y:S02]  /*7e000*/  LOP3.LUT P0, RZ, R20.reuse, 0x8000, RZ, 0xc0, !PT ;  /* 0x0000800014ff7812 */ /* 0x040fe4000780c0ff */
[C---:B------:R-:W-:Y:S02]  /*7e010*/  LOP3.LUT P5, RZ, R20.reuse, 0x200, RZ, 0xc0, !PT ;  /* 0x0000020014ff7812 */ /* 0x040fe400078ac0ff */
[C---:B------:R-:W-:Y:S01]  /*7e020*/  LOP3.LUT P6, RZ, R20.reuse, 0x1000, RZ, 0xc0, !PT ;  /* 0x0000100014ff7812 */ /* 0x040fe200078cc0ff */
[----:B-1----:R-:W3:Y:S01]  /*7e030*/  LDL.LU R16, [R1+0xdf0] ;  /* 0x000df00001107983 */ /* 0x002ee20000300800 */
[----:B------:R-:W-:-:S07]  /*7e040*/  LOP3.LUT R20, R20, 0xffbfffff, RZ, 0xc0, !PT ;  /* 0xffbfffff14147812 */ /* 0x000fce00078ec0ff */
[----:B------:R-:W-:-:S04]  /*7e050*/  @P0 LOP3.LUT R20, R20, 0x400000, RZ, 0xfc, !PT ;  /* 0x0040000014140812 */ /* 0x000fc800078efcff */
[C---:B------:R-:W-:Y:S02]  /*7e060*/  LOP3.LUT P0, RZ, R20.reuse, 0x4000, RZ, 0xc0, !PT ;  /* 0x0000400014ff7812 */ /* 0x040fe4000780c0ff */
[----:B------:R-:W-:-:S11]  /*7e070*/  LOP3.LUT R20, R20, 0xff7fffff, RZ, 0xc0, !PT ;  /* 0xff7fffff14147812 */ /* 0x000fd600078ec0ff */
[----:B------:R-:W-:Y:S01]  /*7e080*/  @P0 LOP3.LUT R20, R20, 0x800000, RZ, 0xfc, !PT ;  /* 0x0080000014140812 */ /* 0x000fe200078efcff */
[----:B----4-:R-:W-:-:S05]  /*7e090*/  IMAD.WIDE R10, R166, 0x4, R2 ;  /* 0x00000004a60a7825 */ /* 0x010fca00078e0202 */
[----:B------:R1:W-:Y:S01]  /*7e0a0*/  @P1 STG.E desc[UR4][R10.64], R229 ;  /* 0x000000e50a001986 */ /* 0x0003e2000c101904 */
[----:B------:R-:W-:-:S03]  /*7e0b0*/  LOP3.LUT P1, RZ, R20, 0x8000000, RZ, 0xc0, !PT ;  /* 0x0800000014ff7812 */ /* 0x000fc6000782c0ff */
[----:B-1----:R-:W4:Y:S01]  /*7e0c0*/  LDL.LU R229, [R1+0x1348] ;  /* 0x0013480001e57983 */ /* 0x002f220000300800 */
[----:B------:R-:W-:-:S03]  /*7e0d0*/  IMAD.WIDE R10, R166, 0x4, R4 ;  /* 0x00000004a60a7825 */ /* 0x000fc600078e0204 */
[----:B------:R-:W4:Y:S04]  /*7e0e0*/  LDL.LU R14, [R1+0xa00] ;  /* 0x000a0000010e7983 */ /* 0x000f280000300800 */
[----:B------:R-:W4:Y:S04]  /*7e0f0*/  LDL.LU R166, [R1+0x134c] ;  /* 0x00134c0001a67983 */ /* 0x000f280000300800 */
[----:B------:R1:W-:Y:S02]  /*7e100*/  @P1 STG.E desc[UR4][R10.64], R15 ;  /* 0x0000000f0a001986 */ /* 0x0003e4000c101904 */
[----:B-1----:R-:W-:-:S02]  /*7e110*/  IMAD.WIDE R10, R228, 0x4, R2 ;  /* 0x00000004e40a7825 */ /* 0x002fc400078e0202 */
        /* <DEDUP_REMOVED lines=10> */
[----:B------:R-:W4:Y:S04]  /*7e1c0*/  LDL.LU R0, [R1+0xdf4] ;  /* 0x000df40001007983 */ /* 0x000f280000300800 */
[----:B--2---:R3:W-:Y:S02]  /*7e1d0*/  @P4 STG.E desc[UR4][R10.64], R165 ;  /* 0x000000a50a004986 */ /* 0x0047e4000c101904 */
[----:B---3--:R-:W-:-:S02]  /*7e1e0*/  IMAD.WIDE R10, R164, 0x4, R2 ;  /* 0x00000004a40a7825 */ /* 0x008fc400078e0202 */
[----:B------:R-:W2:Y:S04]  /*7e1f0*/  LDL.LU R165, [R1+0x1354] ;  /* 0x0013540001a57983 */ /* 0x000ea80000300800 */
[----:B------:R1:W-:Y:S04]  /*7e200*/  @P5 STG.E desc[UR4][R10.64], R22 ;  /* 0x000000160a005986 */ /* 0x0003e8000c101904 */
[----:B-1----:R-:W3:Y:S01]  /*7e210*/  LDL.LU R22, [R1+0xa04] ;  /* 0x000a040001167983 */ /* 0x002ee20000300800 */
[----:B------:R-:W-:Y:S01]  /*7e220*/  LOP3.LUT P5, RZ, R20, 0x2000000, RZ, 0xc0, !PT ;  /* 0x0200000014ff7812 */ /* 0x000fe200078ac0ff */
[----:B------:R-:W-:Y:S01]  /*7e230*/  IMAD.WIDE R10, R164, 0x4, R4 ;  /* 0x00000004a40a7825 */ /* 0x000fe200078e0204 */
[C---:B------:R-:W-:Y:S01]  /*7e240*/  LOP3.LUT P0, RZ, R20.reuse, 0x2000, RZ, 0xc0, !PT ;  /* 0x0000200014ff7812 */ /* 0x040fe2000780c0ff */
[----:B------:R-:W2:Y:S10]  /*7e250*/  LDL.LU R164, [R1+0x1f4] ;  /* 0x0001f40001a47983 */ /* 0x000eb40000300800 */
[----:B------:R1:W-:Y:S01]  /*7e260*/  @P5 STG.E desc[UR4][R10.64], R167 ;  /* 0x000000a70a005986 */ /* 0x0003e2000c101904 */
[----:B------:R-:W-:-:S02]  /*7e270*/  LOP3.LUT P5, RZ, R20, 0x1000000, RZ, 0xc0, !PT ;  /* 0x0100000014ff7812 */ /* 0x000fc400078ac0ff */
[----:B------:R-:W-:Y:S01]  /*7e280*/  LOP3.LUT P1, RZ, R20, 0x10000, RZ, 0xc0, !PT ;  /* 0x0001000014ff7812 */ /* 0x000fe2000782c0ff */
[----:B-1----:R-:W2:Y:S01]  /*7e290*/  LDL.LU R167, [R1+0x1358] ;  /* 0x0013580001a77983 */ /* 0x002ea20000300800 */
[----:B----4-:R-:W-:-:S09]  /*7e2a0*/  IMAD.WIDE R10, R229, 0x4, R2 ;  /* 0x00000004e50a7825 */ /* 0x010fd200078e0202 */
[----:B------:R1:W-:Y:S02]  /*7e2b0*/  @P5 STG.E desc[UR4][R10.64], R16 ;  /* 0x000000100a005986 */ /* 0x0003e4000c101904 */
[----:B-1----:R-:W-:Y:S02]  /*7e2c0*/  IMAD.WIDE R10, R229, 0x4, R4 ;  /* 0x00000004e50a7825 */ /* 0x002fe400078e0204 */
[----:B------:R-:W4:Y:S04]  /*7e2d0*/  LDL.LU R16, [R1+0x604] ;  /* 0x0006040001107983 */ /* 0x000f280000300800 */
[----:B------:R1:W-:Y:S04]  /*7e2e0*/  @P6 STG.E desc[UR4][R10.64], R14 ;  /* 0x0000000e0a006986 */ /* 0x0003e8000c101904 */
[----:B------:R-:W4:Y:S01]  /*7e2f0*/  LDL.LU R229, [R1+0xdf8] ;  /* 0x000df80001e57983 */ /* 0x000f220000300800 */
[----:B-1----:R-:W-:-:S05]  /*7e300*/  IMAD.WIDE R10, R166, 0x4, R2 ;  /* 0x00000004a60a7825 */ /* 0x002fca00078e0202 */
[----:B------:R1:W-:Y:S01]  /*7e310*/  @P0 STG.E desc[UR4][R10.64], R15 ;  /* 0x0000000f0a000986 */ /* 0x0003e2000c101904 */
[----:B------:R-:W-:Y:S01]  /*7e320*/  LOP3.LUT P0, RZ, R20, 0x800000, RZ, 0xc0, !PT ;  /* 0x0080000014ff7812 */ /* 0x000fe2000780c0ff */
[----:B-1----:R-:W-:Y:S02]  /*7e330*/  IMAD.WIDE R10, R166, 0x4, R4 ;  /* 0x00000004a60a7825 */ /* 0x002fe400078e0204 */
[----:B------:R-:W4:Y:S10]  /*7e340*/  LDL.LU R166, [R1+0x135c] ;  /* 0x00135c0001a67983 */ /* 0x000f340000300800 */
[----:B------:R1:W-:Y:S01]  /*7e350*/  @P0 STG.E desc[UR4][R10.64], R23 ;  /* 0x000000170a000986 */ /* 0x0003e2000c101904 */
[----:B------:R-:W-:-:S03]  /*7e360*/  LOP3.LUT P0, RZ, R20, 0x400000, RZ, 0xc0, !PT ;  /* 0x0040000014ff7812 */ /* 0x000fc6000780c0ff */
[----:B------:R-:W4:Y:S01]  /*7e370*/  LDL.LU R14, [R1+0xa08] ;  /* 0x000a0800010e7983 */ /* 0x000f220000300800 */
[----:B-1----:R-:W-:-:S03]  /*7e380*/  IMAD.WIDE R10, R228, 0x4, R2 ;  /* 0x00000004e40a7825 */ /* 0x002fc600078e0202 */
[----:B------:R-:W4:Y:S06]  /*7e390*/  LDL.LU R23, [R1+0x1f8] ;  /* 0x0001f80001177983 */ /* 0x000f2c0000300800 */
[----:B------:R1:W-:Y:S02]  /*7e3a0*/  @P0 STG.E desc[UR4][R10.64], R0 ;  /* 0x000000000a000986 */ /* 0x0003e4000c101904 */
[----:B-1----:R-:W-:Y:S02]  /*7e3b0*/  IMAD.WIDE R10, R228, 0x4, R4 ;  /* 0x00000004e40a7825 */ /* 0x002fe400078e0204 */
[----:B------:R-:W4:Y:S04]  /*7e3c0*/  LDL.LU R228, [R1+0x1360] ;  /* 0x0013600001e47983 */ /* 0x000f280000300800 */
[----:B------:R-:W4:Y:S04]  /*7e3d0*/  LDL.LU R15, [R1+0x608] ;  /* 0x00060800010f7983 */ /* 0x000f280000300800 */
[----:B---3--:R1:W-:Y:S04]  /*7e3e0*/  @P1 STG.E desc[UR4][R10.64], R22 ;  /* 0x000000160a001986 */ /* 0x0083e8000c101904 */
[----:B-1----:R-:W3:Y:S01]  /*7e3f0*/  LDL.LU R22, [R1+0xdfc] ;  /* 0x000dfc0001167983 */ /* 0x002ee20000300800 */
[----:B------:R-:W-:-:S02]  /*7e400*/  LOP3.LUT P2, RZ, R20, 0x20000, RZ, 0xc0, !PT ;  /* 0x0002000014ff7812 */ /* 0x000fc4000784c0ff */
[C---:B------:R-:W-:Y:S02]  /*7e410*/  LOP3.LUT P3, RZ, R20.reuse, 0x40000, RZ, 0xc0, !PT ;  /* 0x0004000014ff7812 */ /* 0x040fe4000786c0ff */
[----:B------:R-:W-:Y:S01]  /*7e420*/  LOP3.LUT P4, RZ, R20, 0x80000, RZ, 0xc0, !PT ;  /* 0x0008000014ff7812 */ /* 0x000fe2000788c0ff */
[----:B--2---:R-:W-:-:S04]  /*7e430*/  IMAD.WIDE R12, R165, 0x4, R2 ;  /* 0x00000004a50c7825 */ /* 0x004fc800078e0202 */
[----:B------:R-:W-:Y:S02]  /*7e440*/  IMAD.WIDE R10, R165, 0x4, R4 ;  /* 0x00000004a50a7825 */ /* 0x000fe400078e0204 */
[----:B------:R-:W2:Y:S01]  /*7e450*/  LDL.LU R165, [R1+0xa0c] ;  /* 0x000a0c0001a57983 */ /* 0x000ea20000300800 */
[----:B------:R-:W-:Y:S01]  /*7e460*/  LOP3.LUT P6, RZ, R6, 0x20, RZ, 0xc0, !PT ;  /* 0x0000002006ff7812 */ /* 0x000fe200078cc0ff */
[----:B------:R-:W-:Y:S02]  /*7e470*/  VIADD R6, R7, 0x106 ;  /* 0x0000010607067836 */ /* 0x000fe40000000000 */
[----:B------:R1:W-:Y:S01]  /*7e480*/  @P2 STG.E desc[UR4][R12.64], R164 ;  /* 0x000000a40c002986 */ /* 0x0003e2000c101904 */
[C---:B------:R-:W-:Y:S02]  /*7e490*/  LOP3.LUT P5, RZ, R20.reuse, 0x100000, RZ, 0xc0, !PT ;  /* 0x0010000014ff7812 */ /* 0x040fe400078ac0ff */
[----:B------:R-:W-:Y:S01]  /*7e4a0*/  LOP3.LUT P0, RZ, R20, 0x200000, RZ, 0xc0, !PT ;  /* 0x0020000014ff7812 */ /* 0x000fe2000780c0ff */
[----:B-1----:R-:W2:Y:S01]  /*7e4b0*/  LDL.LU R164, [R1+0x1364] ;  /* 0x0013640001a47983 */ /* 0x002ea20000300800 */
[----:B------:R-:W-:-:S02]  /*7e4c0*/  IMAD.WIDE R12, R167, 0x4, R2 ;  /* 0x00000004a70c7825 */ /* 0x000fc400078e0202 */
[----:B------:R-:W-:Y:S01]  /*7e4d0*/  ISETP.LT.AND P0, PT, R9, UR6, !P0 ;  /* 0x0000000609007c0c */ /* 0x000fe2000c701270 */
[----:B----4-:R1:W-:Y:S01]  /*7e4e0*/  @P3 STG.E desc[UR4][R10.64], R16 ;  /* 0x000000100a003986 */ /* 0x0103e2000c101904 */
[----:B------:R-:W-:Y:S01]  /*7e4f0*/  ISETP.GE.AND P3, PT, R6, UR8, PT ;  /* 0x0000000806007c0c */ /* 0x000fe2000bf66270 */
[----:B------:R-:W-:Y:S01]  /*7e500*/  VIADD R0, R7, 0x1e8 ;  /* 0x000001e807007836 */ /* 0x000fe20000000000 */
[----:B------:R-:W-:Y:S01]  /*7e510*/  ULDC UR8, c[0x0][0x22c] ;  /* 0x00008b0000087ab9 */ /* 0x000fe20000000800 */
[----:B------:R4:W-:Y:S04]  /*7e520*/  @P4 STG.E desc[UR4][R12.64], R229 ;  /* 0x000000e50c004986 */ /* 0x0009e8000c101904 */
[----:B-1----:R-:W2:Y:S01]  /*7e530*/  LDL.LU R16, [R1+0x1fc] ;  /* 0x0001fc0001107983 */ /* 0x002ea20000300800 */
[----:B------:R-:W-:Y:S01]  /*7e540*/  ISETP.LT.AND P4, PT, R8, UR6, !P3 ;  /* 0x0000000608007c0c */ /* 0x000fe2000df81270 */
[----:B------:R-:W-:-:S02]  /*7e550*/  IMAD.WIDE R10, R167, 0x4, R4 ;  /* 0x00000004a70a7825 */ /* 0x000fc400078e0204 */
[----:B----4-:R-:W4:Y:S04]  /*7e560*/  LDL.LU R229, [R1+0x60c] ;  /* 0x00060c0001e57983 */ /* 0x010f280000300800 */
[----:B------:R-:W4:Y:S01]  /*7e570*/  LDL.LU R167, [R1+0x1368] ;  /* 0x0013680001a77983 */ /* 0x000f220000300800 */
[----:B------:R-:W-:-:S03]  /*7e580*/  IMAD.WIDE R12, R166, 0x4, R2 ;  /* 0x00000004a60c7825 */ /* 0x000fc600078e0202 */
[----:B------:R1:W-:Y:S04]  /*7e590*/  @P5 STG.E desc[UR4][R10.64], R14 ;  /* 0x0000000e0a005986 */ /* 0x0003e8000c101904 */
[----:B------:R1:W-:Y:S02]  /*7e5a0*/  @P6 STG.E desc[UR4][R12.64], R23 ;  /* 0x000000170c006986 */ /* 0x0003e4000c101904 */
[----:B-1----:R-:W-:Y:S02]  /*7e5b0*/  IMAD.WIDE R10, R166, 0x4, R4 ;  /* 0x00000004a60a7825 */ /* 0x002fe400078e0204 */
[----:B------:R-:W4:Y:S04]  /*7e5c0*/  LDL.LU R23, [R1+0xe50] ;  /* 0x000e500001177983 */ /* 0x000f280000300800 */
[----:B------:R-:W4:Y:S01]  /*7e5d0*/  LDL.LU R166, [R1+0x136c] ;  /* 0x00136c0001a67983 */ /* 0x000f220000300800 */
[----:B------:R-:W-:-:S03]  /*7e5e0*/  IMAD.WIDE R12, R228, 0x4, R2 ;  /* 0x00000004e40c7825 */ /* 0x000fc600078e0202 */
[----:B------:R1:W-:Y:S02]  /*7e5f0*/  @P0 STG.E desc[UR4][R10.64], R15 ;  /* 0x0000000f0a000986 */ /* 0x0003e4000c101904 */
[----:B-1----:R-:W-:Y:S02]  /*7e600*/  IMAD.WIDE R10, R228, 0x4, R4 ;  /* 0x00000004e40a7825 */ /* 0x002fe400078e0204 */
[----:B---3--:R1:W-:Y:S04]  /*7e610*/  @P4 STG.E desc[UR4][R12.64], R22 ;  /* 0x000000160c004986 */ /* 0x0083e8000c101904 */
[----:B-1----:R-:W3:Y:S04]  /*7e620*/  LDL.LU R22, [R1+0x610] ;  /* 0x0006100001167983 */ /* 0x002ee80000300800 */
[----:B------:R-:W3:Y:S01]  /*7e630*/  LDL.LU R228, [R1+0x210] ;  /* 0x0002100001e47983 */ /* 0x000ee20000300800 */
[----:B------:R-:W-:Y:S01]  /*7e640*/  ISETP.GE.AND P1, PT, R0, UR7, PT ;  /* 0x0000000700007c0c */ /* 0x000fe2000bf26270 */
[----:B------:R-:W-:Y:S01]  /*7e650*/  VIADD R0, R7, 0x1e9 ;  /* 0x000001e907007836 */ /* 0x000fe20000000000 */
[----:B------:R-:W-:-:S04]  /*7e660*/  ISETP.LT.AND P3, PT, R9, UR6, !P3 ;  /* 0x0000000609007c0c */ /* 0x000fc8000df61270 */
[----:B------:R-:W-:Y:S02]  /*7e670*/  ISETP.GE.AND P2, PT, R0, UR7, PT ;  /* 0x0000000700007c0c */ /* 0x000fe4000bf46270 */
[----:B------:R-:W-:-:S04]  /*7e680*/  IADD3 R0, R7, 0x107, RZ ;  /* 0x0000010707007810 */ /* 0x000fc80007ffe0ff */
[----:B------:R-:W-:Y:S01]  /*7e690*/  ISETP.GE.AND P5, PT, R0, UR8, PT ;  /* 0x0000000800007c0c */ /* 0x000fe2000bfa6270 */
[----:B------:R-:W-:Y:S01]  /*7e6a0*/  VIADD R0, R7, 0x108 ;  /* 0x0000010807007836 */ /* 0x000fe20000000000 */
[----:B------:R-:W-:Y:S02]  /*7e6b0*/  ULDC UR8, c[0x0][0x22c] ;  /* 0x00008b0000087ab9 */ /* 0x000fe40000000800 */
[----:B------:R-:W-:Y:S02]  /*7e6c0*/  ISETP.LT.AND P6, PT, R8, UR6, !P5 ;  /* 0x0000000608007c0c */ /* 0x000fe4000efc1270 */
[----:B------:R-:W-:Y:S01]  /*7e6d0*/  ISETP.LT.AND P5, PT, R9, UR6, !P5 ;  /* 0x0000000609007c0c */ /* 0x000fe2000efa1270 */
[----:B--2---:R1:W-:Y:S01]  /*7e6e0*/  @P3 STG.E desc[UR4][R10.64], R165 ;  /* 0x000000a50a003986 */ /* 0x0043e2000c101904 */
[----:B------:R-:W-:Y:S01]  /*7e6f0*/  IMAD.WIDE R12, R164, 0x4, R2 ;  /* 0x00000004a40c7825 */ /* 0x000fe200078e0202 */
[----:B------:R-:W-:Y:S01]  /*7e700*/  ISETP.GE.AND P0, PT, R0, UR8, PT ;  /* 0x0000000800007c0c */ /* 0x000fe2000bf06270 */
[----:B------:R-:W-:-:S02]  /*7e710*/  ULDC UR8, c[0x0][0x22c] ;  /* 0x00008b0000087ab9 */ /* 0x000fc40000000800 */
[----:B------:R-:W-:Y:S01]  /*7e720*/  VIADD R0, R7, 0x109 ;  /* 0x0000010907007836 */ /* 0x000fe20000000000 */
[----:B-1----:R-:W2:Y:S01]  /*7e730*/  LDL.LU R165, [R1+0x1370] ;  /* 0x0013700001a57983 */ /* 0x002ea20000300800 */
[----:B------:R-:W-:-:S03]  /*7e740*/  IMAD.WIDE R10, R164, 0x4, R4 ;  /* 0x00000004a40a7825 */ /* 0x000fc600078e0204 */
[----:B------:R-:W2:Y:S01]  /*7e750*/  LDL.LU R15, [R1+0x200] ;  /* 0x00020000010f7983 */ /* 0x000ea20000300800 */
[----:B------:R-:W-:-:S03]  /*7e760*/  ISETP.LT.AND P4, PT, R8, UR6, !P0 ;  /* 0x0000000608007c0c */ /* 0x000fc6000c781270 */
[----:B------:R-:W2:Y:S01]  /*7e770*/  LDL.LU R164, [R1+0xe54] ;  /* 0x000e540001a47983 */ /* 0x000ea20000300800 */
[----:B------:R-:W-:Y:S02]  /*7e780*/  ISETP.GE.AND P3, PT, R0, UR8, PT ;  /* 0x0000000800007c0c */ /* 0x000fe4000bf66270 */
[----:B------:R-:W-:Y:S01]  /*7e790*/  ISETP.LT.AND P0, PT, R9, UR6, !P0 ;  /* 0x0000000609007c0c */ /* 0x000fe2000c701270 */
[----:B------:R1:W-:Y:S01]  /*7e7a0*/  @P6 STG.E desc[UR4][R12.64], R16 ;  /* 0x000000100c006986 */ /* 0x0003e2000c101904 */
[----:B------:R-:W-:Y:S01]  /*7e7b0*/  ISETP.LT.AND P6, PT, R8, UR6, !P3 ;  /* 0x0000000608007c0c */ /* 0x000fe2000dfc1270 */
[----:B------:R-:W-:Y:S01]  /*7e7c0*/  VIADD R0, R7, 0x10a ;  /* 0x0000010a07007836 */ /* 0x000fe20000000000 */
[----:B------:R-:W-:Y:S01]  /*7e7d0*/  ULDC UR8, c[0x0][0x22c] ;  /* 0x00008b0000087ab9 */ /* 0x000fe20000000800 */
[----:B----4-:R4:W-:Y:S01]  /*7e7e0*/  @P5 STG.E desc[UR4][R10.64], R229 ;  /* 0x000000e50a005986 */ /* 0x0109e2000c101904 */
[----:B-1----:R-:W-:-:S03]  /*7e7f0*/  IMAD.WIDE R12, R167, 0x4, R2 ;  /* 0x00000004a70c7825 */ /* 0x002fc600078e0202 */
[----:B----4-:R-:W4:Y:S04]  /*7e800*/  LDL.LU R229, [R1+0x1374] ;  /* 0x0013740001e57983 */ /* 0x010f280000300800 */
[----:B------:R-:W4:Y:S01]  /*7e810*/  LDL.LU R16, [R1+0x614] ;  /* 0x0006140001107983 */ /* 0x000f220000300800 */
[----:B------:R-:W-:-:S03]  /*7e820*/  IMAD.WIDE R10, R167, 0x4, R4 ;  /* 0x00000004a70a7825 */ /* 0x000fc600078e0204 */
[----:B------:R1:W-:Y:S04]  /*7e830*/  @P4 STG.E desc[UR4][R12.64], R23 ;  /* 0x000000170c004986 */ /* 0x0003e8000c101904 */
[----:B-1----:R-:W4:Y:S01]  /*7e840*/  LDL.LU R23, [R1+0x214] ;  /* 0x0002140001177983 */ /* 0x002f220000300800 */
[----:B------:R-:W-:-:S03]  /*7e850*/  IMAD.WIDE R12, R166, 0x4, R2 ;  /* 0x00000004a60c7825 */ /* 0x000fc600078e0202 */
[----:B------:R-:W4:Y:S04]  /*7e860*/  LDL.LU R167, [R1+0x1378] ;  /* 0x0013780001a77983 */ /* 0x000f280000300800 */
[----:B---3--:R1:W-:Y:S04]  /*7e870*/  @P0 STG.E desc[UR4][R10.64], R22 ;  /* 0x000000160a000986 */ /* 0x0083e8000c101904 */
[----:B------:R3:W-:Y:S04]  /*7e880*/  @P6 STG.E desc[UR4][R12.64], R228 ;  /* 0x000000e40c006986 */ /* 0x0007e8000c101904 */
[----:B-1----:R-:W4:Y:S04]  /*7e890*/  LDL.LU R22, [R1+0x204] ;  /* 0x0002040001167983 */ /* 0x002f280000300800 */
[----:B---3--:R-:W3:Y:S01]  /*7e8a0*/  LDL.LU R228, [R1+0xe58] ;  /* 0x000e580001e47983 */ /* 0x008ee20000300800 */
[----:B------:R-:W-:-:S02]  /*7e8b0*/  ISETP.GE.AND P5, PT, R0, UR8, PT ;  /* 0x0000000800007c0c */ /* 0x000fc4000bfa6270 */
[C---:B------:R-:W-:Y:S01]  /*7e8c0*/  ISETP.LT.AND P3, PT, R9.reuse, UR6, !P3 ;  /* 0x0000000609007c0c */ /* 0x040fe2000df61270 */
[----:B------:R-:W-:Y:S01]  /*7e8d0*/  IMAD.WIDE R10, R166, 0x4, R4 ;  /* 0x00000004a60a7825 */ /* 0x000fe200078e0204 */
[----:B------:R-:W-:Y:S01]  /*7e8e0*/  ISETP.LT.AND P4, PT, R8, UR6, !P5 ;  /* 0x0000000608007c0c */ /* 0x000fe2000ef81270 */
[----:B------:R-:W3:Y:S01]  /*7e8f0*/  LDL.LU R166, [R1+0x137c] ;  /* 0x00137c0001a67983 */ /* 0x000ee20000300800 */
[----:B------:R-:W-:Y:S01]  /*7e900*/  ISETP.LT.AND P5, PT, R9, UR6, !P5 ;  /* 0x0000000609007c0c */ /* 0x000fe2000efa1270 */
[----:B------:R-:W-:Y:S01]  /*7e910*/  ULDC UR8, c[0x0][0x22c] ;  /* 0x00008b0000087ab9 */ /* 0x000fe20000000800 */
[C---:B------:R-:W-:Y:S01]  /*7e920*/  IADD3 R0, R7.reuse, 0x10b, RZ ;  /* 0x0000010b07007810 */ /* 0x040fe20007ffe0ff */
[----:B------:R-:W3:Y:S03]  /*7e930*/  LDL.LU R14, [R1+0x618] ;  /* 0x00061800010e7983 */ /* 0x000ee60000300800 */
[----:B------:R-:W-:Y:S01]  /*7e940*/  ISETP.GE.AND P0, PT, R0, UR8, PT ;  /* 0x0000000800007c0c */ /* 0x000fe2000bf06270 */
[----:B------:R-:W-:Y:S01]  /*7e950*/  VIADD R0, R7, 0x10c ;  /* 0x0000010c07007836 */ /* 0x000fe20000000000 */
[----:B------:R-:W-:Y:S01]  /*7e960*/  ULDC UR8, c[0x0][0x22c] ;  /* 0x00008b0000087ab9 */ /* 0x000fe20000000800 */
[----:B--2---:R-:W-:Y:S01]  /*7e970*/  IMAD.WIDE R12, R165, 0x4, R2 ;  /* 0x00000004a50c7825 */ /* 0x004fe200078e0202 */
[----:B------:R1:W-:Y:S04]  /*7e980*/  @P3 STG.E desc[UR4][R10.64], R15 ;  /* 0x0000000f0a003986 */ /* 0x0003e8000c101904 */
[----:B------:R2:W-:Y:S01]  /*7e990*/  @P4 STG.E desc[UR4][R12.64], R164 ;  /* 0x000000a40c004986 */ /* 0x0005e2000c101904 */
[----:B------:R-:W-:-:S02]  /*7e9a0*/  ISETP.LT.AND P6, PT, R8, UR6, !P0 ;  /* 0x0000000608007c0c */ /* 0x000fc4000c7c1270 */
[----:B------:R-:W-:Y:S01]  /*7e9b0*/  ISETP.GE.AND P3, PT, R0, UR8, PT ;  /* 0x0000000800007c0c */ /* 0x000fe2000bf66270 */
[----:B-1----:R-:W-:Y:S01]  /*7e9c0*/  IMAD.WIDE R10, R165, 0x4, R4 ;  /* 0x00000004a50a7825 */ /* 0x002fe200078e0204 */
[----:B--2---:R-:W2:Y:S01]  /*7e9d0*/  LDL.LU R164, [R1+0x218] ;  /* 0x0002180001a47983 */ /* 0x004ea20000300800 */
[----:B------:R-:W-:Y:S02]  /*7e9e0*/  ISETP.LT.AND P0, PT, R9, UR6, !P0 ;  /* 0x0000000609007c0c */ /* 0x000fe4000c701270 */
[----:B----4-:R-:W-:Y:S01]  /*7e9f0*/  IMAD.WIDE R12, R229, 0x4, R2 ;  /* 0x00000004e50c7825 */ /* 0x010fe200078e0202 */
[----:B------:R-:W4:Y:S01]  /*7ea00*/  LDL.LU R165, [R1+0x1380] ;  /* 0x0013800001a57983 */ /* 0x000f220000300800 */
[----:B------:R-:W-:-:S03]  /*7ea10*/  ULDC UR8, c[0x0][0x22c] ;  /* 0x00008b0000087ab9 */ /* 0x000fc60000000800 */
[----:B------:R1:W-:Y:S04]  /*7ea20*/  @P5 STG.E desc[UR4][R10.64], R16 ;  /* 0x000000100a005986 */ /* 0x0003e8000c101904 */
[----:B------:R-:W4:Y:S01]  /*7ea30*/  LDL.LU R15, [R1+0x208] ;  /* 0x00020800010f7983 */ /* 0x000f220000300800 */
[----:B------:R-:W-:-:S03]  /*7ea40*/  ISETP.LT.AND P4, PT, R8, UR6, !P3 ;  /* 0x0000000608007c0c */ /* 0x000fc6000df81270 */
[----:B-1----:R-:W4:Y:S01]  /*7ea50*/  LDL.LU R16, [R1+0xe5c] ;  /* 0x000e5c0001107983 */ /* 0x002f220000300800 */
[----:B------:R-:W-:-:S03]  /*7ea60*/  IMAD.WIDE R10, R229, 0x4, R4 ;  /* 0x00000004e50a7825 */ /* 0x000fc600078e0204 */
[----:B------:R-:W4:Y:S04]  /*7ea70*/  LDL.LU R229, [R1+0x61c] ;  /* 0x00061c0001e57983 */ /* 0x000f280000300800 */
[----:B------:R1:W-:Y:S04]  /*7ea80*/  @P6 STG.E desc[UR4][R12.64], R23 ;  /* 0x000000170c006986 */ /* 0x0003e8000c101904 */
[----:B-1----:R-:W4:Y:S01]  /*7ea90*/  LDL.LU R23, [R1+0x1384] ;  /* 0x0013840001177983 */ /* 0x002f220000300800 */
[----:B------:R-:W-:-:S03]  /*7eaa0*/  IMAD.WIDE R12, R167, 0x4, R2 ;  /* 0x00000004a70c7825 */ /* 0x000fc600078e0202 */
[----:B------:R1:W-:Y:S04]  /*7eab0*/  @P0 STG.E desc[UR4][R10.64], R22 ;  /* 0x000000160a000986 */ /* 0x0003e8000c101904 */
[----:B---3--:R3:W-:Y:S04]  /*7eac0*/  @P4 STG.E desc[UR4][R12.64], R228 ;  /* 0x000000e40c004986 */ /* 0x0087e8000c101904 */
[----:B-1----:R-:W4:Y:S04]  /*7ead0*/  LDL.LU R22, [R1+0x21c] ;  /* 0x00021c0001167983 */ /* 0x002f280000300800 */
[----:B---3--:R-:W3:Y:S01]  /*7eae0*/  LDL.LU R228, [R1+0x20c] ;  /* 0x00020c0001e47983 */ /* 0x008ee20000300800 */
[----:B------:R-:W-:Y:S01]  /*7eaf0*/  VIADD R0, R7, 0x10d ;  /* 0x0000010d07007836 */ /* 0x000fe20000000000 */
[----:B------:R-:W-:-:S04]  /*7eb00*/  ISETP.LT.AND P3, PT, R9, UR6, !P3 ;  /* 0x0000000609007c0c */ /* 0x000fc8000df61270 */
[----:B------:R-:W-:Y:S01]  /*7eb10*/  ISETP.GE.AND P5, PT, R0, UR8, PT ;  /* 0x0000000800007c0c */ /* 0x000fe2000bfa6270 */
[----:B------:R-:W-:Y:S01]  /*7eb20*/  VIADD R0, R7, 0x10e ;  /* 0x0000010e07007836 */ /* 0x000fe20000000000 */
[----:B------:R-:W-:Y:S02]  /*7eb30*/  ULDC UR8, c[0x0][0x22c] ;  /* 0x00008b0000087ab9 */ /* 0x000fe40000000800 */
[----:B------:R-:W-:Y:S02]  /*7eb40*/  ISETP.LT.AND P6, PT, R8, UR6, !P5 ;  /* 0x0000000608007c0c */ /* 0x000fe4000efc1270 */
[----:B------:R-:W-:Y:S01]  /*7eb50*/  ISETP.GE.AND P0, PT, R0, UR8, PT ;  /* 0x0000000800007c0c */ /* 0x000fe2000bf06270 */
[----:B------:R-:W-:Y:S01]  /*7eb60*/  IMAD.WIDE R10, R167, 0x4, R4 ;  /* 0x00000004a70a7825 */ /* 0x000fe200078e0204 */
[C---:B------:R-:W-:Y:S01]  /*7eb70*/  ISETP.LT.AND P5, PT, R9.reuse, UR6, !P5 ;  /* 0x0000000609007c0c */ /* 0x040fe2000efa1270 */
[----:B------:R-:W3:Y:S01]  /*7eb80*/  LDL.LU R167, [R1+0x1388] ;  /* 0x0013880001a77983 */ /* 0x000ee20000300800 */
[----:B------:R-:W-:Y:S01]  /*7eb90*/  ISETP.LT.AND P4, PT, R8, UR6, !P0 ;  /* 0x0000000608007c0c */ /* 0x000fe2000c781270 */
[----:B------:R-:W-:Y:S01]  /*7eba0*/  IMAD.WIDE R12, R166, 0x4, R2 ;  /* 0x00000004a60c7825 */ /* 0x000fe200078e0202 */
[----:B------:R-:W-:Y:S01]  /*7ebb0*/  ISETP.LT.AND P0, PT, R9, UR6, !P0 ;  /* 0x0000000609007c0c */ /* 0x000fe2000c701270 */
[----:B------:R1:W-:Y:S01]  /*7ebc0*/  @P3 STG.E desc[UR4][R10.64], R14 ;  /* 0x0000000e0a003986 */ /* 0x0003e2000c101904 */
[----:B------:R-:W-:Y:S01]  /*7ebd0*/  IADD3 R0, R7, 0x10f, RZ ;  /* 0x0000010f07007810 */ /* 0x000fe20007ffe0ff */
[----:B------:R-:W-:-:S02]  /*7ebe0*/  ULDC UR8, c[0x0][0x22c] ;  /* 0x00008b0000087ab9 */ /* 0x000fc40000000800 */
[----:B--2---:R2:W-:Y:S01]  /*7ebf0*/  @P6 STG.E desc[UR4][R12.64], R164 ;  /* 0x000000a40c006986 */ /* 0x0045e2000c101904 */
[----:B-1----:R-:W-:Y:S01]  /*7ec00*/  IMAD.WIDE R10, R166, 0x4, R4 ;  /* 0x00000004a60a7825 */ /* 0x002fe200078e0204 */
[----:B------:R-:W-:Y:S01]  /*7ec10*/  ISETP.GE.AND P3, PT, R0, UR8, PT ;  /* 0x0000000800007c0c */ /* 0x000fe2000bf66270 */
[----:B------:R-:W-:Y:S01]  /*7ec20*/  ULDC UR8, c[0x0][0x22c] ;  /* 0x00008b0000087ab9 */ /* 0x000fe20000000800 */
[----:B--2---:R-:W2:Y:S04]  /*7ec30*/  LDL.LU R164, [R1+0xe60] ;  /* 0x000e600001a47983 */ /* 0x004ea80000300800 */
[----:B------:R-:W2:Y:S01]  /*7ec40*/  LDL.LU R166, [R1+0x138c] ;  /* 0x00138c0001a67983 */ /* 0x000ea20000300800 */
[----:B------:R-:W-:Y:S02]  /*7ec50*/  ISETP.LT.AND P6, PT, R8, UR6, !P3 ;  /* 0x0000000608007c0c */ /* 0x000fe4000dfc1270 */
[----:B------:R-:W-:Y:S01]  /*7ec60*/  ISETP.LT.AND P3, PT, R9, UR6, !P3 ;  /* 0x0000000609007c0c */ /* 0x000fe2000df61270 */
[C---:B----4-:R-:W-:Y:S01]  /*7ec70*/  IMAD.WIDE R12, R165.reuse, 0x4, R2 ;  /* 0x00000004a50c7825 */ /* 0x050fe200078e0202 */
[----:B------:R1:W-:Y:S04]  /*7ec80*/  @P5 STG.E desc[UR4][R10.64], R15 ;  /* 0x0000000f0a005986 */ /* 0x0003e8000c101904 */
[----:B------:R4:W-:Y:S01]  /*7ec90*/  @P4 STG.E desc[UR4][R12.64], R16 ;  /* 0x000000100c004986 */ /* 0x0009e2000c101904 */
[----:B-1----:R-:W-:-:S03]  /*7eca0*/  IMAD.WIDE R10, R165, 0x4, R4 ;  /* 0x00000004a50a7825 */ /* 0x002fc600078e0204 */
[----:B----4-:R-:W4:Y:S04]  /*7ecb0*/  LDL.LU R16, [R1+0xa20] ;  /* 0x000a200001107983 */ /* 0x010f280000300800 */
[----:B------:R-:W4:Y:S04]  /*7ecc0*/  LDL.LU R165, [R1+0x620] ;  /* 0x0006200001a57983 */ /* 0x000f280000300800 */
[----:B------:R1:W-:Y:S04]  /*7ecd0*/  @P0 STG.E desc[UR4][R10.64], R229 ;  /* 0x000000e50a000986 */ /* 0x0003e8000c101904 */
[----:B-1----:R-:W4:Y:S04]  /*7ece0*/  LDL.LU R229, [R1+0x1390] ;  /* 0x0013900001e57983 */ /* 0x002f280000300800 */
[----:B------:R-:W4:Y:S01]  /*7ecf0*/  LDL.LU R15, [R1+0xa10] ;  /* 0x000a1000010f7983 */ /* 0x000f220000300800 */
[----:B------:R-:W-:-:S04]  /*7ed00*/  IMAD.WIDE R12, R23, 0x4, R2 ;  /* 0x00000004170c7825 */ /* 0x000fc800078e0202 */
[----:B------:R-:W-:Y:S02]  /*7ed10*/  IMAD.WIDE R10, R23, 0x4, R4 ;  /* 0x00000004170a7825 */ /* 0x000fe400078e0204 */
[----:B------:R-:W4:Y:S04]  /*7ed20*/  LDL.LU R23, [R1+0xe64] ;  /* 0x000e640001177983 */ /* 0x000f280000300800 */
[----:B------:R-:W-:Y:S04]  /*7ed30*/  @P6 STG.E desc[UR4][R12.64], R22 ;  /* 0x000000160c006986 */ /* 0x000fe8000c101904 */
[----:B---3--:R1:W-:Y:S04]  /*7ed40*/  @P3 STG.E desc[UR4][R10.64], R228 ;  /* 0x000000e40a003986 */ /* 0x0083e8000c101904 */
[----:B-1----:R-:W3:Y:S04]  /*7ed50*/  LDL.LU R228, [R1+0x1394] ;  /* 0x0013940001e47983 */ /* 0x002ee80000300800 */
[----:B------:R-:W3:Y:S01]  /*7ed60*/  LDL.LU R22, [R1+0xa24] ;  /* 0x000a240001167983 */ /* 0x000ee20000300800 */
[----:B------:R-:W-:-:S05]  /*7ed70*/  VIADD R0, R7, 0x110 ;  /* 0x0000011007007836 */ /* 0x000fca0000000000 */
[----:B------:R-:W-:Y:S01]  /*7ed80*/  ISETP.GE.AND P5, PT, R0, UR8, PT ;  /* 0x0000000800007c0c */ /* 0x000fe2000bfa6270 */
[----:B------:R-:W-:Y:S01]  /*7ed90*/  VIADD R0, R7, 0x111 ;  /* 0x0000011107007836 */ /* 0x000fe20000000000 */
[----:B------:R-:W-:Y:S02]  /*7eda0*/  ULDC UR8, c[0x0][0x22c] ;  /* 0x00008b0000087ab9 */ /* 0x000fe40000000800 */
[----:B------:R-:W-:Y:S02]  /*7edb0*/  ISETP.LT.AND P4, PT, R8, UR6, !P5 ;  /* 0x0000000608007c0c */ /* 0x000fe4000ef81270 */
[----:B------:R-:W-:Y:S02]  /*7edc0*/  ISETP.GE.AND P0, PT, R0, UR8, PT ;  /* 0x0000000800007c0c */ /* 0x000fe4000bf06270 */
[----:B------:R-:W-:Y:S01]  /*7edd0*/  ISETP.LT.AND P5, PT, R9, UR6, !P5 ;  /* 0x0000000609007c0c */ /* 0x000fe2000efa1270 */
[----:B------:R-:W-:Y:S01]  /*7ede0*/  VIADD R0, R7, 0x112 ;  /* 0x0000011207007836 */ /* 0x000fe20000000000 */
[----:B------:R-:W-:Y:S01]  /*7edf0*/  ISETP.LT.AND P6, PT, R8, UR6, !P0 ;  /* 0x0000000608007c0c */ /* 0x000fe2000c7c1270 */
[----:B------:R-:W-:Y:S01]  /*7ee00*/  IMAD.WIDE R12, R167, 0x4, R2 ;  /* 0x00000004a70c7825 */ /* 0x000fe200078e0202 */
[----:B------:R-:W-:-:S02]  /*7ee10*/  ULDC UR8, c[0x0][0x22c] ;  /* 0x00008b0000087ab9 */ /* 0x000fc40000000800 */
[----:B------:R-:W-:Y:S01]  /*7ee20*/  ISETP.GE.AND P3, PT, R0, UR8, PT ;  /* 0x0000000800007c0c */ /* 0x000fe2000bf66270 */
[----:B------:R-:W-:Y:S02]  /*7ee30*/  IMAD.WIDE R10, R167, 0x4, R4 ;  /* 0x00000004a70a7825 */ /* 0x000fe400078e0204 */
[----:B--2---:R1:W-:Y:S01]  /*7ee40*/  @P4 STG.E desc[UR4][R12.64], R164 ;  /* 0x000000a40c004986 */ /* 0x0043e2000c101904 */
[----:B------:R-:W-:Y:S01]  /*7ee50*/  ISETP.LT.AND P0, PT, R9, UR6, !P0 ;  /* 0x0000000609007c0c */ /* 0x000fe2000c701270 */
[----:B------:R-:W-:Y:S01]  /*7ee60*/  ULDC UR8, c[0x0][0x22c] ;  /* 0x00008b0000087ab9 */ /* 0x000fe20000000800 */
[----:B------:R-:W-:Y:S01]  /*7ee70*/  ISETP.LT.AND P4, PT, R8, UR6, !P3 ;  /* 0x0000000608007c0c */ /* 0x000fe2000df81270 */
[----:B-1----:R-:W2:Y:S01]  /*7ee80*/  LDL.LU R164, [R1+0x624] ;  /* 0x0006240001a47983 */ /* 0x002ea20000300800 */
[----:B------:R-:W-:-:S03]  /*7ee90*/  IMAD.WIDE R12, R166, 0x4, R2 ;  /* 0x00000004a60c7825 */ /* 0x000fc600078e0202 */
[----:B------:R-:W2:Y:S01]  /*7eea0*/  LDL.LU R167, [R1+0x1398] ;  /* 0x0013980001a77983 */ /* 0x000ea20000300800 */
[----:B------:R-:W-:-:S03]  /*7eeb0*/  ISETP.LT.AND P3, PT, R9, UR6, !P3 ;  /* 0x0000000609007c0c */ /* 0x000fc6000df61270 */
[----:B----4-:R1:W-:Y:S04]  /*7eec0*/  @P5 STG.E desc[UR4][R10.64], R16 ;  /* 0x000000100a005986 */ /* 0x0103e8000c101904 */
[----:B------:R4:W-:Y:S04]  /*7eed0*/  @P6 STG.E desc[UR4][R12.64], R165 ;  /* 0x000000a50c006986 */ /* 0x0009e8000c101904 */
[----:B-1----:R-:W2:Y:S04]  /*7eee0*/  LDL.LU R16, [R1+0xa14] ;  /* 0x000a140001107983 */ /* 0x002ea80000300800 */
[----:B----4-:R-:W4:Y:S01]  /*7eef0*/  LDL.LU R165, [R1+0xe68] ;  /* 0x000e680001a57983 */ /* 0x010f220000300800 */
[----:B------:R-:W-:-:S03]  /*7ef00*/  IMAD.WIDE R10, R166, 0x4, R4 ;  /* 0x00000004a60a7825 */ /* 0x000fc600078e0204 */
[----:B------:R-:W4:Y:S01]  /*7ef10*/  LDL.LU R166, [R1+0x139c] ;  /* 0x00139c0001a67983 */ /* 0x000f220000300800 */
[----:B------:R-:W-:-:S03]  /*7ef20*/  IMAD.WIDE R12, R229, 0x4, R2 ;  /* 0x00000004e50c7825 */ /* 0x000fc600078e0202 */
[----:B------:R1:W-:Y:S04]  /*7ef30*/  @P0 STG.E desc[UR4][R10.64], R15 ;  /* 0x0000000f0a000986 */ /* 0x0003e8000c101904 */
[----:B------:R-:W4:Y:S04]  /*7ef40*/  LDL.LU R14, [R1+0xa28] ;  /* 0x000a2800010e7983 */ /* 0x000f280000300800 */
[----:B------:R1:W-:Y:S02]  /*7ef50*/  @P4 STG.E desc[UR4][R12.64], R23 ;  /* 0x000000170c004986 */ /* 0x0003e4000c101904 */
[----:B-1----:R-:W-:-:S02]  /*7ef60*/  IMAD.WIDE R10, R229, 0x4, R4 ;  /* 0x00000004e50a7825 */ /* 0x002fc400078e0204 */
[----:B------:R-:W4:Y:S04]  /*7ef70*/  LDL.LU R23, [R1+0x628] ;  /* 0x0006280001177983 */ /* 0x000f280000300800 */
[----:B------:R-:W4:Y:S04]  /*7ef80*/  LDL.LU R229, [R1+0x13a0] ;  /* 0x0013a00001e57983 */ /* 0x000f280000300800 */
[----:B------:R-:W4:Y:S04]  /*7ef90*/  LDL.LU R15, [R1+0xa18] ;  /* 0x000a1800010f7983 */ /* 0x000f280000300800 */
[----:B---3--:R1:W-:Y:S04]  /*7efa0*/  @P3 STG.E desc[UR4][R10.64], R22 ;  /* 0x000000160a003986 */ /* 0x0083e8000c101904 */
[----:B-1----:R-:W3:Y:S01]  /*7efb0*/  LDL.LU R22, [R1+0xe6c] ;  /* 0x000e6c0001167983 */ /* 0x002ee20000300800 */
[----:B------:R-:W-:-:S04]  /*7efc0*/  IADD3 R0, R7, 0x113, RZ ;  /* 0x0000011307007810 */ /* 0x000fc80007ffe0ff */
        /* <DEDUP_REMOVED lines=9> */
[----:B------:R-:W-:-:S03]  /*7f060*/  ULDC UR8, c[0x0][0x22c] ;  /* 0x00008b0000087ab9 */ /* 0x000fc60000000800 */
[----:B------:R-:W-:Y:S02]  /*7f070*/  IMAD.WIDE R10, R228, 0x4, R4 ;  /* 0x00000004e40a7825 */ /* 0x000fe400078e0204 */
[----:B------:R-:W3:Y:S01]  /*7f080*/  LDL.LU R228, [R1+0xa2c] ;  /* 0x000a2c0001e47983 */ /* 0x000ee20000300800 */
[----:B------:R-:W-:Y:S01]  /*7f090*/  ISETP.GE.AND P3, PT, R0, UR8, PT ;  /* 0x0000000800007c0c */ /* 0x000fe2000bf66270 */
[----:B------:R-:W-:Y:S01]  /*7f0a0*/  VIADD R0, R7, 0x116 ;  /* 0x0000011607007836 */ /* 0x000fe20000000000 */
[C---:B------:R-:W-:Y:S01]  /*7f0b0*/  ISETP.LT.AND P0, PT, R9.reuse, UR6, !P0 ;  /* 0x0000000609007c0c */ /* 0x040fe2000c701270 */
[----:B--2---:R1:W-:Y:S01]  /*7f0c0*/  @P6 STG.E desc[UR4][R12.64], R164 ;  /* 0x000000a40c006986 */ /* 0x0043e2000c101904 */
[----:B------:R-:W-:Y:S01]  /*7f0d0*/  ISETP.LT.AND P6, PT, R8, UR6, !P3 ;  /* 0x0000000608007c0c */ /* 0x000fe2000dfc1270 */
[----:B------:R-:W-:Y:S01]  /*7f0e0*/  ULDC UR8, c[0x0][0x22c] ;  /* 0x00008b0000087ab9 */ /* 0x000fe20000000800 */
[----:B------:R-:W-:Y:S01]  /*7f0f0*/  ISETP.LT.AND P3, PT, R9, UR6, !P3 ;  /* 0x0000000609007c0c */ /* 0x000fe2000df61270 */
[----:B-1----:R-:W2:Y:S01]  /*7f100*/  LDL.LU R164, [R1+0x13a4] ;  /* 0x0013a40001a47983 */ /* 0x002ea20000300800 */
[----:B------:R-:W-:-:S03]  /*7f110*/  IMAD.WIDE R12, R167, 0x4, R2 ;  /* 0x00000004a70c7825 */ /* 0x000fc600078e0202 */
[----:B------:R1:W-:Y:S01]  /*7f120*/  @P5 STG.E desc[UR4][R10.64], R16 ;  /* 0x000000100a005986 */ /* 0x0003e2000c101904 */
[----:B------:R-:W-:Y:S01]  /*7f130*/  ISETP.GE.AND P5, PT, R0, UR8, PT ;  /* 0x0000000800007c0c */ /* 0x000fe2000bfa6270 */
[----:B------:R-:W-:Y:S02]  /*7f140*/  ULDC UR8, c[0x0][0x22c] ;  /* 0x00008b0000087ab9 */ /* 0x000fe40000000800 */
[----:B----4-:R4:W-:Y:S01]  /*7f150*/  @P4 STG.E desc[UR4][R12.64], R165 ;  /* 0x000000a50c004986 */ /* 0x0109e2000c101904 */
[----:B------:R-:W-:-:S03]  /*7f160*/  ISETP.LT.AND P4, PT, R8, UR6, !P5 ;  /* 0x0000000608007c0c */ /* 0x000fc6000ef81270 */
[----:B-1----:R-:W2:Y:S04]  /*7f170*/  LDL.LU R16, [R1+0x62c] ;  /* 0x00062c0001107983 */ /* 0x002ea80000300800 */
[----:B----4-:R-:W4:Y:S01]  /*7f180*/  LDL.LU R165, [R1+0xa1c] ;  /* 0x000a1c0001a57983 */ /* 0x010f220000300800 */
[----:B------:R-:W-:-:S03]  /*7f190*/  IMAD.WIDE R10, R167, 0x4, R4 ;  /* 0x00000004a70a7825 */ /* 0x000fc600078e0204 */
[----:B------:R-:W4:Y:S01]  /*7f1a0*/  LDL.LU R167, [R1+0x13a8] ;  /* 0x0013a80001a77983 */ /* 0x000f220000300800 */
[----:B------:R-:W-:-:S03]  /*7f1b0*/  IMAD.WIDE R12, R166, 0x4, R2 ;  /* 0x00000004a60c7825 */ /* 0x000fc600078e0202 */
[----:B------:R1:W-:Y:S04]  /*7f1c0*/  @P0 STG.E desc[UR4][R10.64], R14 ;  /* 0x0000000e0a000986 */ /* 0x0003e8000c101904 */
[----:B------:R1:W-:Y:S02]  /*7f1d0*/  @P6 STG.E desc[UR4][R12.64], R23 ;  /* 0x000000170c006986 */ /* 0x0003e4000c101904 */
[----:B-1----:R-:W-:-:S05]  /*7f1e0*/  IMAD.WIDE R10, R166, 0x4, R4 ;  /* 0x00000004a60a7825 */ /* 0x002fca00078e0204 */
[----:B------:R1:W-:Y:S01]  /*7f1f0*/  @P3 STG.E desc[UR4][R10.64], R15 ;  /* 0x0000000f0a003986 */ /* 0x0003e2000c101904 */
[----:B------:R-:W-:-:S03]  /*7f200*/  IMAD.WIDE R12, R229, 0x4, R2 ;  /* 0x00000004e50c7825 */ /* 0x000fc600078e0202 */
[----:B------:R-:W4:Y:S04]  /*7f210*/  LDL.LU R23, [R1+0xe70] ;  /* 0x000e700001177983 */ /* 0x000f280000300800 */
[----:B------:R-:W4:Y:S01]  /*7f220*/  LDL.LU R166, [R1+0x13ac] ;  /* 0x0013ac0001a67983 */ /* 0x000f220000300800 */
[----:B-1----:R-:W-:-:S03]  /*7f230*/  IMAD.WIDE R10, R229, 0x4, R4 ;  /* 0x00000004e50a7825 */ /* 0x002fc600078e0204 */
[----:B---3--:R1:W-:Y:S04]  /*7f240*/  @P4 STG.E desc[UR4][R12.64], R22 ;  /* 0x000000160c004986 */ /* 0x0083e8000c101904 */
[----:B-1----:R-:W3:Y:S04]  /*7f250*/  LDL.LU R22, [R1+0xa30] ;  /* 0x000a300001167983 */ /* 0x002ee80000300800 */
[----:B------:R-:W3:Y:S01]  /*7f260*/  LDL.LU R229, [R1+0x220] ;  /* 0x0002200001e57983 */ /* 0x000ee20000300800 */
[----:B------:R-:W-:Y:S02]  /*7f270*/  ISETP.LT.AND P5, PT, R9, UR6, !P5 ;  /* 0x0000000609007c0c */ /* 0x000fe4000efa1270 */
[----:B------:R-:W-:-:S04]  /*7f280*/  IADD3 R0, R7, 0x117, RZ ;  /* 0x0000011707007810 */ /* 0x000fc80007ffe0ff */
[----:B------:R-:W-:Y:S01]  /*7f290*/  ISETP.GE.AND P0, PT, R0, UR8, PT ;  /* 0x0000000800007c0c */ /* 0x000fe2000bf06270 */
[----:B------:R-:W-:Y:S01]  /*7f2a0*/  VIADD R0, R7, 0x118 ;  /* 0x0000011807007836 */ /* 0x000fe20000000000 */
[----:B------:R-:W-:Y:S02]  /*7f2b0*/  ULDC UR8, c[0x0][0x22c] ;  /* 0x00008b0000087ab9 */ /* 0x000fe40000000800 */
[----:B------:R-:W-:Y:S02]  /*7f2c0*/  ISETP.LT.AND P6, PT, R8, UR6, !P0 ;  /* 0x0000000608007c0c */ /* 0x000fe4000c7c1270 */
[----:B------:R-:W-:Y:S01]  /*7f2d0*/  ISETP.LT.AND P0, PT, R9, UR6, !P0 ;  /* 0x0000000609007c0c */ /* 0x000fe2000c701270 */
[----:B------:R1:W-:Y:S01]  /*7f2e0*/  @P5 STG.E desc[UR4][R10.64], R228 ;  /* 0x000000e40a005986 */ /* 0x0003e2000c101904 */
[----:B------:R-:W-:Y:S01]  /*7f2f0*/  ISETP.GE.AND P3, PT, R0, UR8, PT ;  /* 0x0000000800007c0c */ /* 0x000fe2000bf66270 */
[----:B------:R-:W-:Y:S01]  /*7f300*/  VIADD R0, R7, 0x119 ;  /* 0x0000011907007836 */ /* 0x000fe20000000000 */
[----:B------:R-:W-:Y:S01]  /*7f310*/  ULDC UR8, c[0x0][0x22c] ;  /* 0x00008b0000087ab9 */ /* 0x000fe20000000800 */
[C---:B--2---:R-:W-:Y:S01]  /*7f320*/  IMAD.WIDE R12, R164.reuse, 0x4, R2 ;  /* 0x00000004a40c7825 */ /* 0x044fe200078e0202 */
[----:B-1----:R-:W2:Y:S03]  /*7f330*/  LDL.LU R228, [R1+0x13b0] ;  /* 0x0013b00001e47983 */ /* 0x002ea60000300800 */
[----:B------:R-:W-:Y:S01]  /*7f340*/  IMAD.WIDE R10, R164, 0x4, R4 ;  /* 0x00000004a40a7825 */ /* 0x000fe200078e0204 */
[----:B------:R-:W2:Y:S01]  /*7f350*/  LDL.LU R15, [R1+0x630] ;  /* 0x00063000010f7983 */ /* 0x000ea20000300800 */
[----:B------:R-:W-:-:S03]  /*7f360*/  ISETP.LT.AND P4, PT, R8, UR6, !P3 ;  /* 0x0000000608007c0c */ /* 0x000fc6000df81270 */
[----:B------:R-:W2:Y:S01]  /*7f370*/  LDL.LU R164, [R1+0xe74] ;  /* 0x000e740001a47983 */ /* 0x000ea20000300800 */
[----:B------:R-:W-:Y:S02]  /*7f380*/  ISETP.GE.AND P5, PT, R0, UR8, PT ;  /* 0x0000000800007c0c */ /* 0x000fe4000bfa6270 */
[----:B------:R-:W-:Y:S01]  /*7f390*/  ISETP.LT.AND P3, PT, R9, UR6, !P3 ;  /* 0x0000000609007c0c */ /* 0x000fe2000df61270 */
[----:B------:R-:W-:Y:S01]  /*7f3a0*/  @P6 STG.E desc[UR4][R12.64], R16 ;  /* 0x000000100c006986 */ /* 0x000fe2000c101904 */
[----:B------:R-:W-:Y:S01]  /*7f3b0*/  VIADD R0, R7, 0x11a ;  /* 0x0000011a07007836 */ /* 0x000fe20000000000 */
[----:B------:R-:W-:Y:S02]  /*7f3c0*/  ULDC UR8, c[0x0][0x22c] ;  /* 0x00008b0000087ab9 */ /* 0x000fe40000000800 */
[----:B----4-:R1:W-:Y:S01]  /*7f3d0*/  @P0 STG.E desc[UR4][R10.64], R165 ;  /* 0x000000a50a000986 */ /* 0x0103e2000c101904 */
[----:B------:R-:W-:-:S03]  /*7f3e0*/  ISETP.LT.AND P6, PT, R8, UR6, !P5 ;  /* 0x0000000608007c0c */ /* 0x000fc6000efc1270 */
[----:B-1----:R-:W4:Y:S04]  /*7f3f0*/  LDL.LU R165, [R1+0x13b4] ;  /* 0x0013b40001a57983 */ /* 0x002f280000300800 */
[----:B------:R-:W4:Y:S01]  /*7f400*/  LDL.LU R16, [R1+0xa34] ;  /* 0x000a340001107983 */ /* 0x000f220000300800 */
[----:B------:R-:W-:-:S04]  /*7f410*/  IMAD.WIDE R12, R167, 0x4, R2 ;  /* 0x00000004a70c7825 */ /* 0x000fc800078e0202 */
[----:B------:R-:W-:Y:S01]  /*7f420*/  IMAD.WIDE R10, R167, 0x4, R4 ;  /* 0x00000004a70a7825 */ /* 0x000fe200078e0204 */
        /* <DEDUP_REMOVED lines=15> */
[----:B------:R-:W-:Y:S01]  /*7f520*/  IADD3 R0, R7, 0x11b, RZ ;  /* 0x0000011b07007810 */ /* 0x000fe20007ffe0ff */
[----:B------:R-:W3:Y:S01]  /*7f530*/  LDL.LU R14, [R1+0xa38] ;  /* 0x000a3800010e7983 */ /* 0x000ee20000300800 */
[----:B--2---:R-:W-:Y:S02]  /*7f540*/  IMAD.WIDE R12, R228, 0x4, R2 ;  /* 0x00000004e40c7825 */ /* 0x004fe400078e0202 */
[----:B------:R-:W-:Y:S01]  /*7f550*/  ISETP.GE.AND P3, PT, R0, UR8, PT ;  /* 0x0000000800007c0c */ /* 0x000fe2000bf66270 */
[----:B------:R-:W-:-:S02]  /*7f560*/  ULDC UR8, c[0x0][0x22c] ;  /* 0x00008b0000087ab9 */ /* 0x000fc40000000800 */
[----:B------:R1:W-:Y:S01]  /*7f570*/  @P5 STG.E desc[UR4][R10.64], R15 ;  /* 0x0000000f0a005986 */ /* 0x0003e2000c101904 */
[----:B------:R-:W-:-:S03]  /*7f580*/  VIADD R0, R7, 0x11c ;  /* 0x0000011c07007836 */ /* 0x000fc60000000000 */
[----:B------:R2:W-:Y:S01]  /*7f590*/  @P4 STG.E desc[UR4][R12.64], R164 ;  /* 0x000000a40c004986 */ /* 0x0005e2000c101904 */
[----:B------:R-:W-:Y:S02]  /*7f5a0*/  ISETP.LT.AND P6, PT, R8, UR6, !P3 ;  /* 0x0000000608007c0c */ /* 0x000fe4000dfc1270 */
        /* <DEDUP_REMOVED lines=37> */
[----:B------:R-:W-:Y:S01]  /*7f800*/  ISETP.GE.AND P5, PT, R0, UR8, PT ;  /* 0x0000000800007c0c */ /* 0x000fe2000bfa6270 */
[----:B-1----:R-:W-:Y:S02]  /*7f810*/  IMAD.WIDE R10, R166, 0x4, R4 ;  /* 0x00000004a60a7825 */ /* 0x002fe400078e0204 */
[----:B--2---:R-:W2:Y:S02]  /*7f820*/  LDL.LU R164, [R1+0xe80] ;  /* 0x000e800001a47983 */ /* 0x004ea40000300800 */
[----:B----4-:R-:W-:Y:S02]  /*7f830*/  IMAD.WIDE R12, R228, 0x4, R2 ;  /* 0x00000004e40c7825 */ /* 0x010fe400078e0202 */
[----:B------:R-:W4:Y:S01]  /*7f840*/  LDL.LU R166, [R1+0x13cc] ;  /* 0x0013cc0001a67983 */ /* 0x000f220000300800 */
[----:B------:R-:W-:Y:S01]  /*7f850*/  ISETP.LT.AND P6, PT, R8, UR6, !P5 ;  /* 0x0000000608007c0c */ /* 0x000fe2000efc1270 */
[----:B------:R-:W-:-:S02]  /*7f860*/  ULDC UR8, c[0x0][0x22c] ;  /* 0x00008b0000087ab9 */ /* 0x000fc40000000800 */
[----:B------:R1:W-:Y:S01]  /*7f870*/  @P0 STG.E desc[UR4][R10.64], R15 ;  /* 0x0000000f0a000986 */ /* 0x0003e2000c101904 */
[----:B------:R-:W-:-:S03]  /*7f880*/  ISETP.LT.AND P5, PT, R9, UR6, !P5 ;  /* 0x0000000609007c0c */ /* 0x000fc6000efa1270 */
[----:B------:R1:W-:Y:S02]  /*7f890*/  @P4 STG.E desc[UR4][R12.64], R16 ;  /* 0x000000100c004986 */ /* 0x0003e4000c101904 */
[----:B-1----:R-:W-:Y:S02]  /*7f8a0*/  IMAD.WIDE R10, R228, 0x4, R4 ;  /* 0x00000004e40a7825 */ /* 0x002fe400078e0204 */
[----:B------:R-:W4:Y:S04]  /*7f8b0*/  LDL.LU R16, [R1+0x640] ;  /* 0x0006400001107983 */ /* 0x000f280000300800 */
[----:B------:R-:W4:Y:S04]  /*7f8c0*/  LDL.LU R228, [R1+0x240] ;  /* 0x0002400001e47983 */ /* 0x000f280000300800 */
[----:B------:R1:W-:Y:S01]  /*7f8d0*/  @P3 STG.E desc[UR4][R10.64], R165 ;  /* 0x000000a50a003986 */ /* 0x0003e2000c101904 */
[----:B------:R-:W-:-:S03]  /*7f8e0*/  IMAD.WIDE R12, R23, 0x4, R2 ;  /* 0x00000004170c7825 */ /* 0x000fc600078e0202 */
[----:B-1----:R-:W4:Y:S01]  /*7f8f0*/  LDL.LU R165, [R1+0x13d0] ;  /* 0x0013d00001a57983 */ /* 0x002f220000300800 */
[----:B------:R-:W-:-:S03]  /*7f900*/  IMAD.WIDE R10, R23, 0x4, R4 ;  /* 0x00000004170a7825 */ /* 0x000fc600078e0204 */
[----:B------:R-:W4:Y:S04]  /*7f910*/  LDL.LU R15, [R1+0x230] ;  /* 0x00023000010f7983 */ /* 0x000f280000300800 */
        /* <DEDUP_REMOVED lines=19> */
[C---:B------:R-:W-:Y:S01]  /*7fa50*/  ISETP.LT.AND P3, PT, R9.reuse, UR6, !P3 ;  /* 0x0000000609007c0c */ /* 0x040fe2000df61270 */
[----:B------:R-:W-:Y:S01]  /*7fa60*/  ULDC UR8, c[0x0][0x22c] ;  /* 0x00008b0000087ab9 */ /* 0x000fe20000000800 */
[----:B------:R-:W-:Y:S01]  /*7fa70*/  ISETP.LT.AND P4, PT, R8, UR6, !P5 ;  /* 0x0000000608007c0c */ /* 0x000fe2000ef81270 */
[----:B-1----:R-:W2:Y:S04]  /*7fa80*/  LDL.LU R164, [R1+0x244] ;  /* 0x0002440001a47983 */ /* 0x002ea80000300800 */
[----:B------:R-:W2:Y:S01]  /*7fa90*/  LDL.LU R167, [R1+0x13d8] ;  /* 0x0013d80001a77983 */ /* 0x000ea20000300800 */
[----:B------:R-:W-:Y:S01]  /*7faa0*/  ISETP.LT.AND P5, PT, R9, UR6, !P5 ;  /* 0x0000000609007c0c */ /* 0x000fe2000efa1270 */
[----:B----4-:R-:W-:-:S02]  /*7fab0*/  IMAD.WIDE R12, R166, 0x4, R2 ;  /* 0x00000004a60c7825 */ /* 0x010fc400078e0202 */
[----:B------:R1:W-:Y:S04]  /*7fac0*/  @P0 STG.E desc[UR4][R10.64], R16 ;  /* 0x000000100a000986 */ /* 0x0003e8000c101904 */
[----:B------:R4:W-:Y:S04]  /*7fad0*/  @P6 STG.E desc[UR4][R12.64], R228 ;  /* 0x000000e40c006986 */ /* 0x0009e8000c101904 */
[----:B-1----:R-:W2:Y:S04]  /*7fae0*/  LDL.LU R16, [R1+0x234] ;  /* 0x0002340001107983 */ /* 0x002ea80000300800 */
[----:B----4-:R-:W4:Y:S01]  /*7faf0*/  LDL.LU R228, [R1+0xe88] ;  /* 0x000e880001e47983 */ /* 0x010f220000300800 */
[----:B------:R-:W-:-:S03]  /*7fb00*/  IMAD.WIDE R10, R166, 0x4, R4 ;  /* 0x00000004a60a7825 */ /* 0x000fc600078e0204 */
[----:B------:R-:W4:Y:S01]  /*7fb10*/  LDL.LU R166, [R1+0x13dc] ;  /* 0x0013dc0001a67983 */ /* 0x000f220000300800 */
[----:B------:R-:W-:-:S03]  /*7fb20*/  IMAD.WIDE R12, R165, 0x4, R2 ;  /* 0x00000004a50c7825 */ /* 0x000fc600078e0202 */
[----:B------:R1:W-:Y:S04]  /*7fb30*/  @P3 STG.E desc[UR4][R10.64], R15 ;  /* 0x0000000f0a003986 */ /* 0x0003e8000c101904 */
[----:B------:R1:W-:Y:S04]  /*7fb40*/  @P4 STG.E desc[UR4][R12.64], R23 ;  /* 0x000000170c004986 */ /* 0x0003e8000c101904 */
[----:B------:R-:W4:Y:S01]  /*7fb50*/  LDL.LU R14, [R1+0x648] ;  /* 0x00064800010e7983 */ /* 0x000f220000300800 */
[----:B-1----:R-:W-:-:S03]  /*7fb60*/  IMAD.WIDE R10, R165, 0x4, R4 ;  /* 0x00000004a50a7825 */ /* 0x002fc600078e0204 */
        /* <DEDUP_REMOVED lines=39> */
[----:B-1----:R-:W-:-:S04]  /*7fde0*/  IMAD.WIDE R10, R166, 0x4, R4 ;  /* 0x00000004a60a7825 */ /* 0x002fc800078e0204 */
[C---:B------:R-:W-:Y:S01]  /*7fdf0*/  IMAD.WIDE R12, R165.reuse, 0x4, R2 ;  /* 0x00000004a50c7825 */ /* 0x040fe200078e0202 */
[----:B------:R-:W4:Y:S04]  /*7fe00*/  LDL.LU R23, [R1+0xe90] ;  /* 0x000e900001177983 */ /* 0x000f280000300800 */
[----:B------:R-:W4:Y:S04]  /*7fe10*/  LDL.LU R166, [R1+0x13ec] ;  /* 0x0013ec0001a67983 */ /* 0x000f280000300800 */
[----:B------:R1:W-:Y:S02]  /*7fe20*/  @P5 STG.E desc[UR4][R10.64], R15 ;  /* 0x0000000f0a005986 */ /* 0x0003e4000c101904 */
[----:B-1----:R-:W-:-:S02]  /*7fe30*/  IMAD.WIDE R10, R165, 0x4, R4 ;  /* 0x00000004a50a7825 */ /* 0x002fc400078e0204 */
        /* <DEDUP_REMOVED lines=771> */
[----:B------:R-:W-:Y:S02]  /*82e70*/  IADD3 R0, R7, 0x167, RZ ;  /* 0x0000016707007810 */ /* 0x000fe40007ffe0ff */
[----:B------:R-:W-:-:S02]  /*82e80*/  ISETP.LT.AND P3, PT, R9, UR6, !P3 ;  /* 0x0000000609007c0c */ /* 0x000fc4000df61270 */
[----:B------:R-:W-:Y:S01]  /*82e90*/  ISETP.GE.AND P5, PT, R0, UR8, PT ;  /* 0x0000000800007c0c */ /* 0x000fe2000bfa6270 */
[----:B------:R-:W-:Y:S01]  /*82ea0*/  VIADD R0, R7, 0x168 ;  /* 0x0000016807007836 */ /* 0x000fe20000000000 */
[----:B------:R-:W-:Y:S02]  /*82eb0*/  ULDC UR8, c[0x0][0x22c] ;  /* 0x00008b0000087ab9 */ /* 0x000fe40000000800 */
[----:B------:R-:W-:Y:S02]  /*82ec0*/  ISETP.LT.AND P6, PT, R8, UR6, !P5 ;  /* 0x0000000608007c0c */ /* 0x000fe4000efc1270 */
[----:B------:R-:W-:-:S05]  /*82ed0*/  ISETP.LT.AND P5, PT, R9, UR6, !P5 ;  /* 0x0000000609007c0c */ /* 0x000fca000efa1270 */
        /* <DEDUP_REMOVED lines=44> */
[----:B------:R-:W-:Y:S01]  /*831a0*/  ISETP.LT.AND P6, PT, R8, UR6, !P0 ;  /* 0x0000000608007c0c */ /* 0x000fe2000c7c1270 */
[----:B-1----:R-:W-:Y:S02]  /*831b0*/  IMAD.WIDE R10, R165, 0x4, R4 ;  /* 0x00000004a50a7825 */ /* 0x002fe400078e0204 */
[----:B------:R-:W3:Y:S04]  /*831c0*/  LDL.LU R165, [R1+0x2d8] ;  /* 0x0002d80001a57983 */ /* 0x000ee80000300800 */
[----:B--2---:R-:W2:Y:S01]  /*831d0*/  LDL.LU R164, [R1+0x1504] ;  /* 0x0015040001a47983 */ /* 0x004ea20000300800 */
[----:B------:R-:W-:-:S03]  /*831e0*/  ISETP.GE.AND P3, PT, R0, UR8, PT ;  /* 0x0000000800007c0c */ /* 0x000fc6000bf66270 */
[----:B------:R-:W2:Y:S01]  /*831f0*/  LDL.LU R15, [R1+0x2c8] ;  /* 0x0002c800010f7983 */ /* 0x000ea20000300800 */
[----:B------:R-:W-:-:S03]  /*83200*/  ISETP.LT.AND P0, PT, R9, UR6, !P0 ;  /* 0x0000000609007c0c */ /* 0x000fc6000c701270 */
[----:B----4-:R1:W-:Y:S01]  /*83210*/  @P5 STG.E desc[UR4][R10.64], R16 ;  /* 0x000000100a005986 */ /* 0x0103e2000c101904 */
[----:B------:R-:W-:Y:S01]  /*83220*/  ISETP.LT.AND P4, PT, R8, UR6, !P3 ;  /* 0x0000000608007c0c */ /* 0x000fe2000df81270 */
[C---:B------:R-:W-:Y:S01]  /*83230*/  IMAD.WIDE R12, R229.reuse, 0x4, R2 ;  /* 0x00000004e50c7825 */ /* 0x040fe200078e0202 */
[----:B------:R-:W-:Y:S01]  /*83240*/  ULDC UR8, c[0x0][0x22c] ;  /* 0x00008b0000087ab9 */ /* 0x000fe20000000800 */
[----:B-1----:R-:W4:Y:S02]  /*83250*/  LDL.LU R16, [R1+0xf1c] ;  /* 0x000f1c0001107983 */ /* 0x002f240000300800 */
[----:B------:R-:W-:Y:S02]  /*83260*/  IMAD.WIDE R10, R229, 0x4, R4 ;  /* 0x00000004e50a7825 */ /* 0x000fe400078e0204 */
        /* <DEDUP_REMOVED lines=24> */
[----:B------:R2:W-:Y:S01]  /*833f0*/  @P6 STG.E desc[UR4][R12.64], R165 ;  /* 0x000000a50c006986 */ /* 0x0005e2000c101904 */
[----:B------:R-:W-:Y:S01]  /*83400*/  ISETP.GE.AND P3, PT, R0, UR8, PT ;  /* 0x0000000800007c0c */ /* 0x000fe2000bf66270 */
[----:B-1----:R-:W-:-:S04]  /*83410*/  IMAD.WIDE R10, R166, 0x4, R4 ;  /* 0x00000004a60a7825 */ /* 0x002fc800078e0204 */
[----:B--2---:R-:W-:Y:S01]  /*83420*/  IMAD.WIDE R12, R164, 0x4, R2 ;  /* 0x00000004a40c7825 */ /* 0x004fe200078e0202 */
[----:B------:R-:W2:Y:S01]  /*83430*/  LDL.LU R165, [R1+0xf20] ;  /* 0x000f200001a57983 */ /* 0x000ea20000300800 */
[----:B------:R-:W-:-:S03]  /*83440*/  ULDC UR8, c[0x0][0x22c] ;  /* 0x00008b0000087ab9 */ /* 0x000fc60000000800 */
[----:B------:R1:W-:Y:S01]  /*83450*/  @P5 STG.E desc[UR4][R10.64], R15 ;  /* 0x0000000f0a005986 */ /* 0x0003e2000c101904 */
[----:B------:R-:W-:-:S03]  /*83460*/  ISETP.LT.AND P6, PT, R8, UR6, !P3 ;  /* 0x0000000608007c0c */ /* 0x000fc6000dfc1270 */
[----:B------:R-:W2:Y:S01]  /*83470*/  LDL.LU R166, [R1+0x1514] ;  /* 0x0015140001a67983 */ /* 0x000ea20000300800 */
[----:B------:R-:W-:Y:S01]  /*83480*/  ISETP.LT.AND P3, PT, R9, UR6, !P3 ;  /* 0x0000000609007c0c */ /* 0x000fe2000df61270 */
[----:B-1----:R-:W-:Y:S02]  /*83490*/  IMAD.WIDE R10, R164, 0x4, R4 ;  /* 0x00000004a40a7825 */ /* 0x002fe400078e0204 */
[----:B----4-:R1:W-:Y:S04]  /*834a0*/  @P4 STG.E desc[UR4][R12.64], R16 ;  /* 0x000000100c004986 */ /* 0x0103e8000c101904 */
[----:B------:R4:W-:Y:S04]  /*834b0*/  @P0 STG.E desc[UR4][R10.64], R229 ;  /* 0x000000e50a000986 */ /* 0x0009e8000c101904 */
[----:B-1----:R-:W2:Y:S04]  /*834c0*/  LDL.LU R16, [R1+0xae0] ;  /* 0x000ae00001107983 */ /* 0x002ea80000300800 */
[----:B------:R-:W2:Y:S04]  /*834d0*/  LDL.LU R164, [R1+0x6e0] ;  /* 0x0006e00001a47983 */ /* 0x000ea80000300800 */
[----:B----4-:R-:W4:Y:S01]  /*834e0*/  LDL.LU R229, [R1+0x1520] ;  /* 0x0015200001e57983 */ /* 0x010f220000300800 */
[----:B------:R-:W-:-:S03]  /*834f0*/  IMAD.WIDE R12, R23, 0x4, R2 ;  /* 0x00000004170c7825 */ /* 0x000fc600078e0202 */
[----:B------:R-:W4:Y:S01]  /*83500*/  LDL.LU R15, [R1+0xad0] ;  /* 0x000ad000010f7983 */ /* 0x000f220000300800 */
[----:B------:R-:W-:-:S03]  /*83510*/  IMAD.WIDE R10, R23, 0x4, R4 ;  /* 0x00000004170a7825 */ /* 0x000fc600078e0204 */
        /* <DEDUP_REMOVED lines=17> */
[----:B------:R-:W-:Y:S01]  /*83630*/  IMAD.WIDE R10, R167, 0x4, R4 ;  /* 0x00000004a70a7825 */ /* 0x000fe200078e0204 */
[C---:B------:R-:W-:Y:S01]  /*83640*/  ISETP.LT.AND P0, PT, R9.reuse, UR6, !P0 ;  /* 0x0000000609007c0c */ /* 0x040fe2000c701270 */
[----:B--2---:R1:W-:Y:S01]  /*83650*/  @P4 STG.E desc[UR4][R12.64], R165 ;  /* 0x000000a50c004986 */ /* 0x0043e2000c101904 */
[----:B------:R-:W-:Y:S01]  /*83660*/  ISETP.LT.AND P4, PT, R8, UR6, !P3 ;  /* 0x0000000608007c0c */ /* 0x000fe2000df81270 */
[----:B------:R-:W-:Y:S01]  /*83670*/  ULDC UR8, c[0x0][0x22c] ;  /* 0x00008b0000087ab9 */ /* 0x000fe20000000800 */
[----:B------:R-:W-:Y:S01]  /*83680*/  ISETP.LT.AND P3, PT, R9, UR6, !P3 ;  /* 0x0000000609007c0c */ /* 0x000fe2000df61270 */
[----:B-1----:R-:W2:Y:S01]  /*83690*/  LDL.LU R165, [R1+0x6e4] ;  /* 0x0006e40001a57983 */ /* 0x002ea20000300800 */
[----:B------:R-:W-:-:S03]  /*836a0*/  IMAD.WIDE R12, R166, 0x4, R2 ;  /* 0x00000004a60c7825 */ /* 0x000fc600078e0202 */
[----:B------:R-:W2:Y:S04]  /*836b0*/  LDL.LU R167, [R1+0x152c] ;  /* 0x00152c0001a77983 */ /* 0x000ea80000300800 */
[----:B------:R1:W-:Y:S04]  /*836c0*/  @P5 STG.E desc[UR4][R10.64], R16 ;  /* 0x000000100a005986 */ /* 0x0003e8000c101904 */
[----:B------:R4:W-:Y:S04]  /*836d0*/  @P6 STG.E desc[UR4][R12.64], R164 ;  /* 0x000000a40c006986 */ /* 0x0009e8000c101904 */
[----:B-1----:R-:W2:Y:S01]  /*836e0*/  LDL.LU R16, [R1+0xad4] ;  /* 0x000ad40001107983 */ /* 0x002ea20000300800 */
[----:B------:R-:W-:-:S03]  /*836f0*/  IMAD.WIDE R10, R166, 0x4, R4 ;  /* 0x00000004a60a7825 */ /* 0x000fc600078e0204 */
[----:B----4-:R-:W4:Y:S01]  /*83700*/  LDL.LU R164, [R1+0xf28] ;  /* 0x000f280001a47983 */ /* 0x010f220000300800 */
[----:B------:R-:W-:-:S03]  /*83710*/  IMAD.WIDE R12, R229, 0x4, R2 ;  /* 0x00000004e50c7825 */ /* 0x000fc600078e0202 */
[----:B------:R-:W4:Y:S04]  /*83720*/  LDL.LU R166, [R1+0x1530] ;  /* 0x0015300001a67983 */ /* 0x000f280000300800 */
        /* <DEDUP_REMOVED lines=22> */
[----:B------:R-:W-:Y:S01]  /*83890*/  ISETP.LT.AND P0, PT, R9, UR6, !P0 ;  /* 0x0000000609007c0c */ /* 0x000fe2000c701270 */
[----:B------:R-:W-:Y:S01]  /*838a0*/  ULDC UR8, c[0x0][0x22c] ;  /* 0x00008b0000087ab9 */ /* 0x000fe20000000800 */
[----:B--2---:R1:W-:Y:S01]  /*838b0*/  @P6 STG.E desc[UR4][R12.64], R165 ;  /* 0x000000a50c006986 */ /* 0x0043e2000c101904 */
[----:B------:R-:W-:Y:S01]  /*838c0*/  VIADD R0, R7, 0x176 ;  /* 0x0000017607007836 */ /* 0x000fe20000000000 */
[----:B------:R-:W-:Y:S02]  /*838d0*/  ISETP.LT.AND P6, PT, R8, UR6, !P3 ;  /* 0x0000000608007c0c */ /* 0x000fe4000dfc1270 */
[----:B------:R-:W2:Y:S01]  /*838e0*/  LDL.LU R228, [R1+0xaec] ;  /* 0x000aec0001e47983 */ /* 0x000ea20000300800 */
[----:B------:R-:W-:Y:S01]  /*838f0*/  ISETP.LT.AND P3, PT, R9, UR6, !P3 ;  /* 0x0000000609007c0c */ /* 0x000fe2000df61270 */
[----:B-1----:R-:W-:-:S02]  /*83900*/  IMAD.WIDE R12, R167, 0x4, R2 ;  /* 0x00000004a70c7825 */ /* 0x002fc400078e0202 */
[----:B------:R-:W2:Y:S04]  /*83910*/  LDL.LU R165, [R1+0x1540] ;  /* 0x0015400001a57983 */ /* 0x000ea80000300800 */
[----:B------:R1:W-:Y:S01]  /*83920*/  @P5 STG.E desc[UR4][R10.64], R16 ;  /* 0x000000100a005986 */ /* 0x0003e2000c101904 */
[----:B------:R-:W-:Y:S01]  /*83930*/  ISETP.GE.AND P5, PT, R0, UR8, PT ;  /* 0x0000000800007c0c */ /* 0x000fe2000bfa6270 */
[----:B------:R-:W-:Y:S02]  /*83940*/  ULDC UR8, c[0x0][0x22c] ;  /* 0x00008b0000087ab9 */ /* 0x000fe40000000800 */
[----:B----4-:R4:W-:Y:S01]  /*83950*/  @P4 STG.E desc[UR4][R12.64], R164 ;  /* 0x000000a40c004986 */ /* 0x0109e2000c101904 */
[----:B------:R-:W-:Y:S01]  /*83960*/  ISETP.LT.AND P4, PT, R8, UR6, !P5 ;  /* 0x0000000608007c0c */ /* 0x000fe2000ef81270 */
[----:B-1----:R-:W-:-:S02]  /*83970*/  IMAD.WIDE R10, R167, 0x4, R4 ;  /* 0x00000004a70a7825 */ /* 0x002fc400078e0204 */
[----:B------:R-:W2:Y:S02]  /*83980*/  LDL.LU R16, [R1+0x6ec] ;  /* 0x0006ec0001107983 */ /* 0x000ea40000300800 */
[C---:B----4-:R-:W-:Y:S02]  /*83990*/  IMAD.WIDE R12, R166.reuse, 0x4, R2 ;  /* 0x00000004a60c7825 */ /* 0x050fe400078e0202 */
[----:B------:R-:W4:Y:S04]  /*839a0*/  LDL.LU R164, [R1+0xadc] ;  /* 0x000adc0001a47983 */ /* 0x000f280000300800 */
[----:B------:R-:W4:Y:S04]  /*839b0*/  LDL.LU R167, [R1+0x1548] ;  /* 0x0015480001a77983 */ /* 0x000f280000300800 */
[----:B------:R1:W-:Y:S04]  /*839c0*/  @P0 STG.E desc[UR4][R10.64], R14 ;  /* 0x0000000e0a000986 */ /* 0x0003e8000c101904 */
[----:B------:R1:W-:Y:S02]  /*839d0*/  @P6 STG.E desc[UR4][R12.64], R23 ;  /* 0x000000170c006986 */ /* 0x0003e4000c101904 */
[----:B-1----:R-:W-:-:S04]  /*839e0*/  IMAD.WIDE R10, R166, 0x4, R4 ;  /* 0x00000004a60a7825 */ /* 0x002fc800078e0204 */
[----:B------:R-:W-:Y:S01]  /*839f0*/  IMAD.WIDE R12, R229, 0x4, R2 ;  /* 0x00000004e50c7825 */ /* 0x000fe200078e0202 */
[----:B------:R-:W4:Y:S04]  /*83a00*/  LDL.LU R23, [R1+0xf30] ;  /* 0x000f300001177983 */ /* 0x000f280000300800 */
[----:B------:R-:W-:Y:S04]  /*83a10*/  @P3 STG.E desc[UR4][R10.64], R15 ;  /* 0x0000000f0a003986 */ /* 0x000fe8000c101904 */
[----:B------:R-:W4:Y:S04]  /*83a20*/  LDL.LU R166, [R1+0x1550] ;  /* 0x0015500001a67983 */ /* 0x000f280000300800 */
[----:B---3--:R1:W-:Y:S04]  /*83a30*/  @P4 STG.E desc[UR4][R12.64], R22 ;  /* 0x000000160c004986 */ /* 0x0083e8000c101904 */
[----:B-1----:R-:W3:Y:S01]  /*83a40*/  LDL.LU R22, [R1+0xaf0] ;  /* 0x000af00001167983 */ /* 0x002ee20000300800 */
[----:B------:R-:W-:-:S02]  /*83a50*/  IADD3 R0, R7, 0x177, RZ ;  /* 0x0000017707007810 */ /* 0x000fc40007ffe0ff */
[----:B------:R-:W-:Y:S02]  /*83a60*/  ISETP.LT.AND P5, PT, R9, UR6, !P5 ;  /* 0x0000000609007c0c */ /* 0x000fe4000efa1270 */
[----:B------:R-:W-:Y:S01]  /*83a70*/  ISETP.GE.AND P0, PT, R0, UR8, PT ;  /* 0x0000000800007c0c */ /* 0x000fe2000bf06270 */
[----:B------:R-:W-:Y:S01]  /*83a80*/  VIADD R0, R7, 0x178 ;  /* 0x0000017807007836 */ /* 0x000fe20000000000 */
[----:B------:R-:W-:Y:S02]  /*83a90*/  ULDC UR8, c[0x0][0x22c] ;  /* 0x00008b0000087ab9 */ /* 0x000fe40000000800 */
[----:B------:R-:W-:Y:S02]  /*83aa0*/  ISETP.LT.AND P6, PT, R8, UR6, !P0 ;  /* 0x0000000608007c0c */ /* 0x000fe4000c7c1270 */
[----:B------:R-:W-:Y:S01]  /*83ab0*/  ISETP.LT.AND P0, PT, R9, UR6, !P0 ;  /* 0x0000000609007c0c */ /* 0x000fe2000c701270 */
[----:B------:R-:W-:Y:S01]  /*83ac0*/  IMAD.WIDE R10, R229, 0x4, R4 ;  /* 0x00000004e50a7825 */ /* 0x000fe200078e0204 */
[----:B------:R-:W-:Y:S01]  /*83ad0*/  ISETP.GE.AND P3, PT, R0, UR8, PT ;  /* 0x0000000800007c0c */ /* 0x000fe2000bf66270 */
[----:B------:R-:W3:Y:S01]  /*83ae0*/  LDL.LU R229, [R1+0x2e0] ;  /* 0x0002e00001e57983 */ /* 0x000ee20000300800 */
[----:B------:R-:W-:-:S02]  /*83af0*/  ULDC UR8, c[0x0][0x22c] ;  /* 0x00008b0000087ab9 */ /* 0x000fc40000000800 */
[----:B------:R-:W-:Y:S01]  /*83b00*/  ISETP.LT.AND P4, PT, R8, UR6, !P3 ;  /* 0x0000000608007c0c */ /* 0x000fe2000df81270 */
[----:B--2---:R1:W-:Y:S01]  /*83b10*/  @P5 STG.E desc[UR4][R10.64], R228 ;  /* 0x000000e40a005986 */ /* 0x0043e2000c101904 */
[----:B------:R-:W-:Y:S01]  /*83b20*/  ISETP.LT.AND P3, PT, R9, UR6, !P3 ;  /* 0x0000000609007c0c */ /* 0x000fe2000df61270 */
[C---:B------:R-:W-:Y:S02]  /*83b30*/  IMAD.WIDE R12, R165.reuse, 0x4, R2 ;  /* 0x00000004a50c7825 */ /* 0x040fe400078e0202 */
[----:B-1----:R-:W2:Y:S02]  /*83b40*/  LDL.LU R228, [R1+0x1554] ;  /* 0x0015540001e47983 */ /* 0x002ea40000300800 */
[----:B------:R-:W-:Y:S02]  /*83b50*/  IMAD.WIDE R10, R165, 0x4, R4 ;  /* 0x00000004a50a7825 */ /* 0x000fe400078e0204 */
[----:B------:R-:W2:Y:S04]  /*83b60*/  LDL.LU R15, [R1+0x6f0] ;  /* 0x0006f000010f7983 */ /* 0x000ea80000300800 */
[----:B------:R-:W2:Y:S04]  /*83b70*/  LDL.LU R165, [R1+0xf34] ;  /* 0x000f340001a57983 */ /* 0x000ea80000300800 */
[----:B------:R1:W-:Y:S04]  /*83b80*/  @P6 STG.E desc[UR4][R12.64], R16 ;  /* 0x000000100c006986 */ /* 0x0003e8000c101904 */
[----:B----4-:R4:W-:Y:S01]  /*83b90*/  @P0 STG.E desc[UR4][R10.64], R164 ;  /* 0x000000a40a000986 */ /* 0x0109e2000c101904 */
[----:B-1----:R-:W-:-:S03]  /*83ba0*/  IMAD.WIDE R12, R167, 0x4, R2 ;  /* 0x00000004a70c7825 */ /* 0x002fc600078e0202 */
[----:B----4-:R-:W4:Y:S01]  /*83bb0*/  LDL.LU R164, [R1+0x155c] ;  /* 0x00155c0001a47983 */ /* 0x010f220000300800 */
[----:B------:R-:W-:-:S03]  /*83bc0*/  IMAD.WIDE R10, R167, 0x4, R4 ;  /* 0x00000004a70a7825 */ /* 0x000fc600078e0204 */
[----:B------:R-:W4:Y:S04]  /*83bd0*/  LDL.LU R16, [R1+0xaf4] ;  /* 0x000af40001107983 */ /* 0x000f280000300800 */
[----:B------:R1:W-:Y:S04]  /*83be0*/  @P4 STG.E desc[UR4][R12.64], R23 ;  /* 0x000000170c004986 */ /* 0x0003e8000c101904 */
[----:B-1----:R-:W4:Y:S04]  /*83bf0*/  LDL.LU R23, [R1+0x2e4] ;  /* 0x0002e40001177983 */ /* 0x002f280000300800 */
[----:B------:R-:W4:Y:S04]  /*83c00*/  LDL.LU R167, [R1+0x1560] ;  /* 0x0015600001a77983 */ /* 0x000f280000300800 */
[----:B---3--:R1:W-:Y:S04]  /*83c10*/  @P3 STG.E desc[UR4][R10.64], R22 ;  /* 0x000000160a003986 */ /* 0x0083e8000c101904 */
[----:B-1----:R-:W3:Y:S01]  /*83c20*/  LDL.LU R22, [R1+0x6f4] ;  /* 0x0006f40001167983 */ /* 0x002ee20000300800 */
[----:B------:R-:W-:-:S05]  /*83c30*/  VIADD R0, R7, 0x179 ;  /* 0x0000017907007836 */ /* 0x000fca0000000000 */
[----:B------:R-:W-:Y:S01]  /*83c40*/  ISETP.GE.AND P5, PT, R0, UR8, PT ;  /* 0x0000000800007c0c */ /* 0x000fe2000bfa6270 */
[----:B------:R-:W-:Y:S01]  /*83c50*/  VIADD R0, R7, 0x17a ;  /* 0x0000017a07007836 */ /* 0x000fe20000000000 */
[----:B------:R-:W-:Y:S02]  /*83c60*/  ULDC UR8, c[0x0][0x22c] ;  /* 0x00008b0000087ab9 */ /* 0x000fe40000000800 */
[----:B------:R-:W-:Y:S02]  /*83c70*/  ISETP.LT.AND P6, PT, R8, UR6, !P5 ;  /* 0x0000000608007c0c */ /* 0x000fe4000efc1270 */
[----:B------:R-:W-:Y:S01]  /*83c80*/  ISETP.GE.AND P0, PT, R0, UR8, PT ;  /* 0x0000000800007c0c */ /* 0x000fe2000bf06270 */
[----:B------:R-:W-:Y:S01]  /*83c90*/  IMAD.WIDE R12, R166, 0x4, R2 ;  /* 0x00000004a60c7825 */ /* 0x000fe200078e0202 */
[----:B------:R-:W-:Y:S01]  /*83ca0*/  ISETP.LT.AND P5, PT, R9, UR6, !P5 ;  /* 0x0000000609007c0c */ /* 0x000fe2000efa1270 */
[----:B------:R-:W-:Y:S01]  /*83cb0*/  ULDC UR8, c[0x0][0x22c] ;  /* 0x00008b0000087ab9 */ /* 0x000fe20000000800 */
[----:B------:R-:W-:-:S02]  /*83cc0*/  IADD3 R0, R7, 0x17b, RZ ;  /* 0x0000017b07007810 */ /* 0x000fc40007ffe0ff */
[----:B------:R-:W-:Y:S02]  /*83cd0*/  ISETP.LT.AND P4, PT, R8, UR6, !P0 ;  /* 0x0000000608007c0c */ /* 0x000fe4000c781270 */
[----:B------:R-:W-:Y:S01]  /*83ce0*/  ISETP.GE.AND P3, PT, R0, UR8, PT ;  /* 0x0000000800007c0c */ /* 0x000fe2000bf66270 */
[----:B------:R-:W-:Y:S01]  /*83cf0*/  IMAD.WIDE R10, R166, 0x4, R4 ;  /* 0x00000004a60a7825 */ /* 0x000fe200078e0204 */
[----:B------:R-:W-:Y:S01]  /*83d00*/  ISETP.LT.AND P0, PT, R9, UR6, !P0 ;  /* 0x0000000609007c0c */ /* 0x000fe2000c701270 */
[----:B------:R1:W-:Y:S01]  /*83d10*/  @P6 STG.E desc[UR4][R12.64], R229 ;  /* 0x000000e50c006986 */ /* 0x0003e2000c101904 */
[----:B------:R-:W-:Y:S01]  /*83d20*/  ISETP.LT.AND P6, PT, R8, UR6, !P3 ;  /* 0x0000000608007c0c */ /* 0x000fe2000dfc1270 */
[----:B------:R-:W-:Y:S01]  /*83d30*/  VIADD R0, R7, 0x17c ;  /* 0x0000017c07007836 */ /* 0x000fe20000000000 */
[----:B------:R-:W-:Y:S01]  /*83d40*/  ULDC UR8, c[0x0][0x22c] ;  /* 0x00008b0000087ab9 */ /* 0x000fe20000000800 */
[----:B--2---:R2:W-:Y:S01]  /*83d50*/  @P5 STG.E desc[UR4][R10.64], R15 ;  /* 0x0000000f0a005986 */ /* 0x0045e2000c101904 */
[----:B------:R-:W-:-:S03]  /*83d60*/  ISETP.LT.AND P3, PT, R9, UR6, !P3 ;  /* 0x0000000609007c0c */ /* 0x000fc6000df61270 */
[----:B-1----:R-:W3:Y:S01]  /*83d70*/  LDL.LU R229, [R1+0xf38] ;  /* 0x000f380001e57983 */ /* 0x002ee20000300800 */
[----:B------:R-:W-:-:S03]  /*83d80*/  IMAD.WIDE R12, R228, 0x4, R2 ;  /* 0x00000004e40c7825 */ /* 0x000fc600078e0202 */
[----:B------:R-:W3:Y:S01]  /*83d90*/  LDL.LU R166, [R1+0x1568] ;  /* 0x0015680001a67983 */ /* 0x000ee20000300800 */
[----:B--2---:R-:W-:-:S03]  /*83da0*/  IMAD.WIDE R10, R228, 0x4, R4 ;  /* 0x00000004e40a7825 */ /* 0x004fc600078e0204 */
[----:B------:R-:W2:Y:S04]  /*83db0*/  LDL.LU R14, [R1+0xaf8] ;  /* 0x000af800010e7983 */ /* 0x000ea80000300800 */
[----:B------:R-:W2:Y:S04]  /*83dc0*/  LDL.LU R228, [R1+0x2e8] ;  /* 0x0002e80001e47983 */ /* 0x000ea80000300800 */
[----:B------:R1:W-:Y:S04]  /*83dd0*/  @P4 STG.E desc[UR4][R12.64], R165 ;  /* 0x000000a50c004986 */ /* 0x0003e8000c101904 */
[----:B-1----:R-:W2:Y:S04]  /*83de0*/  LDL.LU R165, [R1+0x1570] ;  /* 0x0015700001a57983 */ /* 0x002ea80000300800 */
[----:B------:R-:W2:Y:S01]  /*83df0*/  LDL.LU R15, [R1+0x6f8] ;  /* 0x0006f800010f7983 */ /* 0x000ea20000300800 */
[----:B----4-:R-:W-:-:S03]  /*83e00*/  IMAD.WIDE R12, R164, 0x4, R2 ;  /* 0x00000004a40c7825 */ /* 0x010fc600078e0202 */
[----:B------:R1:W-:Y:S02]  /*83e10*/  @P0 STG.E desc[UR4][R10.64], R16 ;  /* 0x000000100a000986 */ /* 0x0003e4000c101904 */
[----:B-1----:R-:W-:Y:S02]  /*83e20*/  IMAD.WIDE R10, R164, 0x4, R4 ;  /* 0x00000004a40a7825 */ /* 0x002fe400078e0204 */
[----:B------:R-:W4:Y:S04]  /*83e30*/  LDL.LU R16, [R1+0xf3c] ;  /* 0x000f3c0001107983 */ /* 0x000f280000300800 */
[----:B------:R-:W4:Y:S04]  /*83e40*/  LDL.LU R164, [R1+0xafc] ;  /* 0x000afc0001a47983 */ /* 0x000f280000300800 */
[----:B------:R1:W-:Y:S04]  /*83e50*/  @P6 STG.E desc[UR4][R12.64], R23 ;  /* 0x000000170c006986 */ /* 0x0003e8000c101904 */
[----:B-1----:R-:W4:Y:S04]  /*83e60*/  LDL.LU R23, [R1+0x1574] ;  /* 0x0015740001177983 */ /* 0x002f280000300800 */
[----:B---3--:R1:W-:Y:S04]  /*83e70*/  @P3 STG.E desc[UR4][R10.64], R22 ;  /* 0x000000160a003986 */ /* 0x0083e8000c101904 */
[----:B-1----:R-:W3:Y:S01]  /*83e80*/  LDL.LU R22, [R1+0x2ec] ;  /* 0x0002ec0001167983 */ /* 0x002ee20000300800 */
[----:B------:R-:W-:Y:S01]  /*83e90*/  ISETP.GE.AND P5, PT, R0, UR8, PT ;  /* 0x0000000800007c0c */ /* 0x000fe2000bfa6270 */
[----:B------:R-:W-:Y:S01]  /*83ea0*/  VIADD R0, R7, 0x17d ;  /* 0x0000017d07007836 */ /* 0x000fe20000000000 */
[----:B------:R-:W-:-:S02]  /*83eb0*/  ULDC UR8, c[0x0][0x22c] ;  /* 0x00008b0000087ab9 */ /* 0x000fc40000000800 */
[----:B------:R-:W-:Y:S02]  /*83ec0*/  ISETP.LT.AND P4, PT, R8, UR6, !P5 ;  /* 0x0000000608007c0c */ /* 0x000fe4000ef81270 */
[----:B------:R-:W-:Y:S02]  /*83ed0*/  ISETP.GE.AND P0, PT, R0, UR8, PT ;  /* 0x0000000800007c0c */ /* 0x000fe4000bf06270 */
[----:B------:R-:W-:Y:S01]  /*83ee0*/  ISETP.LT.AND P5, PT, R9, UR6, !P5 ;  /* 0x0000000609007c0c */ /* 0x000fe2000efa1270 */
[----:B------:R-:W-:Y:S01]  /*83ef0*/  VIADD R0, R7, 0x17e ;  /* 0x0000017e07007836 */ /* 0x000fe20000000000 */
[----:B------:R-:W-:Y:S01]  /*83f00*/  ISETP.LT.AND P6, PT, R8, UR6, !P0 ;  /* 0x0000000608007c0c */ /* 0x000fe2000c7c1270 */
[C---:B------:R-:W-:Y:S01]  /*83f10*/  IMAD.WIDE R12, R167.reuse, 0x4, R2 ;  /* 0x00000004a70c7825 */ /* 0x040fe200078e0202 */
[----:B------:R-:W-:Y:S02]  /*83f20*/  ULDC UR8, c[0x0][0x22c] ;  /* 0x00008b0000087ab9 */ /* 0x000fe40000000800 */
[----:B------:R-:W-:Y:S01]  /*83f30*/  ISETP.GE.AND P3, PT, R0, UR8, PT ;  /* 0x0000000800007c0c */ /* 0x000fe2000bf66270 */
[----:B------:R-:W-:Y:S01]  /*83f40*/  IMAD.WIDE R10, R167, 0x4, R4 ;  /* 0x00000004a70a7825 */ /* 0x000fe200078e0204 */
[----:B------:R-:W-:Y:S01]  /*83f50*/  IADD3 R0, R7, 0x17f, RZ ;  /* 0x0000017f07007810 */ /* 0x000fe20007ffe0ff */
[----:B------:R-:W-:Y:S01]  /*83f60*/  ULDC UR8, c[0x0][0x22c] ;  /* 0x00008b0000087ab9 */ /* 0x000fe20000000800 */
[----:B------:R-:W-:Y:S01]  /*83f70*/  ISETP.LT.AND P0, PT, R9, UR6, !P0 ;  /* 0x0000000609007c0c */ /* 0x000fe2000c701270 */
[----:B------:R-:W3:Y:S04]  /*83f80*/  LDL.LU R167, [R1+0x6fc] ;  /* 0x0006fc0001a77983 */ /* 0x000ee80000300800 */
[----:B------:R1:W-:Y:S01]  /*83f90*/  @P4 STG.E desc[UR4][R12.64], R229 ;  /* 0x000000e50c004986 */ /* 0x0003e2000c101904 */
[----:B------:R-:W-:-:S02]  /*83fa0*/  ISETP.LT.AND P4, PT, R8, UR6, !P3 ;  /* 0x0000000608007c0c */ /* 0x000fc4000df81270 */
[----:B------:R-:W-:Y:S01]  /*83fb0*/  ISETP.LT.AND P3, PT, R9, UR6, !P3 ;  /* 0x0000000609007c0c */ /* 0x000fe2000df61270 */
[----:B--2---:R2:W-:Y:S01]  /*83fc0*/  @P5 STG.E desc[UR4][R10.64], R14 ;  /* 0x0000000e0a005986 */ /* 0x0045e2000c101904 */
[----:B------:R-:W-:Y:S01]  /*83fd0*/  ISETP.GE.AND P5, PT, R0, UR8, PT ;  /* 0x0000000800007c0c */ /* 0x000fe2000bfa6270 */
[----:B-1----:R-:W-:Y:S02]  /*83fe0*/  IMAD.WIDE R12, R166, 0x4, R2 ;  /* 0x00000004a60c7825 */ /* 0x002fe400078e0202 */
[----:B------:R-:W3:Y:S01]  /*83ff0*/  LDL.LU R229, [R1+0x157c] ;  /* 0x00157c0001e57983 */ /* 0x000ee20000300800 */
[----:B------:R-:W-:-:S03]  /*84000*/  ULDC UR8, c[0x0][0x22c] ;  /* 0x00008b0000087ab9 */ /* 0x000fc60000000800 */
[----:B------:R1:W-:Y:S01]  /*84010*/  @P6 STG.E desc[UR4][R12.64], R228 ;  /* 0x000000e40c006986 */ /* 0x0003e2000c101904 */
[----:B------:R-:W-:Y:S01]  /*84020*/  ISETP.LT.AND P6, PT, R8, UR6, !P5 ;  /* 0x0000000608007c0c */ /* 0x000fe2000efc1270 */
[----:B--2---:R-:W-:Y:S02]  /*84030*/  IMAD.WIDE R10, R166, 0x4, R4 ;  /* 0x00000004a60a7825 */ /* 0x004fe400078e0204 */
[----:B-1----:R-:W2:Y:S02]  /*84040*/  LDL.LU R228, [R1+0xf40] ;  /* 0x000f400001e47983 */ /* 0x002ea40000300800 */
[C---:B------:R-:W-:Y:S02]  /*84050*/  IMAD.WIDE R12, R165.reuse, 0x4, R2 ;  /* 0x00000004a50c7825 */ /* 0x040fe400078e0202 */
[----:B------:R-:W2:Y:S04]  /*84060*/  LDL.LU R166, [R1+0x1580] ;  /* 0x0015800001a67983 */ /* 0x000ea80000300800 */
[----:B------:R1:W-:Y:S02]  /*84070*/  @P0 STG.E desc[UR4][R10.64], R15 ;  /* 0x0000000f0a000986 */ /* 0x0003e4000c101904 */
[----:B-1----:R-:W-:-:S02]  /*84080*/  IMAD.WIDE R10, R165, 0x4, R4 ;  /* 0x00000004a50a7825 */ /* 0x002fc400078e0204 */
[----:B------:R-:W2:Y:S04]  /*84090*/  LDL.LU R15, [R1+0x700] ;  /* 0x00070000010f7983 */ /* 0x000ea80000300800 */
[----:B------:R-:W2:Y:S04]  /*840a0*/  LDL.LU R165, [R1+0x300] ;  /* 0x0003000001a57983 */ /* 0x000ea80000300800 */
[----:B----4-:R-:W-:Y:S04]  /*840b0*/  @P4 STG.E desc[UR4][R12.64], R16 ;  /* 0x000000100c004986 */ /* 0x010fe8000c101904 */
[----:B------:R1:W-:Y:S04]  /*840c0*/  @P3 STG.E desc[UR4][R10.64], R164 ;  /* 0x000000a40a003986 */ /* 0x0003e8000c101904 */
[----:B-1----:R-:W4:Y:S01]  /*840d0*/  LDL.LU R164, [R1+0x1588] ;  /* 0x0015880001a47983 */ /* 0x002f220000300800 */
[----:B------:R-:W-:-:S05]  /*840e0*/  IMAD.WIDE R12, R23, 0x4, R2 ;  /* 0x00000004170c7825 */ /* 0x000fca00078e0202 */
[----:B---3--:R1:W-:Y:S04]  /*840f0*/  @P6 STG.E desc[UR4][R12.64], R22 ;  /* 0x000000160c006986 */ /* 0x0083e8000c101904 */
[----:B-1----:R-:W3:Y:S01]  /*84100*/  LDL.LU R22, [R1+0x2f0] ;  /* 0x0002f00001167983 */ /* 0x002ee20000300800 */
[----:B------:R-:W-:Y:S01]  /*84110*/  VIADD R0, R7, 0x180 ;  /* 0x0000018007007836 */ /* 0x000fe20000000000 */
[----:B------:R-:W-:-:S04]  /*84120*/  ISETP.LT.AND P5, PT, R9, UR6, !P5 ;  /* 0x0000000609007c0c */ /* 0x000fc8000efa1270 */
[----:B------:R-:W-:Y:S01]  /*84130*/  ISETP.GE.AND P0, PT, R0, UR8, PT ;  /* 0x0000000800007c0c */ /* 0x000fe2000bf06270 */
[----:B------:R-:W-:Y:S01]  /*84140*/  VIADD R0, R7, 0x181 ;  /* 0x0000018107007836 */ /* 0x000fe20000000000 */
[----:B------:R-:W-:Y:S02]  /*84150*/  ULDC UR8, c[0x0][0x22c] ;  /* 0x00008b0000087ab9 */ /* 0x000fe40000000800 */
[----:B------:R-:W-:Y:S01]  /*84160*/  ISETP.LT.AND P4, PT, R8, UR6, !P0 ;  /* 0x0000000608007c0c */ /* 0x000fe2000c781270 */
[----:B------:R-:W-:Y:S01]  /*84170*/  IMAD.WIDE R10, R23, 0x4, R4 ;  /* 0x00000004170a7825 */ /* 0x000fe200078e0204 */
[----:B------:R-:W-:Y:S01]  /*84180*/  ISETP.GE.AND P3, PT, R0, UR8, PT ;  /* 0x0000000800007c0c */ /* 0x000fe2000bf66270 */
[----:B------:R-:W4:Y:S01]  /*84190*/  LDL.LU R23, [R1+0xf44] ;  /* 0x000f440001177983 */ /* 0x000f220000300800 */
[----:B------:R-:W-:-:S03]  /*841a0*/  ISETP.LT.AND P0, PT, R9, UR6, !P0 ;  /* 0x0000000609007c0c */ /* 0x000fc6000c701270 */
[----:B------:R1:W-:Y:S01]  /*841b0*/  @P5 STG.E desc[UR4][R10.64], R167 ;  /* 0x000000a70a005986 */ /* 0x0003e2000c101904 */
[----:B------:R-:W-:Y:S01]  /*841c0*/  ISETP.LT.AND P6, PT, R8, UR6, !P3 ;  /* 0x0000000608007c0c */ /* 0x000fe2000dfc1270 */
[C---:B------:R-:W-:Y:S01]  /*841d0*/  IMAD.WIDE R12, R229.reuse, 0x4, R2 ;  /* 0x00000004e50c7825 */ /* 0x040fe200078e0202 */
[----:B------:R-:W-:Y:S01]  /*841e0*/  ULDC UR8, c[0x0][0x22c] ;  /* 0x00008b0000087ab9 */ /* 0x000fe20000000800 */
[----:B-1----:R-:W4:Y:S02]  /*841f0*/  LDL.LU R167, [R1+0x1590] ;  /* 0x0015900001a77983 */ /* 0x002f240000300800 */
[----:B------:R-:W-:Y:S01]  /*84200*/  IMAD.WIDE R10, R229, 0x4, R4 ;  /* 0x00000004e50a7825 */ /* 0x000fe200078e0204 */
[----:B------:R-:W-:Y:S01]  /*84210*/  ISETP.LT.AND P3, PT, R9, UR6, !P3 ;  /* 0x0000000609007c0c */ /* 0x000fe2000df61270 */
[----:B------:R-:W4:Y:S04]  /*84220*/  LDL.LU R16, [R1+0x704] ;  /* 0x0007040001107983 */ /* 0x000f280000300800 */
[----:B--2---:R1:W-:Y:S04]  /*84230*/  @P4 STG.E desc[UR4][R12.64], R228 ;  /* 0x000000e40c004986 */ /* 0x0043e8000c101904 */
[----:B-1----:R-:W2:Y:S01]  /*84240*/  LDL.LU R228, [R1+0x304] ;  /* 0x0003040001e47983 */ /* 0x002ea20000300800 */
[----:B------:R-:W-:-:S03]  /*84250*/  IMAD.WIDE R12, R166, 0x4, R2 ;  /* 0x00000004a60c7825 */ /* 0x000fc600078e0202 */
[----:B------:R-:W2:Y:S04]  /*84260*/  LDL.LU R229, [R1+0x1598] ;  /* 0x0015980001e57983 */ /* 0x000ea80000300800 */
[----:B------:R-:W2:Y:S04]  /*84270*/  LDL.LU R14, [R1+0x2f4] ;  /* 0x0002f400010e7983 */ /* 0x000ea80000300800 */
[----:B------:R1:W-:Y:S04]  /*84280*/  @P0 STG.E desc[UR4][R10.64], R15 ;  /* 0x0000000f0a000986 */ /* 0x0003e8000c101904 */
[----:B------:R1:W-:Y:S02]  /*84290*/  @P6 STG.E desc[UR4][R12.64], R165 ;  /* 0x000000a50c006986 */ /* 0x0003e4000c101904 */
[----:B-1----:R-:W-:-:S02]  /*842a0*/  IMAD.WIDE R10, R166, 0x4, R4 ;  /* 0x00000004a60a7825 */ /* 0x002fc400078e0204 */
[----:B------:R-:W2:Y:S04]  /*842b0*/  LDL.LU R165, [R1+0xf48] ;  /* 0x000f480001a57983 */ /* 0x000ea80000300800 */
[----:B------:R-:W2:Y:S04]  /*842c0*/  LDL.LU R166, [R1+0x15a0] ;  /* 0x0015a00001a67983 */ /* 0x000ea80000300800 */
[----:B---3--:R1:W-:Y:S04]  /*842d0*/  @P3 STG.E desc[UR4][R10.64], R22 ;  /* 0x000000160a003986 */ /* 0x0083e8000c101904 */
[----:B-1----:R-:W3:Y:S01]  /*842e0*/  LDL.LU R22, [R1+0x708] ;  /* 0x0007080001167983 */ /* 0x002ee20000300800 */
[----:B------:R-:W-:-:S05]  /*842f0*/  VIADD R0, R7, 0x182 ;  /* 0x0000018207007836 */ /* 0x000fca0000000000 */
[----:B------:R-:W-:Y:S01]  /*84300*/  ISETP.GE.AND P5, PT, R0, UR8, PT ;  /* 0x0000000800007c0c */ /* 0x000fe2000bfa6270 */
[----:B------:R-:W-:Y:S01]  /*84310*/  ULDC UR8, c[0x0][0x22c] ;  /* 0x00008b0000087ab9 */ /* 0x000fe20000000800 */
[C---:B------:R-:W-:Y:S02]  /*84320*/  IADD3 R0, R7.reuse, 0x183, RZ ;  /* 0x0000018307007810 */ /* 0x040fe40007ffe0ff */
[----:B------:R-:W-:Y:S02]  /*84330*/  ISETP.LT.AND P4, PT, R8, UR6, !P5 ;  /* 0x0000000608007c0c */ /* 0x000fe4000ef81270 */
[----:B------:R-:W-:Y:S01]  /*84340*/  ISETP.GE.AND P0, PT, R0, UR8, PT ;  /* 0x0000000800007c0c */ /* 0x000fe2000bf06270 */
[----:B------:R-:W-:Y:S01]  /*84350*/  VIADD R0, R7, 0x184 ;  /* 0x0000018407007836 */ /* 0x000fe20000000000 */
[----:B------:R-:W-:Y:S01]  /*84360*/  ISETP.LT.AND P5, PT, R9, UR6, !P5 ;  /* 0x0000000609007c0c */ /* 0x000fe2000efa1270 */
[----:B----4-:R-:W-:Y:S01]  /*84370*/  IMAD.WIDE R12, R164, 0x4, R2 ;  /* 0x00000004a40c7825 */ /* 0x010fe200078e0202 */
[----:B------:R-:W-:Y:S01]  /*84380*/  ISETP.LT.AND P6, PT, R8, UR6, !P0 ;  /* 0x0000000608007c0c */ /* 0x000fe2000c7c1270 */
[----:B------:R-:W-:-:S02]  /*84390*/  ULDC UR8, c[0x0][0x22c] ;  /* 0x00008b0000087ab9 */ /* 0x000fc40000000800 */
[----:B------:R-:W-:Y:S02]  /*843a0*/  ISETP.GE.AND P3, PT, R0, UR8, PT ;  /* 0x0000000800007c0c */ /* 0x000fe4000bf66270 */
[C---:B------:R-:W-:Y:S02]  /*843b0*/  ISETP.LT.AND P0, PT, R9.reuse, UR6, !P0 ;  /* 0x0000000609007c0c */ /* 0x040fe4000c701270 */
[----:B------:R1:W-:Y:S01]  /*843c0*/  @P4 STG.E desc[UR4][R12.64], R23 ;  /* 0x000000170c004986 */ /* 0x0003e2000c101904 */
[----:B------:R-:W-:Y:S01]  /*843d0*/  ISETP.LT.AND P4, PT, R8, UR6, !P3 ;  /* 0x0000000608007c0c */ /* 0x000fe2000df81270 */
[----:B------:R-:W-:Y:S01]  /*843e0*/  IMAD.WIDE R10, R164, 0x4, R4 ;  /* 0x00000004a40a7825 */ /* 0x000fe200078e0204 */
[----:B------:R-:W-:Y:S01]  /*843f0*/  ISETP.LT.AND P3, PT, R9, UR6, !P3 ;  /* 0x0000000609007c0c */ /* 0x000fe2000df61270 */
[----:B------:R-:W-:Y:S01]  /*84400*/  ULDC UR8, c[0x0][0x22c] ;  /* 0x00008b0000087ab9 */ /* 0x000fe20000000800 */
[----:B-1----:R-:W4:Y:S01]  /*84410*/  LDL.LU R23, [R1+0x308] ;  /* 0x0003080001177983 */ /* 0x002f220000300800 */
[----:B------:R-:W-:-:S03]  /*84420*/  IMAD.WIDE R12, R167, 0x4, R2 ;  /* 0x00000004a70c7825 */ /* 0x000fc600078e0202 */
[----:B------:R-:W4:Y:S04]  /*84430*/  LDL.LU R164, [R1+0x15a4] ;  /* 0x0015a40001a47983 */ /* 0x000f280000300800 */
[----:B------:R-:W4:Y:S04]  /*84440*/  LDL.LU R15, [R1+0x2f8] ;  /* 0x0002f800010f7983 */ /* 0x000f280000300800 */
[----:B------:R1:W-:Y:S04]  /*84450*/  @P5 STG.E desc[UR4][R10.64], R16 ;  /* 0x000000100a005986 */ /* 0x0003e8000c101904 */
[----:B--2---:R2:W-:Y:S01]  /*84460*/  @P6 STG.E desc[UR4][R12.64], R228 ;  /* 0x000000e40c006986 */ /* 0x0045e2000c101904 */
[----:B-1----:R-:W-:-:S03]  /*84470*/  IMAD.WIDE R10, R167, 0x4, R4 ;  /* 0x00000004a70a7825 */ /* 0x002fc600078e0204 */
[----:B------:R-:W4:Y:S01]  /*84480*/  LDL.LU R16, [R1+0xf4c] ;  /* 0x000f4c0001107983 */ /* 0x000f220000300800 */
[----:B--2---:R-:W-:-:S03]  /*84490*/  IMAD.WIDE R12, R229, 0x4, R2 ;  /* 0x00000004e50c7825 */ /* 0x004fc600078e0202 */
        /* <DEDUP_REMOVED lines=11> */
[----:B------:R-:W-:Y:S01]  /*84550*/  VIADD R0, R7, 0x186 ;  /* 0x0000018607007836 */ /* 0x000fe20000000000 */
[----:B------:R-:W-:Y:S02]  /*84560*/  ULDC UR8, c[0x0][0x22c] ;  /* 0x00008b0000087ab9 */ /* 0x000fe40000000800 */
[----:B------:R-:W-:Y:S02]  /*84570*/  ISETP.LT.AND P6, PT, R8, UR6, !P5 ;  /* 0x0000000608007c0c */ /* 0x000fe4000efc1270 */
[----:B------:R-:W-:Y:S02]  /*84580*/  ISETP.LT.AND P5, PT, R9, UR6, !P5 ;  /* 0x0000000609007c0c */ /* 0x000fe4000efa1270 */
[----:B------:R-:W-:Y:S01]  /*84590*/  ISETP.GE.AND P0, PT, R0, UR8, PT ;  /* 0x0000000800007c0c */ /* 0x000fe2000bf06270 */
[----:B------:R-:W-:Y:S01]  /*845a0*/  IMAD.WIDE R12, R166, 0x4, R2 ;  /* 0x00000004a60c7825 */ /* 0x000fe200078e0202 */
[----:B------:R-:W-:Y:S01]  /*845b0*/  IADD3 R0, R7, 0x187, RZ ;  /* 0x0000018707007810 */ /* 0x000fe20007ffe0ff */
[----:B------:R-:W-:Y:S01]  /*845c0*/  ULDC UR8, c[0x0][0x22c] ;  /* 0x00008b0000087ab9 */ /* 0x000fe20000000800 */
[----:B------:R-:W-:-:S02]  /*845d0*/  ISETP.LT.AND P4, PT, R8, UR6, !P0 ;  /* 0x0000000608007c0c */ /* 0x000fc4000c781270 */
[----:B------:R-:W-:Y:S01]  /*845e0*/  ISETP.LT.AND P0, PT, R9, UR6, !P0 ;  /* 0x0000000609007c0c */ /* 0x000fe2000c701270 */
[----:B------:R-:W-:Y:S01]  /*845f0*/  IMAD.WIDE R10, R166, 0x4, R4 ;  /* 0x00000004a60a7825 */ /* 0x000fe200078e0204 */
[----:B------:R-:W-:Y:S01]  /*84600*/  ISETP.GE.AND P3, PT, R0, UR8, PT ;  /* 0x0000000800007c0c */ /* 0x000fe2000bf66270 */
[----:B----4-:R1:W-:Y:S01]  /*84610*/  @P6 STG.E desc[UR4][R12.64], R23 ;  /* 0x000000170c006986 */ /* 0x0103e2000c101904 */
[----:B------:R-:W-:Y:S02]  /*84620*/  ULDC UR8, c[0x0][0x22c] ;  /* 0x00008b0000087ab9 */ /* 0x000fe40000000800 */
[----:B------:R-:W-:Y:S01]  /*84630*/  ISETP.LT.AND P6, PT, R8, UR6, !P3 ;  /* 0x0000000608007c0c */ /* 0x000fe2000dfc1270 */
[----:B------:R4:W-:Y:S04]  /*84640*/  @P5 STG.E desc[UR4][R10.64], R15 ;  /* 0x0000000f0a005986 */ /* 0x0009e8000c101904 */
[----:B-1----:R-:W3:Y:S01]  /*84650*/  LDL.LU R23, [R1+0xb00] ;  /* 0x000b000001177983 */ /* 0x002ee20000300800 */
[----:B------:R-:W-:-:S03]  /*84660*/  IMAD.WIDE R12, R164, 0x4, R2 ;  /* 0x00000004a40c7825 */ /* 0x000fc600078e0202 */
[----:B------:R-:W3:Y:S01]  /*84670*/  LDL.LU R166, [R1+0x15bc] ;  /* 0x0015bc0001a67983 */ /* 0x000ee20000300800 */
[----:B----4-:R-:W-:-:S03]  /*84680*/  IMAD.WIDE R10, R164, 0x4, R4 ;  /* 0x00000004a40a7825 */ /* 0x010fc600078e0204 */
[----:B------:R-:W4:Y:S01]  /*84690*/  LDL.LU R14, [R1+0xc0] ;  /* 0x0000c000010e7983 */ /* 0x000f220000300800 */
[----:B------:R-:W-:-:S03]  /*846a0*/  ISETP.LT.AND P3, PT, R9, UR6, !P3 ;  /* 0x0000000609007c0c */ /* 0x000fc6000df61270 */
[----:B------:R1:W-:Y:S04]  /*846b0*/  @P4 STG.E desc[UR4][R12.64], R16 ;  /* 0x000000100c004986 */ /* 0x0003e8000c101904 */
[----:B------:R-:W4:Y:S04]  /*846c0*/  LDL.LU R164, [R1+0x80] ;  /* 0x0000800001a47983 */ /* 0x000f280000300800 */
[----:B--2---:R2:W-:Y:S01]  /*846d0*/  @P0 STG.E desc[UR4][R10.64], R167 ;  /* 0x000000a70a000986 */ /* 0x0045e2000c101904 */
[----:B-1----:R-:W-:-:S03]  /*846e0*/  IMAD.WIDE R12, R228, 0x4, R2 ;  /* 0x00000004e40c7825 */ /* 0x002fc600078e0202 */
[----:B--2---:R-:W2:Y:S04]  /*846f0*/  LDL.LU R167, [R1+0x15c0] ;  /* 0x0015c00001a77983 */ /* 0x004ea80000300800 */
[----:B------:R-:W2:Y:S01]  /*84700*/  LDL.LU R15, [R1+0x20] ;  /* 0x00002000010f7983 */ /* 0x000ea20000300800 */
[----:B------:R-:W-:-:S03]  /*84710*/  IMAD.WIDE R10, R228, 0x4, R4 ;  /* 0x00000004e40a7825 */ /* 0x000fc600078e0204 */
[----:B------:R1:W-:Y:S04]  /*84720*/  @P6 STG.E desc[UR4][R12.64], R165 ;  /* 0x000000a50c006986 */ /* 0x0003e8000c101904 */
[----:B-1----:R-:W2:Y:S04]  /*84730*/  LDL.LU R165, [R1+0xb04] ;  /* 0x000b040001a57983 */ /* 0x002ea80000300800 */
        /* <DEDUP_REMOVED lines=14> */
[----:B------:R-:W-:Y:S01]  /*84820*/  ULDC UR8, c[0x0][0x22c] ;  /* 0x00008b0000087ab9 */ /* 0x000fe20000000800 */
[----:B------:R-:W-:-:S02]  /*84830*/  ISETP.LT.AND P0, PT, R9, UR6, !P0 ;  /* 0x0000000609007c0c */ /* 0x000fc4000c701270 */
[----:B------:R-:W-:Y:S01]  /*84840*/  ISETP.GE.AND P3, PT, R0, UR8, PT ;  /* 0x0000000800007c0c */ /* 0x000fe2000bf66270 */
[----:B------:R-:W-:Y:S01]  /*84850*/  IMAD.WIDE R10, R229, 0x4, R4 ;  /* 0x00000004e50a7825 */ /* 0x000fe200078e0204 */
[----:B------:R-:W-:Y:S01]  /*84860*/  IADD3 R0, R7, 0x18b, RZ ;  /* 0x0000018b07007810 */ /* 0x000fe20007ffe0ff */
[----:B------:R1:W-:Y:S01]  /*84870*/  @P4 STG.E desc[UR4][R12.64], R23 ;  /* 0x000000170c004986 */ /* 0x0003e2000c101904 */
[----:B------:R-:W-:Y:S01]  /*84880*/  ISETP.LT.AND P4, PT, R8, UR6, !P3 ;  /* 0x0000000608007c0c */ /* 0x000fe2000df81270 */
[----:B------:R-:W-:Y:S01]  /*84890*/  ULDC UR8, c[0x0][0x22c] ;  /* 0x00008b0000087ab9 */ /* 0x000fe20000000800 */
[----:B------:R-:W-:Y:S01]  /*848a0*/  ISETP.LT.AND P3, PT, R9, UR6, !P3 ;  /* 0x0000000609007c0c */ /* 0x000fe2000df61270 */
[----:B----4-:R4:W-:Y:S01]  /*848b0*/  @P5 STG.E desc[UR4][R10.64], R14 ;  /* 0x0000000e0a005986 */ /* 0x0109e2000c101904 */
[----:B------:R-:W-:Y:S01]  /*848c0*/  ISETP.GE.AND P5, PT, R0, UR8, PT ;  /* 0x0000000800007c0c */ /* 0x000fe2000bfa6270 */
[----:B-1----:R-:W-:Y:S02]  /*848d0*/  IMAD.WIDE R12, R166, 0x4, R2 ;  /* 0x00000004a60c7825 */ /* 0x002fe400078e0202 */
[----:B------:R-:W3:Y:S01]  /*848e0*/  LDL.LU R23, [R1+0xb08] ;  /* 0x000b080001177983 */ /* 0x000ee20000300800 */
[----:B------:R-:W-:-:S03]  /*848f0*/  ULDC UR8, c[0x0][0x22c] ;  /* 0x00008b0000087ab9 */ /* 0x000fc60000000800 */
[----:B------:R1:W-:Y:S01]  /*84900*/  @P6 STG.E desc[UR4][R12.64], R164 ;  /* 0x000000a40c006986 */ /* 0x0003e2000c101904 */
[----:B----4-:R-:W-:Y:S01]  /*84910*/  IMAD.WIDE R10, R166, 0x4, R4 ;  /* 0x00000004a60a7825 */ /* 0x010fe200078e0204 */
[----:B------:R-:W-:Y:S02]  /*84920*/  ISETP.LT.AND P6, PT, R8, UR6, !P5 ;  /* 0x0000000608007c0c */ /* 0x000fe4000efc1270 */
[----:B------:R-:W4:Y:S01]  /*84930*/  LDL.LU R229, [R1+0x15cc] ;  /* 0x0015cc0001e57983 */ /* 0x000f220000300800 */
[----:B------:R-:W-:-:S03]  /*84940*/  ISETP.LT.AND P5, PT, R9, UR6, !P5 ;  /* 0x0000000609007c0c */ /* 0x000fc6000efa1270 */
[----:B-1----:R-:W4:Y:S01]  /*84950*/  LDL.LU R164, [R1+0xc8] ;  /* 0x0000c80001a47983 */ /* 0x002f220000300800 */
[----:B--2---:R-:W-:-:S03]  /*84960*/  IMAD.WIDE R12, R167, 0x4, R2 ;  /* 0x00000004a70c7825 */ /* 0x004fc600078e0202 */
[----:B------:R-:W2:Y:S04]  /*84970*/  LDL.LU R166, [R1+0x15d4] ;  /* 0x0015d40001a67983 */ /* 0x000ea80000300800 */
[----:B------:R1:W-:Y:S02]  /*84980*/  @P0 STG.E desc[UR4][R10.64], R15 ;  /* 0x0000000f0a000986 */ /* 0x0003e4000c101904 */
[----:B-1----:R-:W-:Y:S02]  /*84990*/  IMAD.WIDE R10, R167, 0x4, R4 ;  /* 0x00000004a70a7825 */ /* 0x002fe400078e0204 */
[----:B------:R1:W-:Y:S04]  /*849a0*/  @P4 STG.E desc[UR4][R12.64], R165 ;  /* 0x000000a50c004986 */ /* 0x0003e8000c101904 */
[----:B------:R1:W-:Y:S02]  /*849b0*/  @P3 STG.E desc[UR4][R10.64], R16 ;  /* 0x000000100a003986 */ /* 0x0003e4000c101904 */
[----:B-1----:R-:W-:-:S02]  /*849c0*/  IMAD.WIDE R12, R228, 0x4, R2 ;  /* 0x00000004e40c7825 */ /* 0x002fc400078e0202 */
[----:B------:R-:W2:Y:S04]  /*849d0*/  LDL.LU R165, [R1+0xb0c] ;  /* 0x000b0c0001a57983 */ /* 0x000ea80000300800 */
[----:B------:R-:W2:Y:S01]  /*849e0*/  LDL.LU R167, [R1+0x15dc] ;  /* 0x0015dc0001a77983 */ /* 0x000ea20000300800 */
[----:B------:R-:W-:-:S03]  /*849f0*/  IMAD.WIDE R10, R228, 0x4, R4 ;  /* 0x00000004e40a7825 */ /* 0x000fc600078e0204 */
[----:B------:R-:W2:Y:S04]  /*84a00*/  LDL.LU R228, [R1+0x15e4] ;  /* 0x0015e40001e47983 */ /* 0x000ea80000300800 */
[----:B---3--:R-:W-:Y:S04]  /*84a10*/  @P6 STG.E desc[UR4][R12.64], R22 ;  /* 0x000000160c006986 */ /* 0x008fe8000c101904 */
[----:B------:R1:W-:Y:S04]  /*84a20*/  @P5 STG.E desc[UR4][R10.64], R252 ;  /* 0x000000fc0a005986 */ /* 0x0003e8000c101904 */
        /* <DEDUP_REMOVED lines=8> */
[----:B----4-:R-:W-:Y:S01]  /*84ab0*/  IMAD.WIDE R12, R229, 0x4, R2 ;  /* 0x00000004e50c7825 */ /* 0x010fe200078e0202 */
[----:B------:R-:W-:Y:S01]  /*84ac0*/  ISETP.LT.AND P6, PT, R8, UR6, !P3 ;  /* 0x0000000608007c0c */ /* 0x000fe2000dfc1270 */
[----:B------:R-:W-:Y:S01]  /*84ad0*/  ULDC UR8, c[0x0][0x22c] ;  /* 0x00008b0000087ab9 */ /* 0x000fe20000000800 */
[----:B------:R-:W-:Y:S01]  /*84ae0*/  ISETP.LT.AND P3, PT, R9, UR6, !P3 ;  /* 0x0000000609007c0c */ /* 0x000fe2000df61270 */
[----:B------:R-:W-:-:S04]  /*84af0*/  IMAD.WIDE R10, R229, 0x4, R4 ;  /* 0x00000004e50a7825 */ /* 0x000fc800078e0204 */
[----:B------:R2:W-:Y:S04]  /*84b00*/  @P4 STG.E desc[UR4][R12.64], R23 ;  /* 0x000000170c004986 */ /* 0x0005e8000c101904 */
[----:B------:R1:W-:Y:S04]  /*84b10*/  @P0 STG.E desc[UR4][R10.64], R164 ;  /* 0x000000a40a000986 */ /* 0x0003e8000c101904 */
[----:B------:R-:W4:Y:S01]  /*84b20*/  LDL.LU R229, [R1+0x15ec] ;  /* 0x0015ec0001e57983 */ /* 0x000f220000300800 */
[----:B--2---:R-:W-:-:S04]  /*84b30*/  IMAD.WIDE R12, R166, 0x4, R2 ;  /* 0x00000004a60c7825 */ /* 0x004fc800078e0202 */
[----:B-1----:R-:W-:Y:S01]  /*84b40*/  IMAD.WIDE R10, R166, 0x4, R4 ;  /* 0x00000004a60a7825 */ /* 0x002fe200078e0204 */
[----:B---3--:R1:W-:Y:S04]  /*84b50*/  @P6 STG.E desc[UR4][R12.64], R252 ;  /* 0x000000fc0c006986 */ /* 0x0083e8000c101904 */
[----:B------:R2:W-:Y:S04]  /*84b60*/  @P3 STG.E desc[UR4][R10.64], R231 ;  /* 0x000000e70a003986 */ /* 0x0005e8000c101904 */
[----:B-1----:R-:W3:Y:S04]  /*84b70*/  LDL.LU R252, [R1+0x1bd4] ;  /* 0x001bd40001fc7983 */ /* 0x002ee80000300800 */
[----:B------:R-:W4:Y:S04]  /*84b80*/  LDL.LU R166, [R1+0x15f0] ;  /* 0x0015f00001a67983 */ /* 0x000f280000300800 */
[----:B--2---:R-:W2:Y:S01]  /*84b90*/  LDL.LU R231, [R1+0x1bd0] ;  /* 0x001bd00001e77983 */ /* 0x004ea20000300800 */
[----:B------:R-:W-:-:S04]  /*84ba0*/  IMAD.WIDE R12, R167, 0x4, R2 ;  /* 0x00000004a70c7825 */ /* 0x000fc800078e0202 */
[----:B------:R-:W-:Y:S02]  /*84bb0*/  IMAD.WIDE R10, R167, 0x4, R4 ;  /* 0x00000004a70a7825 */ /* 0x000fe400078e0204 */
[----:B------:R-:W4:Y:S02]  /*84bc0*/  LDL.LU R167, [R1+0x15f8] ;  /* 0x0015f80001a77983 */ /* 0x000f240000300800 */
[----:B------:R-:W-:-:S05]  /*84bd0*/  VIADD R0, R7, 0x18e ;  /* 0x0000018e07007836 */ /* 0x000fca0000000000 */
[----:B------:R-:W-:Y:S01]  /*84be0*/  ISETP.GE.AND P5, PT, R0, UR8, PT ;  /* 0x0000000800007c0c */ /* 0x000fe2000bfa6270 */
[----:B------:R-:W-:Y:S01]  /*84bf0*/  ULDC UR8, c[0x0][0x22c] ;  /* 0x00008b0000087ab9 */ /* 0x000fe20000000800 */
[----:B------:R-:W-:Y:S02]  /*84c00*/  IADD3 R0, R7, 0x18f, RZ ;  /* 0x0000018f07007810 */ /* 0x000fe40007ffe0ff */
[----:B------:R-:W-:Y:S02]  /*84c10*/  ISETP.LT.AND P4, PT, R8, UR6, !P5 ;  /* 0x0000000608007c0c */ /* 0x000fe4000ef81270 */
[----:B------:R-:W-:Y:S02]  /*84c20*/  ISETP.GE.AND P0, PT, R0, UR8, PT ;  /* 0x0000000800007c0c */ /* 0x000fe4000bf06270 */
[----:B------:R-:W-:Y:S01]  /*84c30*/  ISETP.LT.AND P5, PT, R9, UR6, !P5 ;  /* 0x0000000609007c0c */ /* 0x000fe2000efa1270 */
[----:B------:R-:W-:Y:S01]  /*84c40*/  VIADD R0, R7, 0x190 ;  /* 0x0000019007007836 */ /* 0x000fe20000000000 */
[----:B------:R-:W-:Y:S01]  /*84c50*/  ISETP.LT.AND P6, PT, R8, UR6, !P0 ;  /* 0x0000000608007c0c */ /* 0x000fe2000c7c1270 */
[----:B------:R-:W-:Y:S01]  /*84c60*/  ULDC UR8, c[0x0][0x22c] ;  /* 0x00008b0000087ab9 */ /* 0x000fe20000000800 */
[----:B------:R-:W-:-:S02]  /*84c70*/  ISETP.LT.AND P0, PT, R9, UR6, !P0 ;  /* 0x0000000609007c0c */ /* 0x000fc4000c701270 */
[----:B------:R-:W-:-:S03]  /*84c80*/  ISETP.GE.AND P3, PT, R0, UR8, PT ;  /* 0x0000000800007c0c */ /* 0x000fc6000bf66270 */
[----:B------:R1:W-:Y:S01]  /*84c90*/  @P4 STG.E desc[UR4][R12.64], R165 ;  /* 0x000000a50c004986 */ /* 0x0003e2000c101904 */
[----:B------:R-:W-:Y:S01]  /*84ca0*/  ISETP.LT.AND P4, PT, R8, UR6, !P3 ;  /* 0x0000000608007c0c */ /* 0x000fe2000df81270 */
[----:B------:R-:W-:Y:S01]  /*84cb0*/  VIADD R0, R7, 0x191 ;  /* 0x0000019107007836 */ /* 0x000fe20000000000 */
[----:B------:R-:W-:Y:S01]  /*84cc0*/  ISETP.LT.AND P3, PT, R9, UR6, !P3 ;  /* 0x0000000609007c0c */ /* 0x000fe2000df61270 */
[----:B------:R-:W-:Y:S01]  /*84cd0*/  ULDC UR8, c[0x0][0x22c] ;  /* 0x00008b0000087ab9 */ /* 0x000fe20000000800 */
[C---:B-1----:R-:W-:Y:S01]  /*84ce0*/  IMAD.WIDE R12, R228.reuse, 0x4, R2 ;  /* 0x00000004e40c7825 */ /* 0x042fe200078e0202 */
[----:B---3--:R1:W-:Y:S04]  /*84cf0*/  @P5 STG.E desc[UR4][R10.64], R252 ;  /* 0x000000fc0a005986 */ /* 0x0083e8000c101904 */
[----:B--2---:R2:W-:Y:S04]  /*84d00*/  @P6 STG.E desc[UR4][R12.64], R231 ;  /* 0x000000e70c006986 */ /* 0x0045e8000c101904 */
[----:B-1----:R-:W3:Y:S01]  /*84d10*/  LDL.LU R252, [R1+0x1bcc] ;  /* 0x001bcc0001fc7983 */ /* 0x002ee20000300800 */
[----:B------:R-:W-:-:S03]  /*84d20*/  IMAD.WIDE R10, R228, 0x4, R4 ;  /* 0x00000004e40a7825 */ /* 0x000fc600078e0204 */
[----:B--2---:R-:W2:Y:S04]  /*84d30*/  LDL.LU R231, [R1+0x1bc8] ;  /* 0x001bc80001e77983 */ /* 0x004ea80000300800 */
[----:B------:R-:W3:Y:S01]  /*84d40*/  LDL.LU R228, [R1+0x15fc] ;  /* 0x0015fc0001e47983 */ /* 0x000ee20000300800 */
[----:B----4-:R-:W-:-:S03]  /*84d50*/  IMAD.WIDE R12, R229, 0x4, R2 ;  /* 0x00000004e50c7825 */ /* 0x010fc600078e0202 */
[----:B------:R1:W-:Y:S01]  /*84d60*/  @P0 STG.E desc[UR4][R10.64], R230 ;  /* 0x000000e60a000986 */ /* 0x0003e2000c101904 */
[----:B------:R-:W-:-:S03]  /*84d70*/  ISETP.GE.AND P5, PT, R0, UR8, PT ;  /* 0x0000000800007c0c */ /* 0x000fc6000bfa6270 */
[----:B------:R4:W-:Y:S04]  /*84d80*/  @P4 STG.E desc[UR4][R12.64], R248 ;  /* 0x000000f80c004986 */ /* 0x0009e8000c101904 */
[----:B-1----:R-:W2:Y:S01]  /*84d90*/  LDL.LU R230, [R1+0x1bc4] ;  /* 0x001bc40001e67983 */ /* 0x002ea20000300800 */
[----:B------:R-:W-:Y:S01]  /*84da0*/  IMAD.WIDE R10, R229, 0x4, R4 ;  /* 0x00000004e50a7825 */ /* 0x000fe200078e0204 */
[----:B------:R-:W-:Y:S02]  /*84db0*/  ULDC UR8, c[0x0][0x22c] ;  /* 0x00008b0000087ab9 */ /* 0x000fe40000000800 */
[----:B------:R-:W2:Y:S01]  /*84dc0*/  LDL.LU R229, [R1+0x1608] ;  /* 0x0016080001e57983 */ /* 0x000ea20000300800 */
[----:B----4-:R-:W-:-:S03]  /*84dd0*/  IMAD.WIDE R12, R166, 0x4, R2 ;  /* 0x00000004a60c7825 */ /* 0x010fc600078e0202 */
[----:B------:R1:W-:Y:S01]  /*84de0*/  @P3 STG.E desc[UR4][R10.64], R244 ;  /* 0x000000f40a003986 */ /* 0x0003e2000c101904 */
[----:B------:R-:W-:Y:S02]  /*84df0*/  ISETP.LT.AND P6, PT, R8, UR6, !P5 ;  /* 0x0000000608007c0c */ /* 0x000fe4000efc1270 */
[----:B------:R-:W-:Y:S01]  /*84e00*/  ISETP.LT.AND P5, PT, R9, UR6, !P5 ;  /* 0x0000000609007c0c */ /* 0x000fe2000efa1270 */
[----:B-1----:R-:W-:Y:S02]  /*84e10*/  IMAD.WIDE R10, R166, 0x4, R4 ;  /* 0x00000004a60a7825 */ /* 0x002fe400078e0204 */
[----:B------:R-:W4:Y:S08]  /*84e20*/  LDL.LU R166, [R1+0x160c] ;  /* 0x00160c0001a67983 */ /* 0x000f300000300800 */
[----:B------:R1:W-:Y:S04]  /*84e30*/  @P6 STG.E desc[UR4][R12.64], R240 ;  /* 0x000000f00c006986 */ /* 0x0003e8000c101904 */
[----:B------:R1:W-:Y:S02]  /*84e40*/  @P5 STG.E desc[UR4][R10.64], R236 ;  /* 0x000000ec0a005986 */ /* 0x0003e4000c101904 */
[----:B-1----:R-:W-:-:S04]  /*84e50*/  IMAD.WIDE R12, R167, 0x4, R2 ;  /* 0x00000004a70c7825 */ /* 0x002fc800078e0202 */
[----:B------:R-:W-:Y:S02]  /*84e60*/  IMAD.WIDE R10, R167, 0x4, R4 ;  /* 0x00000004a70a7825 */ /* 0x000fe400078e0204 */
[----:B------:R-:W4:Y:S02]  /*84e70*/  LDL.LU R167, [R1+0x1614] ;  /* 0x0016140001a77983 */ /* 0x000f240000300800 */
[----:B------:R-:W-:-:S05]  /*84e80*/  VIADD R0, R7, 0x192 ;  /* 0x0000019207007836 */ /* 0x000fca0000000000 */
[----:B------:R-:W-:Y:S01]  /*84e90*/  ISETP.GE.AND P0, PT, R0, UR8, PT ;  /* 0x0000000800007c0c */ /* 0x000fe2000bf06270 */
[----:B------:R-:W-:Y:S01]  /*84ea0*/  ULDC UR8, c[0x0][0x22c] ;  /* 0x00008b0000087ab9 */ /* 0x000fe20000000800 */
[----:B------:R-:W-:Y:S02]  /*84eb0*/  IADD3 R0, R7, 0x193, RZ ;  /* 0x0000019307007810 */ /* 0x000fe40007ffe0ff */
[----:B------:R-:W-:Y:S02]  /*84ec0*/  ISETP.LT.AND P4, PT, R8, UR6, !P0 ;  /* 0x0000000608007c0c */ /* 0x000fe4000c781270 */
[----:B------:R-:W-:Y:S02]  /*84ed0*/  ISETP.LT.AND P0, PT, R9, UR6, !P0 ;  /* 0x0000000609007c0c */ /* 0x000fe4000c701270 */
[----:B------:R-:W-:Y:S01]  /*84ee0*/  ISETP.GE.AND P3, PT, R0, UR8, PT ;  /* 0x0000000800007c0c */ /* 0x000fe2000bf66270 */
[----:B------:R-:W-:Y:S01]  /*84ef0*/  VIADD R0, R7, 0x194 ;  /* 0x0000019407007836 */ /* 0x000fe20000000000 */
[----:B------:R-:W-:-:S02]  /*84f00*/  ULDC UR8, c[0x0][0x22c] ;  /* 0x00008b0000087ab9 */ /* 0x000fc40000000800 */
[----:B------:R-:W-:Y:S02]  /*84f10*/  ISETP.LT.AND P6, PT, R8, UR6, !P3 ;  /* 0x0000000608007c0c */ /* 0x000fe4000dfc1270 */
[----:B------:R-:W-:Y:S02]  /*84f20*/  ISETP.LT.AND P3, PT, R9, UR6, !P3 ;  /* 0x0000000609007c0c */ /* 0x000fe4000df61270 */
[----:B------:R-:W-:Y:S01]  /*84f30*/  ISETP.GE.AND P5, PT, R0, UR8, PT ;  /* 0x0000000800007c0c */ /* 0x000fe2000bfa6270 */
[----:B------:R3:W-:Y:S01]  /*84f40*/  @P4 STG.E desc[UR4][R12.64], R249 ;  /* 0x000000f90c004986 */ /* 0x0007e2000c101904 */
[----:B------:R-:W-:Y:S01]  /*84f50*/  VIADD R0, R7, 0x195 ;  /* 0x0000019507007836 */ /* 0x000fe20000000000 */
[----:B------:R-:W-:Y:S01]  /*84f60*/  ULDC UR8, c[0x0][0x22c] ;  /* 0x00008b0000087ab9 */ /* 0x000fe20000000800 */
[----:B------:R-:W-:Y:S01]  /*84f70*/  ISETP.LT.AND P4, PT, R8, UR6, !P5 ;  /* 0x0000000608007c0c */ /* 0x000fe2000ef81270 */
[----:B------:R1:W-:Y:S01]  /*84f80*/  @P0 STG.E desc[UR4][R10.64], R245 ;  /* 0x000000f50a000986 */ /* 0x0003e2000c101904 */
[----:B------:R-:W-:-:S02]  /*84f90*/  ISETP.LT.AND P5, PT, R9, UR6, !P5 ;  /* 0x0000000609007c0c */ /* 0x000fc4000efa1270 */
[----:B------:R-:W-:Y:S01]  /*84fa0*/  ISETP.GE.AND P0, PT, R0, UR8, PT ;  /* 0x0000000800007c0c */ /* 0x000fe2000bf06270 */
[----:B---3--:R-:W-:Y:S01]  /*84fb0*/  IMAD.WIDE R12, R228, 0x4, R2 ;  /* 0x00000004e40c7825 */ /* 0x008fe200078e0202 */
[----:B------:R-:W-:-:S03]  /*84fc0*/  ULDC UR8, c[0x0][0x22c] ;  /* 0x00008b0000087ab9 */ /* 0x000fc60000000800 */
[----:B-1----:R-:W-:Y:S02]  /*84fd0*/  IMAD.WIDE R10, R228, 0x4, R4 ;  /* 0x00000004e40a7825 */ /* 0x002fe400078e0204 */
[----:B------:R-:W3:Y:S04]  /*84fe0*/  LDL.LU R228, [R1+0x1618] ;  /* 0x0016180001e47983 */ /* 0x000ee80000300800 */
[----:B------:R2:W-:Y:S04]  /*84ff0*/  @P6 STG.E desc[UR4][R12.64], R241 ;  /* 0x000000f10c006986 */ /* 0x0005e8000c101904 */
[----:B------:R1:W-:Y:S01]  /*85000*/  @P3 STG.E desc[UR4][R10.64], R237 ;  /* 0x000000ed0a003986 */ /* 0x0003e2000c101904 */
[----:B--2---:R-:W-:-:S04]  /*85010*/  IMAD.WIDE R12, R229, 0x4, R2 ;  /* 0x00000004e50c7825 */ /* 0x004fc800078e0202 */
[----:B-1----:R-:W-:Y:S02]  /*85020*/  IMAD.WIDE R10, R229, 0x4, R4 ;  /* 0x00000004e50a7825 */ /* 0x002fe400078e0204 */
[----:B------:R-:W2:Y:S04]  /*85030*/  LDL.LU R229, [R1+0x161c] ;  /* 0x00161c0001e57983 */ /* 0x000ea80000300800 */
[----:B------:R4:W-:Y:S04]  /*85040*/  @P4 STG.E desc[UR4][R12.64], R250 ;  /* 0x000000fa0c004986 */ /* 0x0009e8000c101904 */
[----:B------:R1:W-:Y:S01]  /*85050*/  @P5 STG.E desc[UR4][R10.64], R246 ;  /* 0x000000f60a005986 */ /* 0x0003e2000c101904 */
[----:B------:R-:W-:-:S02]  /*85060*/  ISETP.LT.AND P6, PT, R8, UR6, !P0 ;  /* 0x0000000608007c0c */ /* 0x000fc4000c7c1270 */
[----:B------:R-:W-:Y:S01]  /*85070*/  ISETP.LT.AND P0, PT, R9, UR6, !P0 ;  /* 0x0000000609007c0c */ /* 0x000fe2000c701270 */
[----:B----4-:R-:W-:-:S04]  /*85080*/  IMAD.WIDE R12, R166, 0x4, R2 ;  /* 0x00000004a60c7825 */ /* 0x010fc800078e0202 */
[----:B-1----:R-:W-:Y:S02]  /*85090*/  IMAD.WIDE R10, R166, 0x4, R4 ;  /* 0x00000004a60a7825 */ /* 0x002fe400078e0204 */
[----:B------:R-:W4:Y:S04]  /*850a0*/  LDL.LU R166, [R1+0x1624] ;  /* 0x0016240001a67983 */ /* 0x000f280000300800 */
        /* <DEDUP_REMOVED lines=424> */
[----:B------:R-:W-:Y:S01]  /*86b30*/  VIADD R6, R7, 0x1ea ;  /* 0x000001ea07067836 */ /* 0x000fe20000000000 */
[----:B------:R-:W-:Y:S01]  /*86b40*/  ULDC UR8, c[0x0][0x22c] ;  /* 0x00008b0000087ab9 */ /* 0x000fe20000000800 */
[----:B------:R-:W4:Y:S01]  /*86b50*/  LDS.128 R24, [R21] ;  /* 0x0000000015187984 */ /* 0x000f220000000c00 */
[----:B---3--:R-:W-:-:S04]  /*86b60*/  IMAD.WIDE R12, R228, 0x4, R2 ;  /* 0x00000004e40c7825 */ /* 0x008fc800078e0202 */
        /* <DEDUP_REMOVED lines=25> */
[----:B------:R-:W-:-:S09]  /*86d00*/  ISETP.LT.AND P0, PT, R9, UR6, !P0 ;  /* 0x0000000609007c0c */ /* 0x000fd2000c701270 */
[----:B------:R3:W-:Y:S01]  /*86d10*/  @P4 STG.E desc[UR4][R12.64], R33 ;  /* 0x000000210c004986 */ /* 0x0007e2000c101904 */
[----:B------:R-:W-:Y:S01]  /*86d20*/  ISETP.LT.AND P6, PT, R8, UR6, !P3 ;  /* 0x0000000608007c0c */ /* 0x000fe2000dfc1270 */
[----:B------:R-:W-:Y:S01]  /*86d30*/  VIADD R0, R7, 0x1c4 ;  /* 0x000001c407007836 */ /* 0x000fe20000000000 */
[----:B------:R-:W-:Y:S01]  /*86d40*/  ISETP.LT.AND P3, PT, R9, UR6, !P3 ;  /* 0x0000000609007c0c */ /* 0x000fe2000df61270 */
[----:B------:R1:W-:Y:S01]  /*86d50*/  @P0 STG.E desc[UR4][R10.64], R45 ;  /* 0x0000002d0a000986 */ /* 0x0003e2000c101904 */
[----:B------:R-:W-:Y:S02]  /*86d60*/  ULDC UR8, c[0x0][0x22c] ;  /* 0x00008b0000087ab9 */ /* 0x000fe40000000800 */
[----:B------:R-:W-:Y:S01]  /*86d70*/  ISETP.GE.AND P5, PT, R0, UR8, PT ;  /* 0x0000000800007c0c */ /* 0x000fe2000bfa6270 */
[----:B---3--:R-:W-:Y:S01]  /*86d80*/  IMAD.WIDE R12, R228, 0x4, R2 ;  /* 0x00000004e40c7825 */ /* 0x008fe200078e0202 */
[----:B------:R-:W-:-:S03]  /*86d90*/  ULDC UR8, c[0x0][0x22c] ;  /* 0x00008b0000087ab9 */ /* 0x000fc60000000800 */
[----:B-1----:R-:W-:Y:S02]  /*86da0*/  IMAD.WIDE R10, R228, 0x4, R4 ;  /* 0x00000004e40a7825 */ /* 0x002fe400078e0204 */
[----:B------:R2:W-:Y:S04]  /*86db0*/  @P6 STG.E desc[UR4][R12.64], R57 ;  /* 0x000000390c006986 */ /* 0x0005e8000c101904 */
[----:B------:R-:W3:Y:S04]  /*86dc0*/  LDL.LU R228, [R1+0x1720] ;  /* 0x0017200001e47983 */ /* 0x000ee80000300800 */
[----:B------:R1:W-:Y:S01]  /*86dd0*/  @P3 STG.E desc[UR4][R10.64], R53 ;  /* 0x000000350a003986 */ /* 0x0003e2000c101904 */
[----:B--2---:R-:W-:-:S04]  /*86de0*/  IMAD.WIDE R12, R229, 0x4, R2 ;  /* 0x00000004e50c7825 */ /* 0x004fc800078e0202 */
[----:B------:R-:W-:Y:S02]  /*86df0*/  IMAD.WIDE R14, R229, 0x4, R4 ;  /* 0x00000004e50e7825 */ /* 0x000fe400078e0204 */
[----:B------:R-:W2:Y:S01]  /*86e00*/  LDL.LU R229, [R1+0x1710] ;  /* 0x0017100001e57983 */ /* 0x000ea20000300800 */
[----:B------:R-:W-:Y:S02]  /*86e10*/  ISETP.LT.AND P4, PT, R8, UR6, !P5 ;  /* 0x0000000608007c0c */ /* 0x000fe4000ef81270 */
        /* <DEDUP_REMOVED lines=11> */
[----:B------:R-:W-:Y:S01]  /*86ed0*/  VIADD R0, R7, 0x1c6 ;  /* 0x000001c607007836 */ /* 0x000fe20000000000 */
[----:B------:R-:W-:Y:S02]  /*86ee0*/  ULDC UR8, c[0x0][0x22c] ;  /* 0x00008b0000087ab9 */ /* 0x000fe40000000800 */
[----:B------:R-:W-:Y:S02]  /*86ef0*/  ISETP.LT.AND P6, PT, R8, UR6, !P0 ;  /* 0x0000000608007c0c */ /* 0x000fe4000c7c1270 */
[----:B------:R-:W-:Y:S01]  /*86f00*/  ISETP.GE.AND P3, PT, R0, UR8, PT ;  /* 0x0000000800007c0c */ /* 0x000fe2000bf66270 */
[----:B------:R-:W-:Y:S01]  /*86f10*/  ULDC UR8, c[0x0][0x22c] ;  /* 0x00008b0000087ab9 */ /* 0x000fe20000000800 */
[----:B------:R-:W-:Y:S02]  /*86f20*/  ISETP.LT.AND P0, PT, R9, UR6, !P0 ;  /* 0x0000000609007c0c */ /* 0x000fe4000c701270 */
[----:B------:R-:W-:-:S02]  /*86f30*/  IADD3 R0, R7, 0x1c7, RZ ;  /* 0x000001c707007810 */ /* 0x000fc40007ffe0ff */
[----:B------:R-:W-:Y:S02]  /*86f40*/  ISETP.LT.AND P4, PT, R8, UR6, !P3 ;  /* 0x0000000608007c0c */ /* 0x000fe4000df81270 */
[----:B------:R-:W-:Y:S02]  /*86f50*/  ISETP.LT.AND P3, PT, R9, UR6, !P3 ;  /* 0x0000000609007c0c */ /* 0x000fe4000df61270 */
[----:B------:R-:W-:Y:S01]  /*86f60*/  ISETP.GE.AND P5, PT, R0, UR8, PT ;  /* 0x0000000800007c0c */ /* 0x000fe2000bfa6270 */
[----:B------:R3:W-:Y:S01]  /*86f70*/  @P6 STG.E desc[UR4][R16.64], R58 ;  /* 0x0000003a10006986 */ /* 0x0007e2000c101904 */
[----:B------:R-:W-:Y:S01]  /*86f80*/  VIADD R0, R7, 0x1c8 ;  /* 0x000001c807007836 */ /* 0x000fe20000000000 */
[----:B------:R-:W-:Y:S01]  /*86f90*/  ULDC UR8, c[0x0][0x22c] ;  /* 0x00008b0000087ab9 */ /* 0x000fe20000000800 */
[----:B------:R-:W-:Y:S02]  /*86fa0*/  ISETP.LT.AND P6, PT, R8, UR6, !P5 ;  /* 0x0000000608007c0c */ /* 0x000fe4000efc1270 */
[----:B------:R-:W-:Y:S01]  /*86fb0*/  ISETP.LT.AND P5, PT, R9, UR6, !P5 ;  /* 0x0000000609007c0c */ /* 0x000fe2000efa1270 */
[----:B------:R1:W-:Y:S04]  /*86fc0*/  @P0 STG.E desc[UR4][R10.64], R54 ;  /* 0x000000360a000986 */ /* 0x0003e8000c101904 */
[----:B------:R2:W-:Y:S04]  /*86fd0*/  @P4 STG.E desc[UR4][R12.64], R35 ;  /* 0x000000230c004986 */ /* 0x0005e8000c101904 */
[----:B------:R2:W-:Y:S01]  /*86fe0*/  @P3 STG.E desc[UR4][R14.64], R47 ;  /* 0x0000002f0e003986 */ /* 0x0005e2000c101904 */
[----:B------:R-:W-:Y:S01]  /*86ff0*/  ISETP.GE.AND P0, PT, R0, UR8, PT ;  /* 0x0000000800007c0c */ /* 0x000fe2000bf06270 */
[----:B---3--:R-:W-:Y:S01]  /*87000*/  IMAD.WIDE R16, R228, 0x4, R2 ;  /* 0x00000004e4107825 */ /* 0x008fe200078e0202 */
[----:B------:R-:W-:-:S03]  /*87010*/  ULDC UR8, c[0x0][0x22c] ;  /* 0x00008b0000087ab9 */ /* 0x000fc60000000800 */
[----:B-1----:R-:W-:Y:S02]  /*87020*/  IMAD.WIDE R10, R228, 0x4, R4 ;  /* 0x00000004e40a7825 */ /* 0x002fe400078e0204 */
[----:B------:R-:W3:Y:S04]  /*87030*/  LDL.LU R228, [R1+0x16f4] ;  /* 0x0016f40001e47983 */ /* 0x000ee80000300800 */
[----:B------:R4:W-:Y:S01]  /*87040*/  @P6 STG.E desc[UR4][R16.64], R59 ;  /* 0x0000003b10006986 */ /* 0x0009e2000c101904 */
[----:B--2---:R-:W-:-:S04]  /*87050*/  IMAD.WIDE R12, R229, 0x4, R2 ;  /* 0x00000004e50c7825 */ /* 0x004fc800078e0202 */
[----:B------:R-:W-:Y:S02]  /*87060*/  IMAD.WIDE R14, R229, 0x4, R4 ;  /* 0x00000004e50e7825 */ /* 0x000fe400078e0204 */
[----:B------:R-:W2:Y:S04]  /*87070*/  LDL.LU R229, [R1+0x16e4] ;  /* 0x0016e40001e57983 */ /* 0x000ea80000300800 */
[----:B------:R1:W-:Y:S01]  /*87080*/  @P5 STG.E desc[UR4][R10.64], R55 ;  /* 0x000000370a005986 */ /* 0x0003e2000c101904 */
        /* <DEDUP_REMOVED lines=210> */
[C---:B------:R-:W-:Y:S02]  /*87db0*/  VIADD R0, R7.reuse, 0x1dd ;  /* 0x000001dd07007836 */ /* 0x040fe40000000000 */
[----:B------:R-:W4:Y:S03]  /*87dc0*/  LDL.LU R165, [R1+0x15f4] ;  /* 0x0015f40001a57983 */ /* 0x000f260000300800 */
[----:B------:R-:W-:Y:S01]  /*87dd0*/  ISETP.GE.AND P0, PT, R0, UR8, PT ;  /* 0x0000000800007c0c */ /* 0x000fe2000bf06270 */
[----:B------:R-:W-:Y:S01]  /*87de0*/  VIADD R0, R7, 0x1de ;  /* 0x000001de07007836 */ /* 0x000fe20000000000 */
[----:B------:R-:W-:-:S02]  /*87df0*/  ULDC UR8, c[0x0][0x22c] ;  /* 0x00008b0000087ab9 */ /* 0x000fc40000000800 */
[----:B------:R-:W-:Y:S02]  /*87e00*/  ISETP.LT.AND P6, PT, R8, UR6, !P0 ;  /* 0x0000000608007c0c */ /* 0x000fe4000c7c1270 */
[----:B------:R-:W-:Y:S01]  /*87e10*/  ISETP.GE.AND P3, PT, R0, UR8, PT ;  /* 0x0000000800007c0c */ /* 0x000fe2000bf66270 */
[----:B------:R-:W-:Y:S01]  /*87e20*/  ULDC UR8, c[0x0][0x22c] ;  /* 0x00008b0000087ab9 */ /* 0x000fe20000000800 */
[----:B------:R-:W-:Y:S02]  /*87e30*/  ISETP.LT.AND P0, PT, R9, UR6, !P0 ;  /* 0x0000000609007c0c */ /* 0x000fe4000c701270 */
[----:B------:R-:W-:Y:S02]  /*87e40*/  IADD3 R0, R7, 0x1df, RZ ;  /* 0x000001df07007810 */ /* 0x000fe40007ffe0ff */
[----:B------:R-:W-:Y:S02]  /*87e50*/  ISETP.LT.AND P4, PT, R8, UR6, !P3 ;  /* 0x0000000608007c0c */ /* 0x000fe4000df81270 */
[----:B------:R-:W-:-:S02]  /*87e60*/  ISETP.GE.AND P5, PT, R0, UR8, PT ;  /* 0x0000000800007c0c */ /* 0x000fc4000bfa6270 */
[----:B------:R-:W-:Y:S01]  /*87e70*/  ISETP.LT.AND P3, PT, R9, UR6, !P3 ;  /* 0x0000000609007c0c */ /* 0x000fe2000df61270 */
[----:B------:R3:W-:Y:S01]  /*87e80*/  @P6 STG.E desc[UR4][R16.64], R106 ;  /* 0x0000006a10006986 */ /* 0x0007e2000c101904 */
[----:B------:R-:W-:Y:S01]  /*87e90*/  ISETP.LT.AND P6, PT, R8, UR6, !P5 ;  /* 0x0000000608007c0c */ /* 0x000fe2000efc1270 */
[----:B------:R-:W-:Y:S01]  /*87ea0*/  VIADD R0, R7, 0x1e0 ;  /* 0x000001e007007836 */ /* 0x000fe20000000000 */
[----:B------:R-:W-:Y:S01]  /*87eb0*/  ULDC UR8, c[0x0][0x22c] ;  /* 0x00008b0000087ab9 */ /* 0x000fe20000000800 */
[----:B------:R2:W-:Y:S04]  /*87ec0*/  @P0 STG.E desc[UR4][R10.64], R102 ;  /* 0x000000660a000986 */ /* 0x0005e8000c101904 */
[----:B------:R1:W-:Y:S01]  /*87ed0*/  @P4 STG.E desc[UR4][R12.64], R83 ;  /* 0x000000530c004986 */ /* 0x0003e2000c101904 */
[----:B------:R-:W-:-:S03]  /*87ee0*/  ISETP.GE.AND P0, PT, R0, UR8, PT ;  /* 0x0000000800007c0c */ /* 0x000fc6000bf06270 */
[----:B------:R4:W-:Y:S01]  /*87ef0*/  @P3 STG.E desc[UR4][R14.64], R95 ;  /* 0x0000005f0e003986 */ /* 0x0009e2000c101904 */
[----:B------:R-:W-:Y:S01]  /*87f00*/  ISETP.LT.AND P5, PT, R9, UR6, !P5 ;  /* 0x0000000609007c0c */ /* 0x000fe2000efa1270 */
[----:B---3--:R-:W-:Y:S01]  /*87f10*/  IMAD.WIDE R16, R228, 0x4, R2 ;  /* 0x00000004e4107825 */ /* 0x008fe200078e0202 */
[----:B------:R-:W-:-:S04]  /*87f20*/  ULDC UR8, c[0x0][0x22c] ;  /* 0x00008b0000087ab9 */ /* 0x000fc80000000800 */
[----:B------:R3:W-:Y:S01]  /*87f30*/  @P6 STG.E desc[UR4][R16.64], R107 ;  /* 0x0000006b10006986 */ /* 0x0007e2000c101904 */
[----:B------:R-:W-:Y:S01]  /*87f40*/  ISETP.LT.AND P4, PT, R8, UR6, !P0 ;  /* 0x0000000608007c0c */ /* 0x000fe2000c781270 */
[----:B--2---:R-:W-:-:S04]  /*87f50*/  IMAD.WIDE R10, R229, 0x4, R2 ;  /* 0x00000004e50a7825 */ /* 0x004fc800078e0202 */
[--C-:B-1----:R-:W-:Y:S02]  /*87f60*/  IMAD.WIDE R12, R229, 0x4, R4.reuse ;  /* 0x00000004e50c7825 */ /* 0x102fe400078e0204 */
[----:B------:R-:W2:Y:S02]  /*87f70*/  LDL.LU R229, [R1+0x15e8] ;  /* 0x0015e80001e57983 */ /* 0x000ea40000300800 */
[----:B------:R-:W-:-:S04]  /*87f80*/  IMAD.WIDE R18, R228, 0x4, R4 ;  /* 0x00000004e4127825 */ /* 0x000fc800078e0204 */
[----:B----4-:R-:W-:-:S04]  /*87f90*/  IMAD.WIDE R14, R166, 0x4, R2 ;  /* 0x00000004a60e7825 */ /* 0x010fc800078e0202 */
[--C-:B---3--:R-:W-:Y:S02]  /*87fa0*/  IMAD.WIDE R16, R166, 0x4, R4.reuse ;  /* 0x00000004a6107825 */ /* 0x108fe400078e0204 */
[----:B------:R-:W3:Y:S04]  /*87fb0*/  LDL.LU R166, [R1+0x15e0] ;  /* 0x0015e00001a67983 */ /* 0x000ee80000300800 */
[----:B------:R1:W-:Y:S04]  /*87fc0*/  @P5 STG.E desc[UR4][R18.64], R103 ;  /* 0x0000006712005986 */ /* 0x0003e8000c101904 */
[----:B------:R4:W-:Y:S04]  /*87fd0*/  @P4 STG.E desc[UR4][R10.64], R96 ;  /* 0x000000600a004986 */ /* 0x0009e8000c101904 */
[----:B------:R-:W3:Y:S01]  /*87fe0*/  LDL.LU R228, [R1+0x15d8] ;  /* 0x0015d80001e47983 */ /* 0x000ee20000300800 */
[----:B-1----:R-:W-:-:S04]  /*87ff0*/  IMAD.WIDE R18, R167, 0x4, R4 ;  /* 0x00000004a7127825 */ /* 0x002fc800078e0204 */
[----:B----4-:R-:W-:Y:S02]  /*88000*/  IMAD.WIDE R10, R167, 0x4, R2 ;  /* 0x00000004a70a7825 */ /* 0x010fe400078e0202 */
[----:B------:R-:W4:Y:S02]  /*88010*/  LDL.LU R167, [R1+0x15d0] ;  /* 0x0015d00001a77983 */ /* 0x000f240000300800 */
[----:B------:R-:W-:Y:S01]  /*88020*/  VIADD R0, R7, 0x1e1 ;  /* 0x000001e107007836 */ /* 0x000fe20000000000 */
[----:B------:R-:W-:-:S04]  /*88030*/  ISETP.LT.AND P0, PT, R9, UR6, !P0 ;  /* 0x0000000609007c0c */ /* 0x000fc8000c701270 */
        /* <DEDUP_REMOVED lines=8> */
[----:B------:R-:W-:Y:S01]  /*880c0*/  ISETP.LT.AND P4, PT, R8, UR6, !P6 ;  /* 0x0000000608007c0c */ /* 0x000fe2000f781270 */
[----:B------:R1:W-:Y:S01]  /*880d0*/  @P0 STG.E desc[UR4][R12.64], R108 ;  /* 0x0000006c0c000986 */ /* 0x0003e2000c101904 */
[----:B------:R-:W-:Y:S02]  /*880e0*/  ISETP.GE.AND P0, PT, R0, UR8, PT ;  /* 0x0000000800007c0c */ /* 0x000fe4000bf06270 */
[----:B------:R-:W-:Y:S01]  /*880f0*/  ISETP.LT.AND P6, PT, R9, UR6, !P6 ;  /* 0x0000000609007c0c */ /* 0x000fe2000f7c1270 */
[----:B------:R1:W-:Y:S01]  /*88100*/  @P5 STG.E desc[UR4][R14.64], R120 ;  /* 0x000000780e005986 */ /* 0x0003e2000c101904 */
[----:B------:R-:W-:Y:S01]  /*88110*/  ISETP.LT.AND P5, PT, R8, UR6, !P0 ;  /* 0x0000000608007c0c */ /* 0x000fe2000c7a1270 */
[----:B------:R-:W-:Y:S01]  /*88120*/  VIADD R0, R7, 0x1e4 ;  /* 0x000001e407007836 */ /* 0x000fe20000000000 */
[----:B------:R-:W-:Y:S01]  /*88130*/  ISETP.LT.AND P0, PT, R9, UR6, !P0 ;  /* 0x0000000609007c0c */ /* 0x000fe2000c701270 */
[----:B------:R-:W-:Y:S01]  /*88140*/  @P3 STG.E desc[UR4][R16.64], R116 ;  /* 0x0000007410003986 */ /* 0x000fe2000c101904 */
[----:B------:R-:W-:-:S03]  /*88150*/  ULDC UR8, c[0x0][0x22c] ;  /* 0x00008b0000087ab9 */ /* 0x000fc60000000800 */
[----:B------:R2:W-:Y:S01]  /*88160*/  @P4 STG.E desc[UR4][R10.64], R97 ;  /* 0x000000610a004986 */ /* 0x0005e2000c101904 */
[----:B-1----:R-:W-:-:S04]  /*88170*/  IMAD.WIDE R12, R165, 0x4, R2 ;  /* 0x00000004a50c7825 */ /* 0x002fc800078e0202 */
[----:B------:R-:W-:Y:S02]  /*88180*/  IMAD.WIDE R14, R165, 0x4, R4 ;  /* 0x00000004a50e7825 */ /* 0x000fe400078e0204 */
[----:B------:R-:W4:Y:S01]  /*88190*/  LDL.LU R165, [R1+0x15c4] ;  /* 0x0015c40001a57983 */ /* 0x000f220000300800 */
[----:B------:R-:W-:-:S03]  /*881a0*/  ISETP.GE.AND P3, PT, R0, UR8, PT ;  /* 0x0000000800007c0c */ /* 0x000fc6000bf66270 */
[----:B------:R-:W-:Y:S01]  /*881b0*/  @P6 STG.E desc[UR4][R18.64], R109 ;  /* 0x0000006d12006986 */ /* 0x000fe2000c101904 */
[----:B--2---:R-:W-:-:S04]  /*881c0*/  IMAD.WIDE R10, R229, 0x4, R2 ;  /* 0x00000004e50a7825 */ /* 0x004fc800078e0202 */
[----:B------:R-:W-:Y:S01]  /*881d0*/  IMAD.WIDE R16, R229, 0x4, R4 ;  /* 0x00000004e5107825 */ /* 0x000fe200078e0204 */
[----:B------:R-:W-:Y:S01]  /*881e0*/  ULDC UR8, c[0x0][0x22c] ;  /* 0x00008b0000087ab9 */ /* 0x000fe20000000800 */
[----:B------:R-:W2:Y:S04]  /*881f0*/  LDL.LU R229, [R1+0x15b8] ;  /* 0x0015b80001e57983 */ /* 0x000ea80000300800 */
[----:B------:R3:W-:Y:S04]  /*88200*/  @P5 STG.E desc[UR4][R12.64], R121 ;  /* 0x000000790c005986 */ /* 0x0007e8000c101904 */
[----:B------:R1:W-:Y:S01]  /*88210*/  @P0 STG.E desc[UR4][R14.64], R117 ;  /* 0x000000750e000986 */ /* 0x0003e2000c101904 */
[----:B------:R-:W-:-:S02]  /*88220*/  ISETP.LT.AND P6, PT, R8, UR6, !P3 ;  /* 0x0000000608007c0c */ /* 0x000fc4000dfc1270 */
[----:B------:R-:W-:Y:S01]  /*88230*/  ISETP.LT.AND P3, PT, R9, UR6, !P3 ;  /* 0x0000000609007c0c */ /* 0x000fe2000df61270 */
[----:B---3--:R-:W-:-:S04]  /*88240*/  IMAD.WIDE R12, R166, 0x4, R2 ;  /* 0x00000004a60c7825 */ /* 0x008fc800078e0202 */
[--C-:B-1----:R-:W-:Y:S02]  /*88250*/  IMAD.WIDE R14, R166, 0x4, R4.reuse ;  /* 0x00000004a60e7825 */ /* 0x102fe400078e0204 */
[----:B------:R-:W3:Y:S04]  /*88260*/  LDL.LU R166, [R1+0x15b4] ;  /* 0x0015b40001a67983 */ /* 0x000ee80000300800 */
[----:B------:R-:W-:Y:S04]  /*88270*/  @P6 STG.E desc[UR4][R10.64], R98 ;  /* 0x000000620a006986 */ /* 0x000fe8000c101904 */
[----:B------:R1:W-:Y:S01]  /*88280*/  @P3 STG.E desc[UR4][R16.64], R110 ;  /* 0x0000006e10003986 */ /* 0x0003e2000c101904 */
[----:B----4-:R-:W-:-:S04]  /*88290*/  IMAD.WIDE R22, R167, 0x4, R4 ;  /* 0x00000004a7167825 */ /* 0x010fc800078e0204 */
[----:B-1----:R-:W-:Y:S02]  /*882a0*/  IMAD.WIDE R16, R167, 0x4, R2 ;  /* 0x00000004a7107825 */ /* 0x002fe400078e0202 */
[----:B------:R-:W4:Y:S02]  /*882b0*/  LDL.LU R167, [R1+0x15a8] ;  /* 0x0015a80001a77983 */ /* 0x000f240000300800 */
[----:B------:R-:W-:-:S05]  /*882c0*/  VIADD R0, R7, 0x1e5 ;  /* 0x000001e507007836 */ /* 0x000fca0000000000 */
[----:B------:R-:W-:Y:S01]  /*882d0*/  ISETP.GE.AND P4, PT, R0, UR8, PT ;  /* 0x0000000800007c0c */ /* 0x000fe2000bf86270 */
[C---:B------:R-:W-:Y:S01]  /*882e0*/  VIADD R0, R7.reuse, 0x1e6 ;  /* 0x000001e607007836 */ /* 0x040fe20000000000 */
[----:B------:R-:W-:Y:S02]  /*882f0*/  ULDC UR8, c[0x0][0x22c] ;  /* 0x00008b0000087ab9 */ /* 0x000fe40000000800 */
[----:B------:R-:W-:Y:S02]  /*88300*/  ISETP.LT.AND P0, PT, R8, UR6, !P4 ;  /* 0x0000000608007c0c */ /* 0x000fe4000e701270 */
[----:B------:R-:W-:Y:S01]  /*88310*/  ISETP.GE.AND P5, PT, R0, UR8, PT ;  /* 0x0000000800007c0c */ /* 0x000fe2000bfa6270 */
[----:B------:R-:W-:Y:S01]  /*88320*/  ULDC UR8, c[0x0][0x22c] ;  /* 0x00008b0000087ab9 */ /* 0x000fe20000000800 */
[----:B------:R-:W-:Y:S02]  /*88330*/  IADD3 R0, R7, 0x1e7, RZ ;  /* 0x000001e707007810 */ /* 0x000fe40007ffe0ff */
[----:B------:R-:W-:-:S02]  /*88340*/  ISETP.LT.AND P4, PT, R9, UR6, !P4 ;  /* 0x0000000609007c0c */ /* 0x000fc4000e781270 */
[----:B------:R-:W-:Y:S02]  /*88350*/  ISETP.LT.AND P6, PT, R8, UR6, !P5 ;  /* 0x0000000608007c0c */ /* 0x000fe4000efc1270 */
[----:B------:R-:W-:Y:S02]  /*88360*/  ISETP.GE.AND P3, PT, R0, UR8, PT ;  /* 0x0000000800007c0c */ /* 0x000fe4000bf66270 */
[C---:B------:R-:W-:Y:S01]  /*88370*/  ISETP.LT.AND P5, PT, R9.reuse, UR6, !P5 ;  /* 0x0000000609007c0c */ /* 0x040fe2000efa1270 */
[----:B------:R1:W-:Y:S01]  /*88380*/  @P0 STG.E desc[UR4][R12.64], R122 ;  /* 0x0000007a0c000986 */ /* 0x0003e2000c101904 */
[----:B------:R-:W-:Y:S01]  /*88390*/  ISETP.LT.AND P0, PT, R8, UR6, !P3 ;  /* 0x0000000608007c0c */ /* 0x000fe2000df01270 */
[----:B------:R-:W-:Y:S01]  /*883a0*/  IMAD.WIDE R18, R228, 0x4, R2 ;  /* 0x00000004e4127825 */ /* 0x000fe200078e0202 */
[----:B------:R-:W-:-:S03]  /*883b0*/  ISETP.LT.AND P3, PT, R9, UR6, !P3 ;  /* 0x0000000609007c0c */ /* 0x000fc6000df61270 */
[----:B------:R-:W-:Y:S01]  /*883c0*/  @P4 STG.E desc[UR4][R14.64], R118 ;  /* 0x000000760e004986 */ /* 0x000fe2000c101904 */
[----:B------:R-:W-:-:S03]  /*883d0*/  IMAD.WIDE R10, R228, 0x4, R4 ;  /* 0x00000004e40a7825 */ /* 0x000fc600078e0204 */
[----:B------:R-:W-:Y:S01]  /*883e0*/  @P6 STG.E desc[UR4][R18.64], R99 ;  /* 0x0000006312006986 */ /* 0x000fe2000c101904 */
[----:B------:R-:W-:-:S03]  /*883f0*/  ISETP.LT.AND P6, PT, R8, UR6, !P1 ;  /* 0x0000000608007c0c */ /* 0x000fc6000cfc1270 */
[----:B------:R1:W-:Y:S02]  /*88400*/  @P5 STG.E desc[UR4][R10.64], R111 ;  /* 0x0000006f0a005986 */ /* 0x0003e4000c101904 */
[C---:B-1----:R-:W-:Y:S02]  /*88410*/  IMAD.WIDE R12, R165.reuse, 0x4, R2 ;  /* 0x00000004a50c7825 */ /* 0x042fe400078e0202 */
[----:B------:R1:W-:Y:S04]  /*88420*/  @P0 STG.E desc[UR4][R16.64], R123 ;  /* 0x0000007b10000986 */ /* 0x0003e8000c101904 */
[----:B------:R-:W4:Y:S04]  /*88430*/  LDL.LU R228, [R1+0x159c] ;  /* 0x00159c0001e47983 */ /* 0x000f280000300800 */
[----:B------:R-:W-:Y:S01]  /*88440*/  @P3 STG.E desc[UR4][R22.64], R119 ;  /* 0x0000007716003986 */ /* 0x000fe2000c101904 */
[----:B------:R-:W-:-:S03]  /*88450*/  IMAD.WIDE R10, R165, 0x4, R4 ;  /* 0x00000004a50a7825 */ /* 0x000fc600078e0204 */
[----:B------:R3:W-:Y:S01]  /*88460*/  @P6 STG.E desc[UR4][R12.64], R112 ;  /* 0x000000700c006986 */ /* 0x0007e2000c101904 */
[----:B------:R-:W-:Y:S02]  /*88470*/  ISETP.LT.AND P1, PT, R9, UR6, !P1 ;  /* 0x0000000609007c0c */ /* 0x000fe4000cf21270 */
[----:B------:R-:W-:-:S11]  /*88480*/  ISETP.LT.AND P0, PT, R8, UR6, !P2 ;  /* 0x0000000608007c0c */ /* 0x000fd6000d701270 */
[----:B------:R4:W-:Y:S01]  /*88490*/  @P1 STG.E desc[UR4][R10.64], R124 ;  /* 0x0000007c0a001986 */ /* 0x0009e2000c101904 */
[----:B--2---:R-:W-:-:S04]  /*884a0*/  IMAD.WIDE R14, R229, 0x4, R2 ;  /* 0x00000004e50e7825 */ /* 0x004fc800078e0202 */
[----:B-1----:R-:W-:Y:S02]  /*884b0*/  IMAD.WIDE R16, R229, 0x4, R4 ;  /* 0x00000004e5107825 */ /* 0x002fe400078e0204 */
[----:B------:R-:W2:Y:S04]  /*884c0*/  LDL.LU R229, [R1+0x1594] ;  /* 0x0015940001e57983 */ /* 0x000ea80000300800 */
[----:B------:R-:W2:Y:S01]  /*884d0*/  LDL.LU R165, [R1+0x158c] ;  /* 0x00158c0001a57983 */ /* 0x000ea20000300800 */
[----:B---3--:R-:W-:-:S04]  /*884e0*/  IMAD.WIDE R18, R166, 0x4, R2 ;  /* 0x00000004a6127825 */ /* 0x008fc800078e0202 */
[----:B------:R-:W-:Y:S02]  /*884f0*/  IMAD.WIDE R12, R166, 0x4, R4 ;  /* 0x00000004a60c7825 */ /* 0x000fe400078e0204 */
[----:B------:R-:W3:Y:S04]  /*88500*/  LDL.LU R166, [R1+0x1584] ;  /* 0x0015840001a67983 */ /* 0x000ee80000300800 */
[----:B------:R1:W-:Y:S01]  /*88510*/  @P0 STG.E desc[UR4][R14.64], R136 ;  /* 0x000000880e000986 */ /* 0x0003e2000c101904 */
[----:B----4-:R-:W-:-:S04]  /*88520*/  IMAD.WIDE R10, R167, 0x4, R2 ;  /* 0x00000004a70a7825 */ /* 0x010fc800078e0202 */
[----:B-1----:R-:W-:Y:S02]  /*88530*/  IMAD.WIDE R14, R167, 0x4, R4 ;  /* 0x00000004a70e7825 */ /* 0x002fe400078e0204 */
[----:B------:R-:W4:Y:S01]  /*88540*/  LDL.LU R167, [R1+0x1578] ;  /* 0x0015780001a77983 */ /* 0x000f220000300800 */
[----:B------:R-:W-:Y:S01]  /*88550*/  ISETP.GE.AND P4, PT, R6, UR7, PT ;  /* 0x0000000706007c0c */ /* 0x000fe2000bf86270 */
[----:B------:R-:W-:Y:S01]  /*88560*/  VIADD R0, R7, 0x1eb ;  /* 0x000001eb07007836 */ /* 0x000fe20000000000 */
[----:B------:R-:W-:Y:S02]  /*88570*/  ISETP.LT.AND P2, PT, R9, UR6, !P2 ;  /* 0x0000000609007c0c */ /* 0x000fe4000d741270 */
[----:B------:R-:W-:Y:S02]  /*88580*/  ISETP.LT.AND P3, PT, R8, UR6, !P4 ;  /* 0x0000000608007c0c */ /* 0x000fe4000e761270 */
[----:B------:R-:W-:Y:S01]  /*88590*/  ISETP.GE.AND P5, PT, R0, UR7, PT ;  /* 0x0000000700007c0c */ /* 0x000fe2000bfa6270 */
[----:B------:R-:W-:Y:S01]  /*885a0*/  VIADD R0, R7, 0x1ec ;  /* 0x000001ec07007836 */ /* 0x000fe20000000000 */
[----:B------:R-:W-:-:S04]  /*885b0*/  ISETP.LT.AND P4, PT, R9, UR6, !P4 ;  /* 0x0000000609007c0c */ /* 0x000fc8000e781270 */
[----:B------:R-:W-:-:S03]  /*885c0*/  ISETP.GE.AND P6, PT, R0, UR7, PT ;  /* 0x0000000700007c0c */ /* 0x000fc6000bfc6270 */
[----:B------:R1:W-:Y:S01]  /*885d0*/  @P2 STG.E desc[UR4][R16.64], R132 ;  /* 0x0000008410002986 */ /* 0x0003e2000c101904 */
[C---:B------:R-:W-:Y:S02]  /*885e0*/  ISETP.LT.AND P2, PT, R8.reuse, UR6, !P5 ;  /* 0x0000000608007c0c */ /* 0x040fe4000ef41270 */
[----:B------:R-:W-:Y:S01]  /*885f0*/  ISETP.LT.AND P5, PT, R9, UR6, !P5 ;  /* 0x0000000609007c0c */ /* 0x000fe2000efa1270 */
[----:B------:R-:W-:Y:S01]  /*88600*/  @P3 STG.E desc[UR4][R18.64], R113 ;  /* 0x0000007112003986 */ /* 0x000fe2000c101904 */
[----:B------:R-:W-:Y:S01]  /*88610*/  ISETP.LT.AND P3, PT, R8, UR6, !P6 ;  /* 0x0000000608007c0c */ /* 0x000fe2000f761270 */
[C---:B------:R-:W-:Y:S01]  /*88620*/  VIADD R6, R7.reuse, 0x1ee ;  /* 0x000001ee07067836 */ /* 0x040fe20000000000 */
[----:B------:R-:W-:Y:S01]  /*88630*/  IADD3 R0, R7, 0x1ed, RZ ;  /* 0x000001ed07007810 */ /* 0x000fe20007ffe0ff */
[----:B------:R1:W-:Y:S03]  /*88640*/  @P4 STG.E desc[UR4][R12.64], R125 ;  /* 0x0000007d0c004986 */ /* 0x0003e6000c101904 */
[----:B------:R-:W-:-:S03]  /*88650*/  ISETP.GE.AND P1, PT, R0, UR7, PT ;  /* 0x0000000700007c0c */ /* 0x000fc6000bf26270 */
[----:B------:R-:W-:Y:S01]  /*88660*/  @P2 STG.E desc[UR4][R10.64], R137 ;  /* 0x000000890a002986 */ /* 0x000fe2000c101904 */
[----:B------:R-:W-:-:S03]  /*88670*/  ISETP.GE.AND P0, PT, R6, UR7, PT ;  /* 0x0000000706007c0c */ /* 0x000fc6000bf06270 */
[----:B------:R3:W-:Y:S01]  /*88680*/  @P5 STG.E desc[UR4][R14.64], R133 ;  /* 0x000000850e005986 */ /* 0x0007e2000c101904 */
[----:B-1----:R-:W-:Y:S01]  /*88690*/  IMAD.WIDE R16, R228, 0x4, R2 ;  /* 0x00000004e4107825 */ /* 0x002fe200078e0202 */
[----:B------:R-:W-:-:S03]  /*886a0*/  ISETP.LT.AND P6, PT, R9, UR6, !P6 ;  /* 0x0000000609007c0c */ /* 0x000fc6000f7c1270 */
[----:B------:R-:W-:Y:S01]  /*886b0*/  IMAD.WIDE R12, R228, 0x4, R4 ;  /* 0x00000004e40c7825 */ /* 0x000fe200078e0204 */
[----:B------:R1:W-:Y:S01]  /*886c0*/  @P3 STG.E desc[UR4][R16.64], R114 ;  /* 0x0000007210003986 */ /* 0x0003e2000c101904 */
[C---:B------:R-:W-:Y:S02]  /*886d0*/  ISETP.LT.AND P2, PT, R8.reuse, UR6, !P1 ;  /* 0x0000000608007c0c */ /* 0x040fe4000cf41270 */
[----:B------:R-:W-:Y:S02]  /*886e0*/  ISETP.LT.AND P1, PT, R9, UR6, !P1 ;  /* 0x0000000609007c0c */ /* 0x000fe4000cf21270 */
[----:B------:R-:W-:-:S04]  /*886f0*/  ISETP.LT.AND P5, PT, R8, UR6, !P0 ;  /* 0x0000000608007c0c */ /* 0x000fc8000c7a1270 */
[----:B------:R-:W-:Y:S01]  /*88700*/  @P6 STG.E desc[UR4][R12.64], R126 ;  /* 0x0000007e0c006986 */ /* 0x000fe2000c101904 */
[----:B--2---:R-:W-:-:S04]  /*88710*/  IMAD.WIDE R18, R229, 0x4, R2 ;  /* 0x00000004e5127825 */ /* 0x004fc800078e0202 */
[----:B------:R-:W-:Y:S02]  /*88720*/  IMAD.WIDE R22, R229, 0x4, R4 ;  /* 0x00000004e5167825 */ /* 0x000fe400078e0204 */
[----:B------:R-:W2:Y:S04]  /*88730*/  LDL.LU R229, [R1+0x156c] ;  /* 0x00156c0001e57983 */ /* 0x000ea80000300800 */
[----:B------:R-:W2:Y:S01]  /*88740*/  LDL.LU R228, [R1+0x1564] ;  /* 0x0015640001e47983 */ /* 0x000ea20000300800 */
[----:B---3--:R-:W-:-:S04]  /*88750*/  IMAD.WIDE R14, R166, 0x4, R2 ;  /* 0x00000004a60e7825 */ /* 0x008fc800078e0202 */
[----:B-1----:R-:W-:Y:S02]  /*88760*/  IMAD.WIDE R16, R166, 0x4, R4 ;  /* 0x00000004a6107825 */ /* 0x002fe400078e0204 */
[----:B------:R-:W3:Y:S02]  /*88770*/  LDL.LU R166, [R1+0x1558] ;  /* 0x0015580001a67983 */ /* 0x000ee40000300800 */
[--C-:B------:R-:W-:Y:S02]  /*88780*/  IMAD.WIDE R10, R165, 0x4, R2.reuse ;  /* 0x00000004a50a7825 */ /* 0x100fe400078e0202 */
[----:B------:R4:W-:Y:S04]  /*88790*/  @P2 STG.E desc[UR4][R18.64], R138 ;  /* 0x0000008a12002986 */ /* 0x0009e8000c101904 */
[----:B------:R-:W-:Y:S04]  /*887a0*/  @P1 STG.E desc[UR4][R22.64], R134 ;  /* 0x0000008616001986 */ /* 0x000fe8000c101904 */
[----:B------:R1:W-:Y:S01]  /*887b0*/  @P5 STG.E desc[UR4][R10.64], R115 ;  /* 0x000000730a005986 */ /* 0x0003e2000c101904 */
[----:B----4-:R-:W-:-:S04]  /*887c0*/  IMAD.WIDE R18, R167, 0x4, R2 ;  /* 0x00000004a7127825 */ /* 0x010fc800078e0202 */
[----:B-1----:R-:W-:Y:S02]  /*887d0*/  IMAD.WIDE R10, R167, 0x4, R4 ;  /* 0x00000004a70a7825 */ /* 0x002fe400078e0204 */
[----:B------:R-:W4:Y:S02]  /*887e0*/  LDL.LU R167, [R1+0x154c] ;  /* 0x00154c0001a77983 */ /* 0x000f240000300800 */
[----:B------:R-:W-:Y:S01]  /*887f0*/  VIADD R0, R7, 0x1ef ;  /* 0x000001ef07007836 */ /* 0x000fe20000000000 */
[----:B------:R-:W-:-:S04]  /*88800*/  ISETP.LT.AND P0, PT, R9, UR6, !P0 ;  /* 0x0000000609007c0c */ /* 0x000fc8000c701270 */
[----:B------:R-:W-:Y:S02]  /*88810*/  ISETP.GE.AND P4, PT, R0, UR7, PT ;  /* 0x0000000700007c0c */ /* 0x000fe4000bf86270 */
[----:B------:R-:W-:Y:S02]  /*88820*/  IADD3 R6, R7, 0x1f0, RZ ;  /* 0x000001f007067810 */ /* 0x000fe40007ffe0ff */
[----:B------:R-:W-:Y:S02]  /*88830*/  ISETP.LT.AND P1, PT, R8, UR6, !P4 ;  /* 0x0000000608007c0c */ /* 0x000fe4000e721270 */
[----:B------:R-:W-:Y:S01]  /*88840*/  ISETP.GE.AND P3, PT, R6, UR7, PT ;  /* 0x0000000706007c0c */ /* 0x000fe2000bf66270 */
[----:B------:R-:W-:Y:S01]  /*88850*/  IMAD.WIDE R12, R165, 0x4, R4 ;  /* 0x00000004a50c7825 */ /* 0x000fe200078e0204 */
[----:B------:R-:W-:Y:S01]  /*88860*/  ISETP.LT.AND P4, PT, R9, UR6, !P4 ;  /* 0x0000000609007c0c */ /* 0x000fe2000e781270 */
[----:B------:R-:W4:Y:S01]  /*88870*/  LDL.LU R165, [R1+0x1544] ;  /* 0x0015440001a57983 */ /* 0x000f220000300800 */
[----:B------:R-:W-:Y:S01]  /*88880*/  ISETP.LT.AND P2, PT, R8, UR6, !P3 ;  /* 0x0000000608007c0c */ /* 0x000fe2000df41270 */
[----:B------:R-:W-:-:S02]  /*88890*/  VIADD R0, R7, 0x1f1 ;  /* 0x000001f107007836 */ /* 0x000fc40000000000 */
[----:B------:R2:W-:Y:S04]  /*888a0*/  @P0 STG.E desc[UR4][R12.64], R127 ;  /* 0x0000007f0c000986 */ /* 0x0005e8000c101904 */
[----:B------:R1:W-:Y:S01]  /*888b0*/  @P1 STG.E desc[UR4][R14.64], R139 ;  /* 0x0000008b0e001986 */ /* 0x0003e2000c101904 */
[----:B------:R-:W-:Y:S01]  /*888c0*/  ISETP.GE.AND P6, PT, R0, UR7, PT ;  /* 0x0000000700007c0c */ /* 0x000fe2000bfc6270 */
[----:B------:R-:W-:Y:S01]  /*888d0*/  VIADD R0, R7, 0x1f2 ;  /* 0x000001f207007836 */ /* 0x000fe20000000000 */
[----:B------:R-:W-:Y:S01]  /*888e0*/  ISETP.LT.AND P3, PT, R9, UR6, !P3 ;  /* 0x0000000609007c0c */ /* 0x000fe2000df61270 */
[----:B------:R1:W-:Y:S03]  /*888f0*/  @P4 STG.E desc[UR4][R16.64], R135 ;  /* 0x0000008710004986 */ /* 0x0003e6000c101904 */
[----:B------:R-:W-:Y:S01]  /*88900*/  ISETP.GE.AND P5, PT, R0, UR7, PT ;  /* 0x0000000700007c0c */ /* 0x000fe2000bfa6270 */
[----:B------:R3:W-:Y:S01]  /*88910*/  @P2 STG.E desc[UR4][R18.64], R128 ;  /* 0x0000008012002986 */ /* 0x0007e2000c101904 */
[----:B------:R-:W-:-:S02]  /*88920*/  ISETP.LT.AND P2, PT, R8, UR6, !P6 ;  /* 0x0000000608007c0c */ /* 0x000fc4000f741270 */
[C---:B------:R-:W-:Y:S02]  /*88930*/  ISETP.LT.AND P6, PT, R9.reuse, UR6, !P6 ;  /* 0x0000000609007c0c */ /* 0x040fe4000f7c1270 */
[----:B------:R-:W-:Y:S02]  /*88940*/  ISETP.LT.AND P4, PT, R8, UR6, !P5 ;  /* 0x0000000608007c0c */ /* 0x000fe4000ef81270 */
[----:B------:R-:W-:Y:S01]  /*88950*/  ISETP.LT.AND P5, PT, R9, UR6, !P5 ;  /* 0x0000000609007c0c */ /* 0x000fe2000efa1270 */
[----:B------:R3:W-:Y:S01]  /*88960*/  @P3 STG.E desc[UR4][R10.64], R140 ;  /* 0x0000008c0a003986 */ /* 0x0007e2000c101904 */
[----:B--2---:R-:W-:-:S04]  /*88970*/  IMAD.WIDE R12, R229, 0x4, R2 ;  /* 0x00000004e50c7825 */ /* 0x004fc800078e0202 */
[----:B-1----:R-:W-:Y:S02]  /*88980*/  IMAD.WIDE R14, R229, 0x4, R4 ;  /* 0x00000004e50e7825 */ /* 0x002fe400078e0204 */
[----:B------:R-:W2:Y:S02]  /*88990*/  LDL.LU R229, [R1+0x153c] ;  /* 0x00153c0001e57983 */ /* 0x000ea40000300800 */
[----:B------:R-:W-:-:S04]  /*889a0*/  IMAD.WIDE R16, R228, 0x4, R2 ;  /* 0x00000004e4107825 */ /* 0x000fc800078e0202 */
[----:B---3--:R-:W-:-:S04]  /*889b0*/  IMAD.WIDE R18, R166, 0x4, R2 ;  /* 0x00000004a6127825 */ /* 0x008fc800078e0202 */
[--C-:B------:R-:W-:Y:S02]  /*889c0*/  IMAD.WIDE R22, R166, 0x4, R4.reuse ;  /* 0x00000004a6167825 */ /* 0x100fe400078e0204 */
[----:B------:R-:W3:Y:S02]  /*889d0*/  LDL.LU R166, [R1+0x1534] ;  /* 0x0015340001a67983 */ /* 0x000ee40000300800 */
[----:B------:R-:W-:Y:S02]  /*889e0*/  IMAD.WIDE R10, R228, 0x4, R4 ;  /* 0x00000004e40a7825 */ /* 0x000fe400078e0204 */
[----:B------:R4:W-:Y:S04]  /*889f0*/  @P2 STG.E desc[UR4][R12.64], R152 ;  /* 0x000000980c002986 */ /* 0x0009e8000c101904 */
[----:B------:R-:W-:Y:S04]  /*88a00*/  @P6 STG.E desc[UR4][R14.64], R156 ;  /* 0x0000009c0e006986 */ /* 0x000fe8000c101904 */
[----:B------:R-:W-:Y:S04]  /*88a10*/  @P4 STG.E desc[UR4][R16.64], R129 ;  /* 0x0000008110004986 */ /* 0x000fe8000c101904 */
[----:B------:R1:W-:Y:S04]  /*88a20*/  @P5 STG.E desc[UR4][R10.64], R141 ;  /* 0x0000008d0a005986 */ /* 0x0003e8000c101904 */
[----:B------:R-:W3:Y:S01]  /*88a30*/  LDL.LU R228, [R1+0x1528] ;  /* 0x0015280001e47983 */ /* 0x000ee20000300800 */
[----:B----4-:R-:W-:-:S04]  /*88a40*/  IMAD.WIDE R12, R167, 0x4, R2 ;  /* 0x00000004a70c7825 */ /* 0x010fc800078e0202 */
[----:B-1----:R-:W-:Y:S02]  /*88a50*/  IMAD.WIDE R10, R167, 0x4, R4 ;  /* 0x00000004a70a7825 */ /* 0x002fe400078e0204 */
[----:B------:R-:W4:Y:S02]  /*88a60*/  LDL.LU R167, [R1+0x151c] ;  /* 0x00151c0001a77983 */ /* 0x000f240000300800 */
[C---:B------:R-:W-:Y:S02]  /*88a70*/  VIADD R0, R7.reuse, 0x1f3 ;  /* 0x000001f307007836 */ /* 0x040fe40000000000 */
[----:B------:R-:W-:-:S03]  /*88a80*/  VIADD R6, R7, 0x1f4 ;  /* 0x000001f407067836 */ /* 0x000fc60000000000 */
[----:B------:R-:W-:Y:S02]  /*88a90*/  ISETP.GE.AND P0, PT, R0, UR7, PT ;  /* 0x0000000700007c0c */ /* 0x000fe4000bf06270 */
[----:B------:R-:W-:Y:S02]  /*88aa0*/  ISETP.GE.AND P1, PT, R6, UR7, PT ;  /* 0x0000000706007c0c */ /* 0x000fe4000bf26270 */
[C---:B------:R-:W-:Y:S02]  /*88ab0*/  ISETP.LT.AND P2, PT, R8.reuse, UR6, !P0 ;  /* 0x0000000608007c0c */ /* 0x040fe4000c741270 */
[----:B------:R-:W-:Y:S02]  /*88ac0*/  ISETP.LT.AND P0, PT, R9, UR6, !P0 ;  /* 0x0000000609007c0c */ /* 0x000fe4000c701270 */
[----:B------:R-:W-:Y:S02]  /*88ad0*/  IADD3 R0, R7, 0x1f5, RZ ;  /* 0x000001f507007810 */ /* 0x000fe40007ffe0ff */
[----:B------:R-:W-:-:S02]  /*88ae0*/  ISETP.LT.AND P6, PT, R8, UR6, !P1 ;  /* 0x0000000608007c0c */ /* 0x000fc4000cfc1270 */
[----:B------:R-:W-:Y:S02]  /*88af0*/  ISETP.GE.AND P3, PT, R0, UR7, PT ;  /* 0x0000000700007c0c */ /* 0x000fe4000bf66270 */
[----:B------:R-:W-:-:S03]  /*88b00*/  ISETP.LT.AND P1, PT, R9, UR6, !P1 ;  /* 0x0000000609007c0c */ /* 0x000fc6000cf21270 */
[----:B------:R2:W-:Y:S01]  /*88b10*/  @P2 STG.E desc[UR4][R18.64], R153 ;  /* 0x0000009912002986 */ /* 0x0005e2000c101904 */
[----:B------:R-:W-:-:S03]  /*88b20*/  ISETP.LT.AND P2, PT, R8, UR6, !P3 ;  /* 0x0000000608007c0c */ /* 0x000fc6000df41270 */
[----:B------:R-:W-:Y:S01]  /*88b30*/  @P0 STG.E desc[UR4][R22.64], R157 ;  /* 0x0000009d16000986 */ /* 0x000fe2000c101904 */
[----:B------:R-:W-:-:S03]  /*88b40*/  IMAD.WIDE R14, R165, 0x4, R2 ;  /* 0x00000004a50e7825 */ /* 0x000fc600078e0202 */
[----:B------:R1:W-:Y:S01]  /*88b50*/  @P6 STG.E desc[UR4][R12.64], R130 ;  /* 0x000000820c006986 */ /* 0x0003e2000c101904 */
[----:B------:R-:W-:-:S03]  /*88b60*/  VIADD R6, R7, 0x1f6 ;  /* 0x000001f607067836 */ /* 0x000fc60000000000 */
[----:B------:R3:W-:Y:S02]  /*88b70*/  @P1 STG.E desc[UR4][R10.64], R142 ;  /* 0x0000008e0a001986 */ /* 0x0007e4000c101904 */
[----:B------:R-:W-:Y:S02]  /*88b80*/  ISETP.GE.AND P4, PT, R6, UR7, PT ;  /* 0x0000000706007c0c */ /* 0x000fe4000bf86270 */
[----:B------:R3:W-:Y:S01]  /*88b90*/  @P2 STG.E desc[UR4][R14.64], R154 ;  /* 0x0000009a0e002986 */ /* 0x0007e2000c101904 */
[----:B------:R-:W-:Y:S02]  /*88ba0*/  ISETP.LT.AND P3, PT, R9, UR6, !P3 ;  /* 0x0000000609007c0c */ /* 0x000fe4000df61270 */
[----:B------:R-:W-:Y:S01]  /*88bb0*/  ISETP.LT.AND P6, PT, R8, UR6, !P4 ;  /* 0x0000000608007c0c */ /* 0x000fe2000e7c1270 */
[----:B------:R-:W-:-:S10]  /*88bc0*/  IMAD.WIDE R16, R165, 0x4, R4 ;  /* 0x00000004a5107825 */ /* 0x000fd400078e0204 */
[----:B------:R-:W-:Y:S01]  /*88bd0*/  @P3 STG.E desc[UR4][R16.64], R158 ;  /* 0x0000009e10003986 */ /* 0x000fe2000c101904 */
[----:B--2---:R-:W-:-:S04]  /*88be0*/  IMAD.WIDE R18, R229, 0x4, R2 ;  /* 0x00000004e5127825 */ /* 0x004fc800078e0202 */
[----:B-1----:R-:W-:Y:S02]  /*88bf0*/  IMAD.WIDE R12, R229, 0x4, R4 ;  /* 0x00000004e50c7825 */ /* 0x002fe400078e0204 */
[----:B------:R-:W2:Y:S02]  /*88c00*/  LDL.LU R229, [R1+0x1518] ;  /* 0x0015180001e57983 */ /* 0x000ea40000300800 */
[----:B---3--:R-:W-:-:S04]  /*88c10*/  IMAD.WIDE R10, R166, 0x4, R2 ;  /* 0x00000004a60a7825 */ /* 0x008fc800078e0202 */
[----:B------:R-:W-:Y:S02]  /*88c20*/  IMAD.WIDE R14, R166, 0x4, R4 ;  /* 0x00000004a60e7825 */ /* 0x000fe400078e0204 */
[----:B------:R-:W3:Y:S04]  /*88c30*/  LDL.LU R166, [R1+0x150c] ;  /* 0x00150c0001a67983 */ /* 0x000ee80000300800 */
[----:B------:R4:W-:Y:S02]  /*88c40*/  @P6 STG.E desc[UR4][R18.64], R131 ;  /* 0x0000008312006986 */ /* 0x0009e4000c101904 */
[----:B----4-:R-:W-:-:S04]  /*88c50*/  IMAD.WIDE R18, R167, 0x4, R2 ;  /* 0x00000004a7127825 */ /* 0x010fc800078e0202 */
[----:B------:R-:W-:Y:S02]  /*88c60*/  IMAD.WIDE R20, R167, 0x4, R4 ;  /* 0x00000004a7147825 */ /* 0x000fe400078e0204 */
[----:B------:R-:W4:Y:S02]  /*88c70*/  LDL.LU R167, [R1+0x1740] ;  /* 0x0017400001a77983 */ /* 0x000f240000300800 */
[----:B------:R-:W-:Y:S01]  /*88c80*/  VIADD R0, R7, 0x1f7 ;  /* 0x000001f707007836 */ /* 0x000fe20000000000 */
[----:B------:R-:W-:-:S04]  /*88c90*/  ISETP.LT.AND P4, PT, R9, UR6, !P4 ;  /* 0x0000000609007c0c */ /* 0x000fc8000e781270 */
[----:B------:R-:W-:Y:S01]  /*88ca0*/  ISETP.GE.AND P5, PT, R0, UR7, PT ;  /* 0x0000000700007c0c */ /* 0x000fe2000bfa6270 */
[----:B------:R-:W-:-:S03]  /*88cb0*/  VIADD R0, R7, 0x1f8 ;  /* 0x000001f807007836 */ /* 0x000fc60000000000 */
[----:B------:R-:W-:Y:S02]  /*88cc0*/  ISETP.LT.AND P2, PT, R8, UR6, !P5 ;  /* 0x0000000608007c0c */ /* 0x000fe4000ef41270 */
[----:B------:R-:W-:Y:S02]  /*88cd0*/  ISETP.GE.AND P0, PT, R0, UR7, PT ;  /* 0x0000000700007c0c */ /* 0x000fe4000bf06270 */
[----:B------:R-:W-:Y:S02]  /*88ce0*/  IADD3 R0, R7, 0x1f9, RZ ;  /* 0x000001f907007810 */ /* 0x000fe40007ffe0ff */
[----:B------:R-:W-:Y:S02]  /*88cf0*/  ISETP.LT.AND P5, PT, R9, UR6, !P5 ;  /* 0x0000000609007c0c */ /* 0x000fe4000efa1270 */
[----:B------:R-:W-:Y:S02]  /*88d00*/  ISETP.LT.AND P6, PT, R8, UR6, !P0 ;  /* 0x0000000608007c0c */ /* 0x000fe4000c7c1270 */
[----:B------:R-:W-:Y:S01]  /*88d10*/  ISETP.GE.AND P1, PT, R0, UR7, PT ;  /* 0x0000000700007c0c */ /* 0x000fe2000bf26270 */
[----:B------:R-:W-:Y:S01]  /*88d20*/  VIADD R0, R7, 0x1fa ;  /* 0x000001fa07007836 */ /* 0x000fe20000000000 */
[----:B------:R1:W-:Y:S01]  /*88d30*/  @P4 STG.E desc[UR4][R12.64], R143 ;  /* 0x0000008f0c004986 */ /* 0x0003e2000c101904 */
[----:B------:R-:W-:Y:S01]  /*88d40*/  ISETP.LT.AND P0, PT, R9, UR6, !P0 ;  /* 0x0000000609007c0c */ /* 0x000fe2000c701270 */
[----:B------:R-:W-:Y:S01]  /*88d50*/  IMAD.WIDE R16, R228, 0x4, R2 ;  /* 0x00000004e4107825 */ /* 0x000fe200078e0202 */
[----:B------:R-:W-:-:S02]  /*88d60*/  ISETP.LT.AND P4, PT, R8, UR6, !P1 ;  /* 0x0000000608007c0c */ /* 0x000fc4000cf81270 */
[----:B------:R-:W-:Y:S02]  /*88d70*/  ISETP.LT.AND P1, PT, R9, UR6, !P1 ;  /* 0x0000000609007c0c */ /* 0x000fe4000cf21270 */
[----:B------:R-:W-:Y:S01]  /*88d80*/  ISETP.GE.AND P3, PT, R0, UR7, PT ;  /* 0x0000000700007c0c */ /* 0x000fe2000bf66270 */
[----:B------:R-:W-:Y:S01]  /*88d90*/  VIADD R0, R7, 0x1fb ;  /* 0x000001fb07007836 */ /* 0x000fe20000000000 */
[----:B------:R-:W-:Y:S04]  /*88da0*/  @P2 STG.E desc[UR4][R10.64], R155 ;  /* 0x0000009b0a002986 */ /* 0x000fe8000c101904 */
[----:B------:R-:W-:Y:S01]  /*88db0*/  @P5 STG.E desc[UR4][R14.64], R159 ;  /* 0x0000009f0e005986 */ /* 0x000fe2000c101904 */
[----:B-1----:R-:W-:Y:S01]  /*88dc0*/  IMAD.WIDE R12, R228, 0x4, R4 ;  /* 0x00000004e40c7825 */ /* 0x002fe200078e0204 */
[----:B------:R-:W-:-:S02]  /*88dd0*/  ISETP.GE.AND P2, PT, R0, UR7, PT ;  /* 0x0000000700007c0c */ /* 0x000fc4000bf46270 */
[----:B------:R1:W-:Y:S01]  /*88de0*/  @P6 STG.E desc[UR4][R16.64], R144 ;  /* 0x0000009010006986 */ /* 0x0003e2000c101904 */
[----:B------:R-:W-:Y:S01]  /*88df0*/  ISETP.LT.AND P6, PT, R8, UR6, !P3 ;  /* 0x0000000608007c0c */ /* 0x000fe2000dfc1270 */
[----:B------:R-:W-:Y:S02]  /*88e00*/  VIADD R0, R7, 0x1fc ;  /* 0x000001fc07007836 */ /* 0x000fe40000000000 */
[----:B------:R2:W-:Y:S01]  /*88e10*/  @P0 STG.E desc[UR4][R12.64], R160 ;  /* 0x000000a00c000986 */ /* 0x0005e2000c101904 */
[----:B------:R-:W-:Y:S02]  /*88e20*/  ISETP.LT.AND P3, PT, R9, UR6, !P3 ;  /* 0x0000000609007c0c */ /* 0x000fe4000df61270 */
[----:B------:R-:W-:Y:S01]  /*88e30*/  ISETP.GE.AND P5, PT, R0, UR7, PT ;  /* 0x0000000700007c0c */ /* 0x000fe2000bfa6270 */
[----:B------:R-:W-:Y:S01]  /*88e40*/  @P4 STG.E desc[UR4][R18.64], R148 ;  /* 0x0000009412004986 */ /* 0x000fe2000c101904 */
[----:B------:R-:W-:-:S03]  /*88e50*/  IADD3 R0, R7, 0x1fe, RZ ;  /* 0x000001fe07007810 */ /* 0x000fc60007ffe0ff */
[----:B------:R-:W-:Y:S01]  /*88e60*/  @P1 STG.E desc[UR4][R20.64], R24 ;  /* 0x0000001814001986 */ /* 0x000fe2000c101904 */
[C---:B------:R-:W-:Y:S01]  /*88e70*/  ISETP.LT.AND P1, PT, R8.reuse, UR6, !P2 ;  /* 0x0000000608007c0c */ /* 0x040fe2000d721270 */
[----:B------:R-:W-:Y:S01]  /*88e80*/  VIADD R6, R7, 0x1fd ;  /* 0x000001fd07067836 */ /* 0x000fe20000000000 */
[C---:B------:R-:W-:Y:S02]  /*88e90*/  ISETP.LT.AND P2, PT, R9.reuse, UR6, !P2 ;  /* 0x0000000609007c0c */ /* 0x040fe4000d741270 */
[----:B------:R-:W-:Y:S02]  /*88ea0*/  ISETP.LT.AND P4, PT, R8, UR6, !P5 ;  /* 0x0000000608007c0c */ /* 0x000fe4000ef81270 */
[----:B------:R-:W-:Y:S01]  /*88eb0*/  ISETP.GE.AND P0, PT, R6, UR7, PT ;  /* 0x0000000706007c0c */ /* 0x000fe2000bf06270 */
[----:B-1----:R-:W-:Y:S01]  /*88ec0*/  IMAD.WIDE R16, R252, 0x4, R2 ;  /* 0x00000004fc107825 */ /* 0x002fe200078e0202 */
[----:B------:R-:W-:-:S03]  /*88ed0*/  ISETP.LT.AND P5, PT, R9, UR6, !P5 ;  /* 0x0000000609007c0c */ /* 0x000fc6000efa1270 */
[----:B--2---:R-:W-:-:S05]  /*88ee0*/  IMAD.WIDE R10, R229, 0x4, R2 ;  /* 0x00000004e50a7825 */ /* 0x004fca00078e0202 */
[----:B------:R-:W-:Y:S01]  /*88ef0*/  @P6 STG.E desc[UR4][R10.64], R145 ;  /* 0x000000910a006986 */ /* 0x000fe2000c101904 */
[----:B------:R-:W-:Y:S01]  /*88f00*/  ISETP.GE.AND P6, PT, R0, UR7, PT ;  /* 0x0000000700007c0c */ /* 0x000fe2000bfc6270 */
[----:B------:R-:W-:-:S04]  /*88f10*/  IMAD.WIDE R12, R229, 0x4, R4 ;  /* 0x00000004e50c7825 */ /* 0x000fc800078e0204 */
[----:B------:R-:W-:Y:S01]  /*88f20*/  VIADD R0, R7, 0x1ff ;  /* 0x000001ff07007836 */ /* 0x000fe20000000000 */
[----:B------:R-:W-:Y:S01]  /*88f30*/  @P3 STG.E desc[UR4][R12.64], R161 ;  /* 0x000000a10c003986 */ /* 0x000fe2000c101904 */
[----:B---3--:R-:W-:-:S04]  /*88f40*/  IMAD.WIDE R6, R166, 0x4, R2 ;  /* 0x00000004a6067825 */ /* 0x008fc800078e0202 */
[----:B------:R-:W-:Y:S01]  /*88f50*/  IMAD.WIDE R14, R166, 0x4, R4 ;  /* 0x00000004a60e7825 */ /* 0x000fe200078e0204 */
[----:B------:R1:W-:Y:S01]  /*88f60*/  @P1 STG.E desc[UR4][R6.64], R149 ;  /* 0x0000009506001986 */ /* 0x0003e2000c101904 */
[----:B------:R-:W-:-:S03]  /*88f70*/  ISETP.GE.AND P3, PT, R0, UR7, PT ;  /* 0x0000000700007c0c */ /* 0x000fc6000bf66270 */
[----:B------:R2:W-:Y:S01]  /*88f80*/  @P2 STG.E desc[UR4][R14.64], R25 ;  /* 0x000000190e002986 */ /* 0x0005e2000c101904 */
[C---:B------:R-:W-:Y:S02]  /*88f90*/  ISETP.LT.AND P2, PT, R8.reuse, UR6, !P0 ;  /* 0x0000000608007c0c */ /* 0x040fe4000c741270 */
[C---:B------:R-:W-:Y:S01]  /*88fa0*/  ISETP.LT.AND P0, PT, R9.reuse, UR6, !P0 ;  /* 0x0000000609007c0c */ /* 0x040fe2000c701270 */
[----:B------:R2:W-:Y:S01]  /*88fb0*/  @P4 STG.E desc[UR4][R16.64], R146 ;  /* 0x0000009210004986 */ /* 0x0005e2000c101904 */
[C---:B------:R-:W-:Y:S02]  /*88fc0*/  ISETP.LT.AND P4, PT, R8.reuse, UR6, !P6 ;  /* 0x0000000608007c0c */ /* 0x040fe4000f781270 */
[C---:B------:R-:W-:Y:S02]  /*88fd0*/  ISETP.LT.AND P6, PT, R9.reuse, UR6, !P6 ;  /* 0x0000000609007c0c */ /* 0x040fe4000f7c1270 */
[----:B------:R-:W-:Y:S02]  /*88fe0*/  ISETP.LT.AND P1, PT, R8, UR6, !P3 ;  /* 0x0000000608007c0c */ /* 0x000fe4000df21270 */
[----:B------:R-:W-:Y:S01]  /*88ff0*/  ISETP.LT.AND P3, PT, R9, UR6, !P3 ;  /* 0x0000000609007c0c */ /* 0x000fe2000df61270 */
[----:B------:R-:W-:-:S04]  /*89000*/  IMAD.WIDE R8, R252, 0x4, R4 ;  /* 0x00000004fc087825 */ /* 0x000fc800078e0204 */
[C---:B-1----:R-:W-:Y:S01]  /*89010*/  IMAD.WIDE R6, R231.reuse, 0x4, R2 ;  /* 0x00000004e7067825 */ /* 0x042fe200078e0202 */
[----:B------:R2:W-:Y:S03]  /*89020*/  @P5 STG.E desc[UR4][R8.64], R162 ;  /* 0x000000a208005986 */ /* 0x0005e6000c101904 */
[----:B------:R-:W-:Y:S01]  /*89030*/  IMAD.WIDE R10, R231, 0x4, R4 ;  /* 0x00000004e70a7825 */ /* 0x000fe200078e0204 */
[----:B------:R2:W-:Y:S03]  /*89040*/  @P2 STG.E desc[UR4][R6.64], R150 ;  /* 0x0000009606002986 */ /* 0x0005e6000c101904 */
[C---:B------:R-:W-:Y:S01]  /*89050*/  IMAD.WIDE R12, R230.reuse, 0x4, R2 ;  /* 0x00000004e60c7825 */ /* 0x040fe200078e0202 */
[----:B------:R2:W-:Y:S03]  /*89060*/  @P0 STG.E desc[UR4][R10.64], R26 ;  /* 0x0000001a0a000986 */ /* 0x0005e6000c101904 */
[----:B------:R-:W-:Y:S01]  /*89070*/  IMAD.WIDE R230, R230, 0x4, R4 ;  /* 0x00000004e6e67825 */ /* 0x000fe200078e0204 */
[----:B------:R2:W-:Y:S03]  /*89080*/  @P4 STG.E desc[UR4][R12.64], R147 ;  /* 0x000000930c004986 */ /* 0x0005e6000c101904 */
[C---:B----4-:R-:W-:Y:S01]  /*89090*/  IMAD.WIDE R2, R167.reuse, 0x4, R2 ;  /* 0x00000004a7027825 */ /* 0x050fe200078e0202 */
[----:B------:R2:W-:Y:S04]  /*890a0*/  @P6 STG.E desc[UR4][R230.64], R163 ;  /* 0x000000a3e6006986 */ /* 0x0005e8000c101904 */
[----:B------:R2:W-:Y:S01]  /*890b0*/  @P1 STG.E desc[UR4][R2.64], R151 ;  /* 0x0000009702001986 */ /* 0x0005e2000c101904 */
[----:B------:R-:W-:Y:S01]  /*890c0*/  IMAD.WIDE R4, R167, 0x4, R4 ;  /* 0x00000004a7047825 */ /* 0x000fe200078e0204 */
[----:B------:R-:W-:Y:S06]  /*890d0*/  @!P3 EXIT ;  /* 0x000000000000b94d */ /* 0x000fec0003800000 */
[----:B------:R-:W-:Y:S01]  /*890e0*/  STG.E desc[UR4][R4.64], R27 ;  /* 0x0000001b04007986 */ /* 0x000fe2000c101904 */
[----:B------:R-:W-:Y:S05]  /*890f0*/  EXIT ;  /* 0x000000000000794d */ /* 0x000fea0003800000 */
.L_x_2:
[----:B------:R-:W-:-:S00]  /*89100*/  BRA `(.L_x_2) ;  /* 0xfffffffc00fc7947 */ /* 0x000fc0000383ffff */
[----:B------:R-:W-:-:S00]  /*89110*/  NOP ;  /* 0x0000000000007918 */ /* 0x000fc00000000000 */
        /* <DEDUP_REMOVED lines=14> */
.L_x_3:


//--------------------- .nv.shared.matmul_kernel  --------------------------
	.section	.nv.shared.matmul_kernel,"aw",@nobits
	.sectionflags	@""
	.align	16
	.zero		1024


//--------------------- .nv.shared.reserved.0     --------------------------
	.section	.nv.shared.reserved.0,"aw",@nobits
	.weak		__nv_reservedSMEM_offset_0_alias
	.size		__nv_reservedSMEM_offset_0_alias, 0, 0
	.other		__nv_reservedSMEM_offset_0_alias,@"STO_CUDA_RESERVED_SHARED STV_DEFAULT"
__nv_reservedSMEM_offset_0_alias:
	.zero		0


//--------------------- .nv.constant0.matmul_kernel --------------------------
	.section	.nv.constant0.matmul_kernel,"a",@progbits
	.sectionflags	@""
	.align	4
.nv.constant0.matmul_kernel:
	.zero		608


//--------------------- SYMBOLS --------------------------

	.type		.nv.reservedSmem.offset0,@object
	.size		.nv.reservedSmem.offset0,0x4
